def matmul_kernel(
    a_ptr,
    b_ptr,
    c_ptr,
    M,
    N,
    K,
    stride_am,
    stride_ak,
    stride_bk,
    stride_bn,
    stride_cm,
    stride_cn,
    BLOCK_M: tl.constexpr,
    BLOCK_N: tl.constexpr,
    BLOCK_K: tl.constexpr,
    GROUP_M: tl.constexpr,
):
    pid = tl.program_id(axis=0)
    num_pid_m = tl.cdiv(M, BLOCK_M)
    num_pid_n = tl.cdiv(N, BLOCK_N)
    num_pid_in_group = GROUP_M * num_pid_n
    group_id = pid // num_pid_in_group
    first_pid_m = group_id * GROUP_M
    group_size_m = min(num_pid_m - first_pid_m, GROUP_M)
    pid_m = first_pid_m + ((pid % num_pid_in_group) % group_size_m)
    pid_n = (pid % num_pid_in_group) // group_size_m

    offs_am = (pid_m * BLOCK_M + tl.arange(0, BLOCK_M)) % M
    offs_bn = (pid_n * BLOCK_N + tl.arange(0, BLOCK_N)) % N
    offs_k = tl.arange(0, BLOCK_K)
    a_ptrs = a_ptr + offs_am[:, None] * stride_am + offs_k[None, :] * stride_ak
    b_ptrs = b_ptr + offs_k[:, None] * stride_bk + offs_bn[None, :] * stride_bn

    acc = tl.zeros((BLOCK_M, BLOCK_N), dtype=tl.float32)
    for kk in range(0, tl.cdiv(K, BLOCK_K)):
        a = tl.load(a_ptrs, mask=offs_k[None, :] < K - kk * BLOCK_K, other=0.0)
        b = tl.load(b_ptrs, mask=offs_k[:, None] < K - kk * BLOCK_K, other=0.0)
        acc = tl.dot(a, b, acc)
        a_ptrs += BLOCK_K * stride_ak
        b_ptrs += BLOCK_K * stride_bk

    c = acc.to(c_ptr.dtype.element_ty)
    offs_cm = pid_m * BLOCK_M + tl.arange(0, BLOCK_M)
    offs_cn = pid_n * BLOCK_N + tl.arange(0, BLOCK_N)
    c_ptrs = c_ptr + offs_cm[:, None] * stride_cm + offs_cn[None, :] * stride_cn
    mask = (offs_cm[:, None] < M) & (offs_cn[None, :] < N)
    tl.store(c_ptrs, c, mask=mask)

# config = {"BLOCK_K": 32, "BLOCK_M": 64, "BLOCK_N": 256, "GROUP_M": 8, "arch": "sm_100", "dtype": "fp8e4m3", "num_ctas": 1, "num_stages": 3, "num_warps": 2}
# arch = sm_100


// ===== COMPILED SASS (sm_100a) =====

	.target	sm_100a

	.elftype	@"ET_EXEC"


//--------------------- .note.nv.tkinfo           --------------------------
	.section	.note.nv.tkinfo,"",@"SHT_NOTE"
	.sectionflags	@"SHF_NOTE_NV_TKINFO"
	.tkinfo
        /*0018*/ 	.word	0x00000081
        /*0030*/ 	.string	""
        /*0030*/ 	.string	"ptxas-blackwell"
        /*0030*/ 	.string	"Cuda compilation tools, release 12.9, V12.9.86"
        /*0030*/ 	.string	"Build cuda_12.9.r12.9/compiler.36037853_0"
        /*0030*/ 	.string	"-v  -suppress-debug-info  -lineinfo  -arch sm_100a "



//--------------------- .note.nv.cuver            --------------------------
	.section	.note.nv.cuver,"",@"SHT_NOTE"
	.sectionflags	@"SHF_NOTE_NV_CUVER"
        /*0018*/ 	.short	0x0001
        /*001a*/ 	.short	0x0064
        /*001c*/ 	.short	0x0001
        /*001e*/ 	.short	0x0000
        /*0020*/ 	.short	0x0001
        /*0022*/ 	.short	0x0000


//--------------------- .nv.info                  --------------------------
	.section	.nv.info,"",@"SHT_CUDA_INFO"
	.align	4


	//----- nvinfo : EIATTR_REGCOUNT
	.align		4
        /*0000*/ 	.byte	0x04, 0x2f
        /*0002*/ 	.short	(.L_1 - .L_0)
	.align		4
.L_0:
        /*0004*/ 	.word	index@(matmul_kernel)
        /*0008*/ 	.word	0x00000020


	//----- nvinfo : EIATTR_FRAME_SIZE
	.align		4
.L_1:
        /*000c*/ 	.byte	0x04, 0x11
        /*000e*/ 	.short	(.L_3 - .L_2)
	.align		4
.L_2:
        /*0010*/ 	.word	index@(matmul_kernel)
        /*0014*/ 	.word	0x00001348


	//----- nvinfo : EIATTR_MIN_STACK_SIZE
	.align		4
.L_3:
        /*0018*/ 	.byte	0x04, 0x12
        /*001a*/ 	.short	(.L_5 - .L_4)
	.align		4
.L_4:
        /*001c*/ 	.word	index@(matmul_kernel)
        /*0020*/ 	.word	0x00001348
.L_5:


//--------------------- .nv.info.matmul_kernel    --------------------------
	.section	.nv.info.matmul_kernel,"",@"SHT_CUDA_INFO"
	.sectionflags	@""
	.align	4


	//----- nvinfo : EIATTR_CUDA_API_VERSION
	.align		4
        /*0000*/ 	.byte	0x04, 0x37
        /*0002*/ 	.short	(.L_7 - .L_6)
.L_6:
        /*0004*/ 	.word	0x00000081


	//----- nvinfo : EIATTR_KPARAM_INFO
	.align		4
.L_7:
        /*0008*/ 	.byte	0x04, 0x17
        /*000a*/ 	.short	(.L_9 - .L_8)
.L_8:
        /*000c*/ 	.word	0x00000000
        /*0010*/ 	.short	0x000d
        /*0012*/ 	.short	0x0048
        /*0014*/ 	.byte	0x00, 0xf4, 0x21, 0x00


	//----- nvinfo : EIATTR_KPARAM_INFO
	.align		4
.L_9:
        /*0018*/ 	.byte	0x04, 0x17
        /*001a*/ 	.short	(.L_11 - .L_10)
.L_10:
        /*001c*/ 	.word	0x00000000
        /*0020*/ 	.short	0x000c
        /*0022*/ 	.short	0x0040
        /*0024*/ 	.byte	0x00, 0xf4, 0x21, 0x00


	//----- nvinfo : EIATTR_KPARAM_INFO
	.align		4
.L_11:
        /*0028*/ 	.byte	0x04, 0x17
        /*002a*/ 	.short	(.L_13 - .L_12)
.L_12:
        /*002c*/ 	.word	0x00000000
        /*0030*/ 	.short	0x000b
        /*0032*/ 	.short	0x0038
        /*0034*/ 	.byte	0x00, 0xf0, 0x11, 0x00


	//----- nvinfo : EIATTR_KPARAM_INFO
	.align		4
.L_13:
        /*0038*/ 	.byte	0x04, 0x17
        /*003a*/ 	.short	(.L_15 - .L_14)
.L_14:
        /*003c*/ 	.word	0x00000000
        /*0040*/ 	.short	0x000a
        /*0042*/ 	.short	0x0034
        /*0044*/ 	.byte	0x00, 0xf0, 0x11, 0x00


	//----- nvinfo : EIATTR_KPARAM_INFO
	.align		4
.L_15:
        /*0048*/ 	.byte	0x04, 0x17
        /*004a*/ 	.short	(.L_17 - .L_16)
.L_16:
        /*004c*/ 	.word	0x00000000
        /*0050*/ 	.short	0x0009
        /*0052*/ 	.short	0x0030
        /*0054*/ 	.byte	0x00, 0xf0, 0x11, 0x00


	//----- nvinfo : EIATTR_KPARAM_INFO
	.align		4
.L_17:
        /*0058*/ 	.byte	0x04, 0x17
        /*005a*/ 	.short	(.L_19 - .L_18)
.L_18:
        /*005c*/ 	.word	0x00000000
        /*0060*/ 	.short	0x0008
        /*0062*/ 	.short	0x002c
        /*0064*/ 	.byte	0x00, 0xf0, 0x11, 0x00


	//----- nvinfo : EIATTR_KPARAM_INFO
	.align		4
.L_19:
        /*0068*/ 	.byte	0x04, 0x17
        /*006a*/ 	.short	(.L_21 - .L_20)
.L_20:
        /*006c*/ 	.word	0x00000000
        /*0070*/ 	.short	0x0007
        /*0072*/ 	.short	0x0028
        /*0074*/ 	.byte	0x00, 0xf0, 0x11, 0x00


	//----- nvinfo : EIATTR_KPARAM_INFO
	.align		4
.L_21:
        /*0078*/ 	.byte	0x04, 0x17
        /*007a*/ 	.short	(.L_23 - .L_22)
.L_22:
        /*007c*/ 	.word	0x00000000
        /*0080*/ 	.short	0x0006
        /*0082*/ 	.short	0x0024
        /*0084*/ 	.byte	0x00, 0xf0, 0x11, 0x00


	//----- nvinfo : EIATTR_KPARAM_INFO
	.align		4
.L_23:
        /*0088*/ 	.byte	0x04, 0x17
        /*008a*/ 	.short	(.L_25 - .L_24)
.L_24:
        /*008c*/ 	.word	0x00000000
        /*0090*/ 	.short	0x0005
        /*0092*/ 	.short	0x0020
        /*0094*/ 	.byte	0x00, 0xf0, 0x11, 0x00


	//----- nvinfo : EIATTR_KPARAM_INFO
	.align		4
.L_25:
        /*0098*/ 	.byte	0x04, 0x17
        /*009a*/ 	.short	(.L_27 - .L_26)
.L_26:
        /*009c*/ 	.word	0x00000000
        /*00a0*/ 	.short	0x0004
        /*00a2*/ 	.short	0x001c
        /*00a4*/ 	.byte	0x00, 0xf0, 0x11, 0x00


	//----- nvinfo : EIATTR_KPARAM_INFO
	.align		4
.L_27:
        /*00a8*/ 	.byte	0x04, 0x17
        /*00aa*/ 	.short	(.L_29 - .L_28)
.L_28:
        /*00ac*/ 	.word	0x00000000
        /*00b0*/ 	.short	0x0003
        /*00b2*/ 	.short	0x0018
        /*00b4*/ 	.byte	0x00, 0xf0, 0x11, 0x00


	//----- nvinfo : EIATTR_KPARAM_INFO
	.align		4
.L_29:
        /*00b8*/ 	.byte	0x04, 0x17
        /*00ba*/ 	.short	(.L_31 - .L_30)
.L_30:
        /*00bc*/ 	.word	0x00000000
        /*00c0*/ 	.short	0x0002
        /*00c2*/ 	.short	0x0010
        /*00c4*/ 	.byte	0x00, 0xf4, 0x21, 0x00


	//----- nvinfo : EIATTR_KPARAM_INFO
	.align		4
.L_31:
        /*00c8*/ 	.byte	0x04, 0x17
        /*00ca*/ 	.short	(.L_33 - .L_32)
.L_32:
        /*00cc*/ 	.word	0x00000000
        /*00d0*/ 	.short	0x0001
        /*00d2*/ 	.short	0x0008
        /*00d4*/ 	.byte	0x00, 0xf4, 0x21, 0x00


	//----- nvinfo : EIATTR_KPARAM_INFO
	.align		4
.L_33:
        /*00d8*/ 	.byte	0x04, 0x17
        /*00da*/ 	.short	(.L_35 - .L_34)
.L_34:
        /*00dc*/ 	.word	0x00000000
        /*00e0*/ 	.short	0x0000
        /*00e2*/ 	.short	0x0000
        /*00e4*/ 	.byte	0x00, 0xf4, 0x21, 0x00


	//----- nvinfo : EIATTR_SPARSE_MMA_MASK
	.align		4
.L_35:
        /*00e8*/ 	.byte	0x03, 0x50
        /*00ea*/ 	.short	0x0000


	//----- nvinfo : EIATTR_MAXREG_COUNT
	.align		4
        /*00ec*/ 	.byte	0x03, 0x1b
        /*00ee*/ 	.short	0x00ff


	//----- nvinfo : EIATTR_NUM_BARRIERS
	.align		4
        /*00f0*/ 	.byte	0x02, 0x4c
        /*00f2*/ 	.byte	0x01
	.zero		1


	//----- nvinfo : EIATTR_ANNOTATIONS
	.align		4
        /*00f4*/ 	.byte	0x04, 0x55
        /*00f6*/ 	.short	(.L_37 - .L_36)


	//   ....[0]....
.L_36:
        /*00f8*/ 	.word	0x00000001
        /*00fc*/ 	.byte	0x50, 0x00, 0x00, 0x00, 0x01, 0x00, 0x00, 0x00, 0x90, 0x00, 0x00, 0x00, 0x01, 0x00, 0x00, 0x00
        /* <DEDUP_REMOVED lines=2317> */
        /*91dc*/ 	.byte	0xe0, 0x97, 0x02, 0x00, 0x01, 0x00, 0x00, 0x00, 0x40, 0x9c, 0x02, 0x00


	//----- nvinfo : EIATTR_VRC_CTA_INIT_COUNT
	.align		4
.L_37:
        /*91e8*/ 	.byte	0x02, 0x4a
	.zero		1
	.zero		1


	//----- nvinfo : EIATTR_EXIT_INSTR_OFFSETS
	.align		4
        /*91ec*/ 	.byte	0x04, 0x1c
        /*91ee*/ 	.short	(.L_39 - .L_38)


	//   ....[0]....
.L_38:
        /*91f0*/ 	.word	0x0002c490


	//   ....[1]....
        /*91f4*/ 	.word	0x0002c4b0


	//----- nvinfo : EIATTR_REQNTID
	.align		4
.L_39:
        /*91f8*/ 	.byte	0x04, 0x10
        /*91fa*/ 	.short	(.L_41 - .L_40)
.L_40:
        /*91fc*/ 	.word	0x00000040
        /*9200*/ 	.word	0x00000001
        /*9204*/ 	.word	0x00000001


	//----- nvinfo : EIATTR_CBANK_PARAM_SIZE
	.align		4
.L_41:
        /*9208*/ 	.byte	0x03, 0x19
        /*920a*/ 	.short	0x0050


	//----- nvinfo : EIATTR_PARAM_CBANK
	.align		4
        /*920c*/ 	.byte	0x04, 0x0a
        /*920e*/ 	.short	(.L_43 - .L_42)
	.align		4
.L_42:
        /*9210*/ 	.word	index@(.nv.constant0.matmul_kernel)
        /*9214*/ 	.short	0x0380
        /*9216*/ 	.short	0x0050


	//----- nvinfo : EIATTR_SW_WAR
	.align		4
.L_43:
        /*9218*/ 	.byte	0x04, 0x36
        /*921a*/ 	.short	(.L_45 - .L_44)
.L_44:
        /*921c*/ 	.word	0x00000008
.L_45:


//--------------------- .nv.compat                --------------------------
	.section	.nv.compat,"",@"SHT_CUDA_COMPAT_INFO"
	.align	4
        /*0000*/ 	.byte	0x02, 0x02, 0x02, 0x00, 0x02, 0x05, 0x05, 0x00, 0x02, 0x03, 0x00, 0x00, 0x02, 0x06, 0x01, 0x00


//--------------------- .nv.callgraph             --------------------------
	.section	.nv.callgraph,"",@"SHT_CUDA_CALLGRAPH"
	.align	4
	.sectionentsize	8
	.align		4
        /*0000*/ 	.word	0x00000000
	.align		4
        /*0004*/ 	.word	0xffffffff
	.align		4
        /*0008*/ 	.word	0x00000000
	.align		4
        /*000c*/ 	.word	0xfffffffe
	.align		4
        /*0010*/ 	.word	0x00000000
	.align		4
        /*0014*/ 	.word	0xfffffffd
	.align		4
        /*0018*/ 	.word	0x00000000
	.align		4
        /*001c*/ 	.word	0xfffffffc


//--------------------- .text.matmul_kernel       --------------------------
	.section	.text.matmul_kernel,"ax",@progbits
	.align	128
        .global         matmul_kernel
        .type           matmul_kernel,@function
        .size           matmul_kernel,(.L_x_3 - matmul_kernel)
        .other          matmul_kernel,@"STO_CUDA_ENTRY STV_DEFAULT"
matmul_kernel:
.text.matmul_kernel:
[----:B------:R-:W0:Y:S08]  /*0000*/  LDC R1, c[0x0][0x37c] ;  /* 0x0000df00ff017b82 */ /* 0x000e300000000800 */
[----:B------:R-:W1:Y:S01]  /*0010*/  LDC.64 R2, c[0x0][0x398] ;  /* 0x0000e600ff027b82 */ /* 0x000e620000000a00 */
[----:B0-----:R-:W-:Y:S01]  /*0020*/  VIADD R1, R1, 0xffffecb8 ;  /* 0xffffecb801017836 */ /* 0x001fe20000000000 */
[----:B------:R-:W0:Y:S01]  /*0030*/  S2R R15, SR_TID.X ;  /* 0x00000000000f7919 */ /* 0x000e220000002100 */
[----:B------:R-:W2:Y:S03]  /*0040*/  LDCU UR6, c[0x0][0x3a0] ;  /* 0x00007400ff0677ac */ /* 0x000ea60008000800 */
[----:B------:R3:W-:Y:S01]  /*0050*/  STL [R1+0xf0], RZ ;  /* 0x0000f0ff01007387 */ /* 0x0007e20000100800 */
[----:B------:R-:W-:Y:S01]  /*0060*/  UMOV UR5, 0x400 ;  /* 0x0000040000057882 */ /* 0x000fe20000000000 */
[----:B------:R-:W4:Y:S01]  /*0070*/  S2UR UR7, SR_CgaCtaId ;  /* 0x00000000000779c3 */ /* 0x000f220000008800 */
[----:B------:R-:W0:Y:S01]  /*0080*/  LDCU.64 UR12, c[0x0][0x358] ;  /* 0x00006b00ff0c77ac */ /* 0x000e220008000a00 */
[----:B------:R3:W-:Y:S04]  /*0090*/  STL [R1+0xf4], RZ ;  /* 0x0000f4ff01007387 */ /* 0x0007e80000100800 */
[----:B------:R3:W-:Y:S04]  /*00a0*/  STL [R1+0xf8], RZ ;  /* 0x0000f8ff01007387 */ /* 0x0007e80000100800 */
[----:B------:R3:W-:Y:S01]  /*00b0*/  STL [R1+0xfc], RZ ;  /* 0x0000fcff01007387 */ /* 0x0007e20000100800 */
[----:B--2---:R-:W-:-:S03]  /*00c0*/  UIADD3 UR6, UPT, UPT, UR6, 0x1f, URZ ;  /* 0x0000001f06067890 */ /* 0x004fc6000fffe0ff */
[----:B------:R3:W-:Y:S01]  /*00d0*/  STL [R1+0x110], RZ ;  /* 0x000110ff01007387 */ /* 0x0007e20000100800 */
[----:B-1----:R-:W-:Y:S01]  /*00e0*/  VIADD R0, R3, 0xff ;  /* 0x000000ff03007836 */ /* 0x002fe20000000000 */
[----:B------:R-:W-:Y:S02]  /*00f0*/  UISETP.GE.AND UP0, UPT, UR6, 0x20, UPT ;  /* 0x000000200600788c */ /* 0x000fe4000bf06270 */
[----:B------:R3:W-:Y:S02]  /*0100*/  STL [R1+0x114], RZ ;  /* 0x000114ff01007387 */ /* 0x0007e40000100800 */
[----:B------:R-:W-:Y:S02]  /*0110*/  SHF.R.S32.HI R5, RZ, 0x1f, R0 ;  /* 0x0000001fff057819 */ /* 0x000fe40000011400 */
[----:B------:R3:W-:Y:S01]  /*0120*/  STL [R1+0x118], RZ ;  /* 0x000118ff01007387 */ /* 0x0007e20000100800 */
[----:B----4-:R-:W-:Y:S01]  /*0130*/  ULEA UR5, UR7, UR5, 0x18 ;  /* 0x0000000507057291 */ /* 0x010fe2000f8ec0ff */
[----:B------:R-:W-:-:S02]  /*0140*/  LEA.HI R5, R5, R0, RZ, 0x8 ;  /* 0x0000000005057211 */ /* 0x000fc400078f40ff */
[----:B------:R3:W-:Y:S02]  /*0150*/  STL [R1+0x11c], RZ ;  /* 0x00011cff01007387 */ /* 0x0007e40000100800 */
[----:B------:R-:W-:Y:S02]  /*0160*/  SHF.R.S32.HI R0, RZ, 0x8, R5 ;  /* 0x00000008ff007819 */ /* 0x000fe40000011405 */
[----:B------:R3:W-:Y:S03]  /*0170*/  STL [R1+0x130], RZ ;  /* 0x000130ff01007387 */ /* 0x0007e60000100800 */
[----:B------:R-:W-:Y:S01]  /*0180*/  IMAD.SHL.U32 R0, R0, 0x8, RZ ;  /* 0x0000000800007824 */ /* 0x000fe200078e00ff */
[----:B------:R-:W1:Y:S04]  /*0190*/  S2R R5, SR_CTAID.X ;  /* 0x0000000000057919 */ /* 0x000e680000002500 */
[-C--:B------:R-:W-:Y:S01]  /*01a0*/  IABS R9, R0.reuse ;  /* 0x0000000000097213 */ /* 0x080fe20000000000 */
[----:B------:R3:W-:Y:S01]  /*01b0*/  STL [R1+0x134], RZ ;  /* 0x000134ff01007387 */ /* 0x0007e20000100800 */
[----:B------:R-:W-:-:S02]  /*01c0*/  IABS R12, R0 ;  /* 0x00000000000c7213 */ /* 0x000fc40000000000 */
[----:B------:R-:W2:Y:S01]  /*01d0*/  I2F.RP R4, R9 ;  /* 0x0000000900047306 */ /* 0x000ea20000209400 */
[----:B------:R3:W-:Y:S04]  /*01e0*/  STL [R1+0x138], RZ ;  /* 0x000138ff01007387 */ /* 0x0007e80000100800 */
[----:B------:R3:W-:Y:S04]  /*01f0*/  STL [R1+0x13c], RZ ;  /* 0x00013cff01007387 */ /* 0x0007e80000100800 */
[----:B------:R3:W-:Y:S04]  /*0200*/  STL [R1+0x150], RZ ;  /* 0x000150ff01007387 */ /* 0x0007e80000100800 */
[----:B------:R3:W-:Y:S01]  /*0210*/  STL [R1+0x154], RZ ;  /* 0x000154ff01007387 */ /* 0x0007e20000100800 */
[----:B--2---:R-:W2:Y:S03]  /*0220*/  MUFU.RCP R4, R4 ;  /* 0x0000000400047308 */ /* 0x004ea60000001000 */
[----:B------:R3:W-:Y:S04]  /*0230*/  STL [R1+0x158], RZ ;  /* 0x000158ff01007387 */ /* 0x0007e80000100800 */
[----:B------:R3:W-:Y:S01]  /*0240*/  STL [R1+0x15c], RZ ;  /* 0x00015cff01007387 */ /* 0x0007e20000100800 */
[----:B-1----:R-:W-:-:S03]  /*0250*/  IABS R10, R5 ;  /* 0x00000005000a7213 */ /* 0x002fc60000000000 */
[----:B------:R3:W-:Y:S04]  /*0260*/  STL [R1+0x170], RZ ;  /* 0x000170ff01007387 */ /* 0x0007e80000100800 */
[----:B------:R3:W-:Y:S01]  /*0270*/  STL [R1+0x174], RZ ;  /* 0x000174ff01007387 */ /* 0x0007e20000100800 */
[----:B--2---:R-:W-:-:S03]  /*0280*/  VIADD R6, R4, 0xffffffe ;  /* 0x0ffffffe04067836 */ /* 0x004fc60000000000 */
[----:B------:R3:W-:Y:S01]  /*0290*/  STL [R1+0x178], RZ ;  /* 0x000178ff01007387 */ /* 0x0007e20000100800 */
[----:B------:R-:W-:Y:S01]  /*02a0*/  IMAD.MOV R4, RZ, RZ, -R12 ;  /* 0x000000ffff047224 */ /* 0x000fe200078e0a0c */
[----:B------:R1:W2:Y:S02]  /*02b0*/  F2I.FTZ.U32.TRUNC.NTZ R7, R6 ;  /* 0x0000000600077305 */ /* 0x0002a4000021f000 */
[----:B------:R3:W-:Y:S04]  /*02c0*/  STL [R1+0x17c], RZ ;  /* 0x00017cff01007387 */ /* 0x0007e80000100800 */
[----:B------:R3:W-:Y:S01]  /*02d0*/  STL [R1+0x190], RZ ;  /* 0x000190ff01007387 */ /* 0x0007e20000100800 */
[----:B-1----:R-:W-:-:S03]  /*02e0*/  IMAD.MOV.U32 R6, RZ, RZ, RZ ;  /* 0x000000ffff067224 */ /* 0x002fc600078e00ff */
[----:B------:R3:W-:Y:S04]  /*02f0*/  STL [R1+0x194], RZ ;  /* 0x000194ff01007387 */ /* 0x0007e80000100800 */
[----:B------:R3:W-:Y:S01]  /*0300*/  STL [R1+0x198], RZ ;  /* 0x000198ff01007387 */ /* 0x0007e20000100800 */
[----:B--2---:R-:W-:-:S03]  /*0310*/  IMAD.MOV R8, RZ, RZ, -R7 ;  /* 0x000000ffff087224 */ /* 0x004fc600078e0a07 */
[----:B------:R3:W-:Y:S01]  /*0320*/  STL [R1+0x19c], RZ ;  /* 0x00019cff01007387 */ /* 0x0007e20000100800 */
[----:B------:R-:W-:Y:S02]  /*0330*/  IMAD R11, R8, R9, RZ ;  /* 0x00000009080b7224 */ /* 0x000fe400078e02ff */
[----:B------:R-:W-:Y:S01]  /*0340*/  IMAD.MOV.U32 R8, RZ, RZ, R10 ;  /* 0x000000ffff087224 */ /* 0x000fe200078e000a */
[----:B------:R3:W-:Y:S01]  /*0350*/  STL [R1+0x1b0], RZ ;  /* 0x0001b0ff01007387 */ /* 0x0007e20000100800 */
[----:B------:R-:W-:-:S03]  /*0360*/  IMAD.HI.U32 R7, R7, R11, R6 ;  /* 0x0000000b07077227 */ /* 0x000fc600078e0006 */
[----:B------:R3:W-:Y:S03]  /*0370*/  STL [R1+0x1b4], RZ ;  /* 0x0001b4ff01007387 */ /* 0x0007e60000100800 */
[----:B------:R-:W-:Y:S01]  /*0380*/  IMAD.HI.U32 R7, R7, R8, RZ ;  /* 0x0000000807077227 */ /* 0x000fe200078e00ff */
[----:B------:R3:W-:Y:S03]  /*0390*/  STL [R1+0x1b8], RZ ;  /* 0x0001b8ff01007387 */ /* 0x0007e60000100800 */
[----:B------:R-:W-:Y:S01]  /*03a0*/  IMAD R4, R7, R4, R8 ;  /* 0x0000000407047224 */ /* 0x000fe200078e0208 */
[----:B------:R3:W-:Y:S04]  /*03b0*/  STL [R1+0x1bc], RZ ;  /* 0x0001bcff01007387 */ /* 0x0007e80000100800 */
[----:B------:R3:W-:Y:S01]  /*03c0*/  STL [R1+0x1d0], RZ ;  /* 0x0001d0ff01007387 */ /* 0x0007e20000100800 */
[----:B------:R-:W-:-:S03]  /*03d0*/  ISETP.GT.U32.AND P1, PT, R9, R4, PT ;  /* 0x000000040900720c */ /* 0x000fc60003f24070 */
[----:B------:R3:W-:Y:S04]  /*03e0*/  STL [R1+0x1d4], RZ ;  /* 0x0001d4ff01007387 */ /* 0x0007e80000100800 */
[----:B------:R3:W-:Y:S04]  /*03f0*/  STL [R1+0x1d8], RZ ;  /* 0x0001d8ff01007387 */ /* 0x0007e80000100800 */
[----:B------:R3:W-:Y:S02]  /*0400*/  STL [R1+0x1dc], RZ ;  /* 0x0001dcff01007387 */ /* 0x0007e40000100800 */
[----:B------:R-:W-:-:S02]  /*0410*/  @!P1 IMAD.IADD R4, R4, 0x1, -R9 ;  /* 0x0000000104049824 */ /* 0x000fc400078e0a09 */
[----:B------:R3:W-:Y:S01]  /*0420*/  STL [R1+0x1f0], RZ ;  /* 0x0001f0ff01007387 */ /* 0x0007e20000100800 */
[----:B------:R-:W-:Y:S01]  /*0430*/  @!P1 VIADD R7, R7, 0x1 ;  /* 0x0000000107079836 */ /* 0x000fe20000000000 */
[----:B------:R-:W-:Y:S02]  /*0440*/  ISETP.NE.AND P1, PT, R0, RZ, PT ;  /* 0x000000ff0000720c */ /* 0x000fe40003f25270 */
[----:B------:R3:W-:Y:S01]  /*0450*/  STL [R1+0x1f4], RZ ;  /* 0x0001f4ff01007387 */ /* 0x0007e20000100800 */
[----:B------:R-:W-:Y:S02]  /*0460*/  ISETP.GE.U32.AND P0, PT, R4, R9, PT ;  /* 0x000000090400720c */ /* 0x000fe40003f06070 */
[----:B------:R-:W-:Y:S01]  /*0470*/  LOP3.LUT R4, R5, R0, RZ, 0x3c, !PT ;  /* 0x0000000005047212 */ /* 0x000fe200078e3cff */
[----:B------:R3:W-:Y:S03]  /*0480*/  STL [R1+0x1f8], RZ ;  /* 0x0001f8ff01007387 */ /* 0x0007e60000100800 */
[----:B------:R-:W-:Y:S01]  /*0490*/  ISETP.GE.AND P2, PT, R4, RZ, PT ;  /* 0x000000ff0400720c */ /* 0x000fe20003f46270 */
[----:B------:R3:W-:Y:S01]  /*04a0*/  STL [R1+0x1fc], RZ ;  /* 0x0001fcff01007387 */ /* 0x0007e20000100800 */
[----:B------:R-:W-:-:S03]  /*04b0*/  VIADD R4, R2, 0x3f ;  /* 0x0000003f02047836 */ /* 0x000fc60000000000 */
[----:B------:R3:W-:Y:S02]  /*04c0*/  STL [R1+0x210], RZ ;  /* 0x000210ff01007387 */ /* 0x0007e40000100800 */
[----:B------:R-:W-:Y:S02]  /*04d0*/  @P0 VIADD R7, R7, 0x1 ;  /* 0x0000000107070836 */ /* 0x000fe40000000000 */
[----:B------:R3:W-:Y:S02]  /*04e0*/  STL [R1+0x214], RZ ;  /* 0x000214ff01007387 */ /* 0x0007e40000100800 */
[----:B------:R-:W-:Y:S01]  /*04f0*/  IMAD.MOV.U32 R6, RZ, RZ, R7 ;  /* 0x000000ffff067224 */ /* 0x000fe200078e0007 */
[----:B------:R-:W-:Y:S01]  /*0500*/  SHF.R.S32.HI R7, RZ, 0x1f, R4 ;  /* 0x0000001fff077819 */ /* 0x000fe20000011404 */
[----:B------:R3:W-:Y:S02]  /*0510*/  STL [R1+0x218], RZ ;  /* 0x000218ff01007387 */ /* 0x0007e40000100800 */
[----:B------:R-:W-:Y:S01]  /*0520*/  @!P2 IMAD.MOV R6, RZ, RZ, -R6 ;  /* 0x000000ffff06a224 */ /* 0x000fe200078e0a06 */
[----:B------:R-:W-:Y:S01]  /*0530*/  @!P1 LOP3.LUT R6, RZ, R0, RZ, 0x33, !PT ;  /* 0x00000000ff069212 */ /* 0x000fe200078e33ff */
[----:B------:R3:W-:Y:S01]  /*0540*/  STL [R1+0x21c], RZ ;  /* 0x00021cff01007387 */ /* 0x0007e20000100800 */
[----:B------:R-:W-:-:S03]  /*0550*/  LEA.HI R7, R7, R4, RZ, 0x6 ;  /* 0x0000000407077211 */ /* 0x000fc600078f30ff */
[----:B------:R3:W-:Y:S01]  /*0560*/  STL [R1+0x230], RZ ;  /* 0x000230ff01007387 */ /* 0x0007e20000100800 */
[----:B------:R-:W-:Y:S02]  /*0570*/  IMAD.SHL.U32 R4, R6, 0x8, RZ ;  /* 0x0000000806047824 */ /* 0x000fe400078e00ff */
[----:B------:R-:W-:Y:S01]  /*0580*/  IMAD.MOV R6, RZ, RZ, -R6 ;  /* 0x000000ffff067224 */ /* 0x000fe200078e0a06 */
[----:B------:R3:W-:Y:S02]  /*0590*/  STL [R1+0x234], RZ ;  /* 0x000234ff01007387 */ /* 0x0007e40000100800 */
[----:B------:R-:W-:Y:S01]  /*05a0*/  LEA.HI.SX32 R7, R7, -R4, 0x1a ;  /* 0x8000000407077211 */ /* 0x000fe200078fd2ff */
[----:B------:R-:W-:Y:S01]  /*05b0*/  IMAD R13, R0, R6, R5 ;  /* 0x00000006000d7224 */ /* 0x000fe200078e0205 */
[----:B------:R3:W-:Y:S01]  /*05c0*/  STL [R1+0x238], RZ ;  /* 0x000238ff01007387 */ /* 0x0007e20000100800 */
[----:B------:R-:W-:Y:S01]  /*05d0*/  IMAD.MOV.U32 R6, RZ, RZ, RZ ;  /* 0x000000ffff067224 */ /* 0x000fe200078e00ff */
[----:B------:R-:W-:-:S02]  /*05e0*/  VIMNMX R8, PT, PT, R7, 0x8, PT ;  /* 0x0000000807087848 */ /* 0x000fc40003fe0100 */
[----:B------:R3:W-:Y:S02]  /*05f0*/  STL [R1+0x23c], RZ ;  /* 0x00023cff01007387 */ /* 0x0007e40000100800 */
[-C--:B------:R-:W-:Y:S02]  /*0600*/  IABS R10, R8.reuse ;  /* 0x00000008000a7213 */ /* 0x080fe40000000000 */
[----:B------:R3:W-:Y:S01]  /*0610*/  STL [R1+0x250], RZ ;  /* 0x000250ff01007387 */ /* 0x0007e20000100800 */
[----:B------:R-:W-:Y:S01]  /*0620*/  IABS R0, R8 ;  /* 0x0000000800007213 */ /* 0x000fe20000000000 */
[----:B------:R-:W1:Y:S02]  /*0630*/  I2F.RP R9, R10 ;  /* 0x0000000a00097306 */ /* 0x000e640000209400 */
[----:B------:R3:W-:Y:S04]  /*0640*/  STL [R1+0x254], RZ ;  /* 0x000254ff01007387 */ /* 0x0007e80000100800 */
[----:B------:R3:W-:Y:S04]  /*0650*/  STL [R1+0x258], RZ ;  /* 0x000258ff01007387 */ /* 0x0007e80000100800 */
[----:B------:R3:W-:Y:S04]  /*0660*/  STL [R1+0x25c], RZ ;  /* 0x00025cff01007387 */ /* 0x0007e80000100800 */
[----:B------:R3:W-:Y:S01]  /*0670*/  STL [R1+0x270], RZ ;  /* 0x000270ff01007387 */ /* 0x0007e20000100800 */
[----:B-1----:R-:W1:Y:S03]  /*0680*/  MUFU.RCP R9, R9 ;  /* 0x0000000900097308 */ /* 0x002e660000001000 */
[----:B------:R3:W-:Y:S04]  /*0690*/  STL [R1+0x274], RZ ;  /* 0x000274ff01007387 */ /* 0x0007e80000100800 */
[----:B------:R3:W-:Y:S04]  /*06a0*/  STL [R1+0x278], RZ ;  /* 0x000278ff01007387 */ /* 0x0007e80000100800 */
[----:B------:R3:W-:Y:S04]  /*06b0*/  STL [R1+0x27c], RZ ;  /* 0x00027cff01007387 */ /* 0x0007e80000100800 */
[----:B------:R3:W-:Y:S01]  /*06c0*/  STL [R1+0x2c0], RZ ;  /* 0x0002c0ff01007387 */ /* 0x0007e20000100800 */
[----:B-1----:R-:W-:-:S03]  /*06d0*/  VIADD R7, R9, 0xffffffe ;  /* 0x0ffffffe09077836 */ /* 0x002fc60000000000 */
[----:B------:R3:W-:Y:S04]  /*06e0*/  STL [R1+0x2c4], RZ ;  /* 0x0002c4ff01007387 */ /* 0x0007e80000100800 */
[----:B------:R3:W-:Y:S01]  /*06f0*/  STL [R1+0x2c8], RZ ;  /* 0x0002c8ff01007387 */ /* 0x0007e20000100800 */
[----:B------:R-:W1:Y:S03]  /*0700*/  F2I.FTZ.U32.TRUNC.NTZ R7, R7 ;  /* 0x0000000700077305 */ /* 0x000e66000021f000 */
[----:B------:R3:W-:Y:S04]  /*0710*/  STL [R1+0x2cc], RZ ;  /* 0x0002ccff01007387 */ /* 0x0007e80000100800 */
[----:B------:R3:W-:Y:S04]  /*0720*/  STL [R1+0x4b0], RZ ;  /* 0x0004b0ff01007387 */ /* 0x0007e80000100800 */
[----:B------:R3:W-:Y:S04]  /*0730*/  STL [R1+0x4b4], RZ ;  /* 0x0004b4ff01007387 */ /* 0x0007e80000100800 */
[----:B------:R3:W-:Y:S01]  /*0740*/  STL [R1+0x4b8], RZ ;  /* 0x0004b8ff01007387 */ /* 0x0007e20000100800 */
[----:B-1----:R-:W-:-:S03]  /*0750*/  IMAD.MOV R11, RZ, RZ, -R7 ;  /* 0x000000ffff0b7224 */ /* 0x002fc600078e0a07 */
[----:B------:R3:W-:Y:S01]  /*0760*/  STL [R1+0x4bc], RZ ;  /* 0x0004bcff01007387 */ /* 0x0007e20000100800 */
[----:B------:R-:W-:Y:S01]  /*0770*/  IMAD.MOV.U32 R5, RZ, RZ, R11 ;  /* 0x000000ffff057224 */ /* 0x000fe200078e000b */
[----:B------:R-:W-:Y:S02]  /*0780*/  IABS R11, R13 ;  /* 0x0000000d000b7213 */ /* 0x000fe40000000000 */
[----:B------:R3:W-:Y:S01]  /*0790*/  STL [R1+0x2b0], RZ ;  /* 0x0002b0ff01007387 */ /* 0x0007e20000100800 */
[----:B------:R-:W-:-:S03]  /*07a0*/  IMAD R5, R5, R10, RZ ;  /* 0x0000000a05057224 */ /* 0x000fc600078e02ff */
[----:B------:R3:W-:Y:S01]  /*07b0*/  STL [R1+0x2b4], RZ ;  /* 0x0002b4ff01007387 */ /* 0x0007e20000100800 */
[----:B------:R-:W-:-:S03]  /*07c0*/  IMAD.HI.U32 R6, R7, R5, R6 ;  /* 0x0000000507067227 */ /* 0x000fc600078e0006 */
[----:B------:R3:W-:Y:S01]  /*07d0*/  STL [R1+0x2b8], RZ ;  /* 0x0002b8ff01007387 */ /* 0x0007e20000100800 */
[----:B------:R-:W-:Y:S02]  /*07e0*/  IMAD.MOV R5, RZ, RZ, -R0 ;  /* 0x000000ffff057224 */ /* 0x000fe400078e0a00 */
[----:B------:R-:W-:Y:S01]  /*07f0*/  IMAD.HI.U32 R0, R6, R11, RZ ;  /* 0x0000000b06007227 */ /* 0x000fe200078e00ff */
[----:B------:R3:W-:Y:S01]  /*0800*/  STL [R1+0x2bc], RZ ;  /* 0x0002bcff01007387 */ /* 0x0007e20000100800 */
[----:B0-----:R-:W-:Y:S02]  /*0810*/  LOP3.LUT R6, R15, 0x20, RZ, 0xc0, !PT ;  /* 0x000000200f067812 */ /* 0x001fe400078ec0ff */
[----:B------:R-:W-:Y:S01]  /*0820*/  IMAD R5, R0, R5, R11 ;  /* 0x0000000500057224 */ /* 0x000fe200078e020b */
[----:B------:R3:W-:Y:S01]  /*0830*/  STL [R1+0x4a0], RZ ;  /* 0x0004a0ff01007387 */ /* 0x0007e20000100800 */
[----:B------:R-:W-:-:S03]  /*0840*/  R2UR UR4, R6 ;  /* 0x00000000060472ca */ /* 0x000fc600000e0000 */
        /* <DEDUP_REMOVED lines=14> */
[----:B------:R3:W-:Y:S04]  /*0930*/  STL [R1+0x480], RZ ;  /* 0x000480ff01007387 */ /* 0x0007e80000100800 */
[----:B------:R3:W-:Y:S02]  /*0940*/  STL [R1+0x484], RZ ;  /* 0x000484ff01007387 */ /* 0x0007e40000100800 */
[----:B------:R-:W-:-:S02]  /*0950*/  @P0 VIADD R0, R0, 0x1 ;  /* 0x0000000100000836 */ /* 0x000fc40000000000 */
[----:B------:R3:W-:Y:S04]  /*0960*/  STL [R1+0x488], RZ ;  /* 0x000488ff01007387 */ /* 0x0007e80000100800 */
[----:B------:R3:W-:Y:S01]  /*0970*/  STL [R1+0x48c], RZ ;  /* 0x00048cff01007387 */ /* 0x0007e20000100800 */
[----:B------:R-:W-:Y:S01]  /*0980*/  @!P2 IMAD.MOV R0, RZ, RZ, -R0 ;  /* 0x000000ffff00a224 */ /* 0x000fe200078e0a00 */
[----:B------:R-:W-:Y:S02]  /*0990*/  @!P1 LOP3.LUT R0, RZ, R8, RZ, 0x33, !PT ;  /* 0x00000008ff009212 */ /* 0x000fe400078e33ff */
[----:B------:R3:W-:Y:S03]  /*09a0*/  STL [R1+0x470], RZ ;  /* 0x000470ff01007387 */ /* 0x0007e60000100800 */
[----:B------:R-:W-:Y:S01]  /*09b0*/  IMAD.MOV R5, RZ, RZ, -R0 ;  /* 0x000000ffff057224 */ /* 0x000fe200078e0a00 */
[----:B------:R3:W-:Y:S03]  /*09c0*/  STL [R1+0x474], RZ ;  /* 0x000474ff01007387 */ /* 0x0007e60000100800 */
[----:B------:R-:W-:Y:S01]  /*09d0*/  IMAD R5, R8, R5, R13 ;  /* 0x0000000508057224 */ /* 0x000fe200078e020d */
[----:B------:R3:W-:Y:S01]  /*09e0*/  STL [R1+0x478], RZ ;  /* 0x000478ff01007387 */ /* 0x0007e20000100800 */
[----:B------:R-:W-:-:S02]  /*09f0*/  IMAD.SHL.U32 R13, R0, 0x100, RZ ;  /* 0x00000100000d7824 */ /* 0x000fc400078e00ff */
[----:B------:R-:W-:Y:S01]  /*0a00*/  IMAD.IADD R4, R4, 0x1, R5 ;  /* 0x0000000104047824 */ /* 0x000fe200078e0205 */
[----:B------:R3:W-:Y:S01]  /*0a10*/  STL [R1+0x47c], RZ ;  /* 0x00047cff01007387 */ /* 0x0007e20000100800 */
[----:B------:R-:W-:-:S03]  /*0a20*/  LOP3.LUT R5, R15, 0x3f, RZ, 0xc0, !PT ;  /* 0x0000003f0f057812 */ /* 0x000fc600078ec0ff */
[----:B------:R3:W-:Y:S02]  /*0a30*/  STL [R1+0x460], RZ ;  /* 0x000460ff01007387 */ /* 0x0007e40000100800 */
[----:B------:R-:W-:Y:S02]  /*0a40*/  IMAD R14, R4, 0x40, R5 ;  /* 0x00000040040e7824 */ /* 0x000fe400078e0205 */
[----:B------:R3:W-:Y:S04]  /*0a50*/  STL [R1+0x464], RZ ;  /* 0x000464ff01007387 */ /* 0x0007e80000100800 */
        /* <DEDUP_REMOVED lines=157> */
[----:B------:R3:W-:Y:S04]  /*1430*/  STL [R1+0xa4], R13 ;  /* 0x0000a40d01007387 */ /* 0x0007e80000100800 */
[----:B------:R3:W-:Y:S04]  /*1440*/  STL [R1+0x12c], RZ ;  /* 0x00012cff01007387 */ /* 0x0007e80000100800 */
[----:B------:R3:W-:Y:S04]  /*1450*/  STL [R1+0x9dc], R14 ;  /* 0x0009dc0e01007387 */ /* 0x0007e80000100800 */
        /* <DEDUP_REMOVED lines=15> */
[----:B------:R3:W-:Y:S01]  /*1550*/  STL [R1+0x8c], RZ ;  /* 0x00008cff01007387 */ /* 0x0007e20000100800 */
[----:B------:R-:W-:Y:S05]  /*1560*/  BRA.U !UP0, `(.L_x_0) ;  /* 0x000001dd08b47547 */ /* 0x000fea000b800000 */
[----:B------:R-:W-:Y:S01]  /*1570*/  IABS R5, R2 ;  /* 0x0000000200057213 */ /* 0x000fe20000000000 */
[----:B------:R-:W0:Y:S01]  /*1580*/  LDCU UR46, c[0x0][0x3b0] ;  /* 0x00007600ff2e77ac */ /* 0x000e220008000800 */
[----:B------:R-:W-:Y:S02]  /*1590*/  IABS R0, R3 ;  /* 0x0000000300007213 */ /* 0x000fe40000000000 */
[----:B------:R-:W1:Y:S01]  /*15a0*/  I2F.RP R10, R5 ;  /* 0x00000005000a7306 */ /* 0x000e620000209400 */
[----:B------:R-:W-:Y:S01]  /*15b0*/  ISETP.GE.AND P5, PT, R14, RZ, PT ;  /* 0x000000ff0e00720c */ /* 0x000fe20003fa6270 */
[----:B------:R-:W2:Y:S01]  /*15c0*/  LDCU.64 UR20, c[0x0][0x388] ;  /* 0x00007100ff1477ac */ /* 0x000ea20008000a00 */
[----:B------:R-:W4:Y:S05]  /*15d0*/  LDCU.64 UR18, c[0x0][0x388] ;  /* 0x00007100ff1277ac */ /* 0x000f2a0008000a00 */
[----:B------:R-:W3:Y:S01]  /*15e0*/  I2F.RP R4, R0 ;  /* 0x0000000000047306 */ /* 0x000ee20000209400 */
[----:B------:R-:W0:Y:S01]  /*15f0*/  LDCU.64 UR14, c[0x0][0x388] ;  /* 0x00007100ff0e77ac */ /* 0x000e220008000a00 */
[----:B------:R-:W0:Y:S06]  /*1600*/  LDCU.64 UR30, c[0x0][0x388] ;  /* 0x00007100ff1e77ac */ /* 0x000e2c0008000a00 */
[----:B-1----:R-:W1:Y:S01]  /*1610*/  MUFU.RCP R10, R10 ;  /* 0x0000000a000a7308 */ /* 0x002e620000001000 */
[----:B------:R-:W0:Y:S01]  /*1620*/  LDCU.64 UR28, c[0x0][0x388] ;  /* 0x00007100ff1c77ac */ /* 0x000e220008000a00 */
[----:B------:R-:W0:Y:S06]  /*1630*/  LDCU.64 UR16, c[0x0][0x388] ;  /* 0x00007100ff1077ac */ /* 0x000e2c0008000a00 */
[----:B---3--:R-:W3:Y:S01]  /*1640*/  MUFU.RCP R4, R4 ;  /* 0x0000000400047308 */ /* 0x008ee20000001000 */
[----:B------:R-:W0:Y:S01]  /*1650*/  LDCU.64 UR22, c[0x0][0x388] ;  /* 0x00007100ff1677ac */ /* 0x000e220008000a00 */
[----:B------:R-:W0:Y:S01]  /*1660*/  LDCU.64 UR24, c[0x0][0x388] ;  /* 0x00007100ff1877ac */ /* 0x000e220008000a00 */
[----:B-1----:R-:W-:Y:S01]  /*1670*/  VIADD R8, R10, 0xffffffe ;  /* 0x0ffffffe0a087836 */ /* 0x002fe20000000000 */
[----:B------:R-:W-:Y:S01]  /*1680*/  SHF.R.U32.HI R10, RZ, 0x2, R15 ;  /* 0x00000002ff0a7819 */ /* 0x000fe2000001160f */
[----:B------:R-:W1:Y:S03]  /*1690*/  LDCU.64 UR8, c[0x0][0x388] ;  /* 0x00007100ff0877ac */ /* 0x000e660008000a00 */
[----:B------:R0:W1:Y:S01]  /*16a0*/  F2I.FTZ.U32.TRUNC.NTZ R9, R8 ;  /* 0x0000000800097305 */ /* 0x000062000021f000 */
[----:B------:R-:W2:Y:S01]  /*16b0*/  LDCU.64 UR10, c[0x0][0x388] ;  /* 0x00007100ff0a77ac */ /* 0x000ea20008000a00 */
[----:B---3--:R-:W-:Y:S01]  /*16c0*/  VIADD R6, R4, 0xffffffe ;  /* 0x0ffffffe04067836 */ /* 0x008fe20000000000 */
[----:B------:R-:W3:Y:S05]  /*16d0*/  LDCU.64 UR26, c[0x0][0x388] ;  /* 0x00007100ff1a77ac */ /* 0x000eea0008000a00 */
[----:B------:R4:W2:Y:S01]  /*16e0*/  F2I.FTZ.U32.TRUNC.NTZ R7, R6 ;  /* 0x0000000600077305 */ /* 0x0008a2000021f000 */
[----:B0-----:R-:W-:Y:S01]  /*16f0*/  IMAD.MOV.U32 R8, RZ, RZ, RZ ;  /* 0x000000ffff087224 */ /* 0x001fe200078e00ff */
[----:B------:R-:W0:Y:S01]  /*1700*/  LDCU.64 UR52, c[0x0][0x388] ;  /* 0x00007100ff3477ac */ /* 0x000e220008000a00 */
[----:B------:R-:W0:Y:S01]  /*1710*/  LDCU UR7, c[0x0][0x3a4] ;  /* 0x00007480ff0777ac */ /* 0x000e220008000800 */
[----:B-1----:R-:W-:-:S02]  /*1720*/  IMAD.MOV R12, RZ, RZ, -R9 ;  /* 0x000000ffff0c7224 */ /* 0x002fc400078e0a09 */
[----:B----4-:R-:W-:Y:S02]  /*1730*/  IMAD.MOV.U32 R6, RZ, RZ, RZ ;  /* 0x000000ffff067224 */ /* 0x010fe400078e00ff */
[----:B------:R-:W-:Y:S02]  /*1740*/  IMAD R11, R12, R5, RZ ;  /* 0x000000050c0b7224 */ /* 0x000fe400078e02ff */
[----:B------:R-:W-:Y:S02]  /*1750*/  IMAD.U32 R12, RZ, RZ, UR4 ;  /* 0x00000004ff0c7e24 */ /* 0x000fe4000f8e00ff */
[----:B--2---:R-:W-:Y:S02]  /*1760*/  IMAD.MOV R21, RZ, RZ, -R7 ;  /* 0x000000ffff157224 */ /* 0x004fe400078e0a07 */
[----:B------:R-:W-:Y:S01]  /*1770*/  IMAD.HI.U32 R9, R9, R11, R8 ;  /* 0x0000000b09097227 */ /* 0x000fe200078e0008 */
[----:B------:R-:W-:Y:S02]  /*1780*/  IABS R11, R14 ;  /* 0x0000000e000b7213 */ /* 0x000fe40000000000 */
[----:B------:R-:W-:Y:S01]  /*1790*/  LOP3.LUT R8, R15, 0x3, RZ, 0xc0, !PT ;  /* 0x000000030f087812 */ /* 0x000fe200078ec0ff */
[----:B------:R-:W-:Y:S01]  /*17a0*/  IMAD R21, R21, R0, RZ ;  /* 0x0000000015157224 */ /* 0x000fe200078e02ff */
[----:B------:R-:W-:Y:S01]  /*17b0*/  LEA.HI R4, R12, R13, RZ, 0x1b ;  /* 0x0000000d0c047211 */ /* 0x000fe200078fd8ff */
[----:B------:R-:W-:-:S02]  /*17c0*/  IMAD.MOV.U32 R12, RZ, RZ, R11 ;  /* 0x000000ffff0c7224 */ /* 0x000fc400078e000b */
[----:B------:R-:W-:Y:S01]  /*17d0*/  IMAD.HI.U32 R21, R7, R21, R6 ;  /* 0x0000001507157227 */ /* 0x000fe200078e0006 */
[----:B------:R-:W-:Y:S02]  /*17e0*/  SGXT.U32 R6, R10, 0x3 ;  /* 0x000000030a06781a */ /* 0x000fe40000000000 */
[----:B------:R-:W-:Y:S01]  /*17f0*/  IABS R11, R4 ;  /* 0x00000004000b7213 */ /* 0x000fe20000000000 */
[----:B------:R-:W-:Y:S02]  /*1800*/  IMAD R7, R8, 0x110, RZ ;  /* 0x0000011008077824 */ /* 0x000fe400078e02ff */
[----:B------:R-:W-:-:S03]  /*1810*/  IMAD.HI.U32 R9, R9, R12, RZ ;  /* 0x0000000c09097227 */ /* 0x000fc600078e00ff */
[----:B------:R-:W-:Y:S01]  /*1820*/  LOP3.LUT R6, R7, R6, RZ, 0xfc, !PT ;  /* 0x0000000607067212 */ /* 0x000fe200078efcff */
[----:B------:R-:W-:Y:S02]  /*1830*/  IMAD.MOV R8, RZ, RZ, -R9 ;  /* 0x000000ffff087224 */ /* 0x000fe400078e0a09 */
[----:B------:R-:W-:Y:S02]  /*1840*/  VIADD R7, R4, 0xfe ;  /* 0x000000fe04077836 */ /* 0x000fe40000000000 */
[----:B------:R1:W-:Y:S01]  /*1850*/  STL [R1+0x2c], R6 ;  /* 0x00002c0601007387 */ /* 0x0003e20000100800 */
[----:B------:R-:W-:Y:S02]  /*1860*/  IMAD.MOV.U32 R10, RZ, RZ, R11 ;  /* 0x000000ffff0a7224 */ /* 0x000fe400078e000b */
[----:B------:R-:W-:Y:S02]  /*1870*/  IABS R15, R7 ;  /* 0x00000007000f7213 */ /* 0x000fe40000000000 */
[----:B------:R-:W-:Y:S01]  /*1880*/  IMAD.HI.U32 R9, R21, R10, RZ ;  /* 0x0000000a15097227 */ /* 0x000fe200078e00ff */
[----:B------:R-:W-:-:S03]  /*1890*/  ISETP.GE.AND P4, PT, R7, RZ, PT ;  /* 0x000000ff0700720c */ /* 0x000fc60003f86270 */
[----:B------:R-:W-:Y:S02]  /*18a0*/  IMAD.MOV R9, RZ, RZ, -R9 ;  /* 0x000000ffff097224 */ /* 0x000fe400078e0a09 */
[----:B-1----:R-:W-:Y:S02]  /*18b0*/  IMAD R6, R5, R8, R12 ;  /* 0x0000000805067224 */ /* 0x002fe400078e020c */
[----:B------:R-:W-:-:S03]  /*18c0*/  IMAD.HI.U32 R7, R21, R15, RZ ;  /* 0x0000000f15077227 */ /* 0x000fc600078e00ff */
[----:B------:R-:W-:Y:S01]  /*18d0*/  ISETP.GT.U32.AND P1, PT, R5, R6, PT ;  /* 0x000000060500720c */ /* 0x000fe20003f24070 */
[----:B------:R-:W-:Y:S02]  /*18e0*/  IMAD R9, R0, R9, R10 ;  /* 0x0000000900097224 */ /* 0x000fe400078e020a */
[----:B------:R-:W-:Y:S02]  /*18f0*/  IMAD.MOV R7, RZ, RZ, -R7 ;  /* 0x000000ffff077224 */ /* 0x000fe400078e0a07 */
[----:B------:R-:W-:Y:S01]  /*1900*/  VIADD R8, R4, 0xfc ;  /* 0x000000fc04087836 */ /* 0x000fe20000000000 */
[C---:B------:R-:W-:Y:S01]  /*1910*/  ISETP.GT.U32.AND P0, PT, R0.reuse, R9, PT ;  /* 0x000000090000720c */ /* 0x040fe20003f04070 */
[----:B------:R-:W-:Y:S02]  /*1920*/  IMAD R15, R0, R7, R15 ;  /* 0x00000007000f7224 */ /* 0x000fe400078e020f */
[----:B------:R-:W-:Y:S01]  /*1930*/  VIADD R10, R4, 0xfa ;  /* 0x000000fa040a7836 */ /* 0x000fe20000000000 */
[----:B------:R-:W-:-:S02]  /*1940*/  ISETP.GE.AND P3, PT, R8, RZ, PT ;  /* 0x000000ff0800720c */ /* 0x000fc40003f66270 */
[----:B------:R-:W-:Y:S01]  /*1950*/  IABS R11, R8 ;  /* 0x00000008000b7213 */ /* 0x000fe20000000000 */
[----:B------:R-:W-:Y:S01]  /*1960*/  @!P1 IMAD.IADD R6, R6, 0x1, -R5 ;  /* 0x0000000106069824 */ /* 0x000fe200078e0a05 */
[----:B------:R-:W-:Y:S01]  /*1970*/  ISETP.GT.U32.AND P1, PT, R0, R15, PT ;  /* 0x0000000f0000720c */ /* 0x000fe20003f24070 */
[----:B------:R-:W-:Y:S01]  /*1980*/  VIADD R8, R4, 0xf8 ;  /* 0x000000f804087836 */ /* 0x000fe20000000000 */
[----:B------:R-:W-:Y:S02]  /*1990*/  ISETP.GE.AND P2, PT, R10, RZ, PT ;  /* 0x000000ff0a00720c */ /* 0x000fe40003f46270 */
[----:B------:R-:W-:Y:S01]  /*19a0*/  ISETP.GT.U32.AND P6, PT, R5, R6, PT ;  /* 0x000000060500720c */ /* 0x000fe20003fc4070 */
[----:B------:R-:W-:Y:S01]  /*19b0*/  @!P0 IMAD.IADD R9, R9, 0x1, -R0 ;  /* 0x0000000109098824 */ /* 0x000fe200078e0a00 */
[----:B------:R-:W-:Y:S02]  /*19c0*/  IABS R17, R8 ;  /* 0x0000000800117213 */ /* 0x000fe40000000000 */
[----:B------:R-:W-:Y:S01]  /*19d0*/  IABS R13, R10 ;  /* 0x0000000a000d7213 */ /* 0x000fe20000000000 */
[----:B------:R-:W-:Y:S01]  /*19e0*/  IMAD.HI.U32 R10, R21, R11, RZ ;  /* 0x0000000b150a7227 */ /* 0x000fe200078e00ff */
[----:B------:R-:W-:-:S03]  /*19f0*/  ISETP.GT.U32.AND P0, PT, R0, R9, PT ;  /* 0x000000090000720c */ /* 0x000fc60003f04070 */
[----:B------:R-:W-:-:S04]  /*1a00*/  IMAD.HI.U32 R12, R21, R17, RZ ;  /* 0x00000011150c7227 */ /* 0x000fc800078e00ff */
[----:B------:R-:W-:Y:S01]  /*1a10*/  @!P6 IMAD.IADD R6, R6, 0x1, -R5 ;  /* 0x000000010606e824 */ /* 0x000fe200078e0a05 */
[----:B------:R-:W-:Y:S01]  /*1a20*/  ISETP.NE.AND P6, PT, R2, RZ, PT ;  /* 0x000000ff0200720c */ /* 0x000fe20003fc5270 */
[----:B------:R-:W-:Y:S02]  /*1a30*/  IMAD.MOV R12, RZ, RZ, -R12 ;  /* 0x000000ffff0c7224 */ /* 0x000fe400078e0a0c */
[----:B------:R-:W-:Y:S02]  /*1a40*/  IMAD.MOV.U32 R14, RZ, RZ, R6 ;  /* 0x000000ffff0e7224 */ /* 0x000fe400078e0006 */
[----:B------:R-:W-:Y:S02]  /*1a50*/  @!P1 IMAD.IADD R15, R15, 0x1, -R0 ;  /* 0x000000010f0f9824 */ /* 0x000fe400078e0a00 */
[----:B------:R-:W-:Y:S02]  /*1a60*/  @!P5 IMAD.MOV R14, RZ, RZ, -R14 ;  /* 0x000000ffff0ed224 */ /* 0x000fe400078e0a0e */
[----:B------:R-:W-:Y:S01]  /*1a70*/  IMAD.MOV R10, RZ, RZ, -R10 ;  /* 0x000000ffff0a7224 */ /* 0x000fe200078e0a0a */
[C---:B------:R-:W-:Y:S01]  /*1a80*/  ISETP.GT.U32.AND P1, PT, R0.reuse, R15, PT ;  /* 0x0000000f0000720c */ /* 0x040fe20003f24070 */
[----:B------:R-:W-:-:S02]  /*1a90*/  IMAD R17, R0, R12, R17 ;  /* 0x0000000c00117224 */ /* 0x000fc400078e0211 */
[----:B------:R-:W-:Y:S01]  /*1aa0*/  @!P6 LOP3.LUT R14, RZ, R2, RZ, 0x33, !PT ;  /* 0x00000002ff0ee212 */ /* 0x000fe200078e33ff */
[C---:B------:R-:W-:Y:S01]  /*1ab0*/  VIADD R12, R4.reuse, 0xf4 ;  /* 0x000000f4040c7836 */ /* 0x040fe20000000000 */
[----:B------:R-:W-:Y:S01]  /*1ac0*/  ISETP.GE.AND P6, PT, R4, RZ, PT ;  /* 0x000000ff0400720c */ /* 0x000fe20003fc6270 */
[----:B------:R-:W-:Y:S02]  /*1ad0*/  IMAD R11, R0, R10, R11 ;  /* 0x0000000a000b7224 */ /* 0x000fe400078e020b */
[----:B------:R-:W-:Y:S01]  /*1ae0*/  VIADD R10, R4, 0xf6 ;  /* 0x000000f6040a7836 */ /* 0x000fe20000000000 */
[----:B------:R-:W-:Y:S01]  /*1af0*/  IABS R6, R12 ;  /* 0x0000000c00067213 */ /* 0x000fe20000000000 */
[----:B------:R-:W-:Y:S01]  /*1b00*/  @!P0 IMAD.IADD R9, R9, 0x1, -R0 ;  /* 0x0000000109098824 */ /* 0x000fe200078e0a00 */
[----:B------:R-:W-:Y:S01]  /*1b10*/  ISETP.GT.U32.AND P0, PT, R0, R11, PT ;  /* 0x0000000b0000720c */ /* 0x000fe20003f04070 */
[----:B------:R-:W-:Y:S01]  /*1b20*/  IMAD.HI.U32 R7, R21, R13, RZ ;  /* 0x0000000d15077227 */ /* 0x000fe200078e00ff */
[----:B------:R-:W-:Y:S01]  /*1b30*/  IABS R18, R10 ;  /* 0x0000000a00127213 */ /* 0x000fe20000000000 */
[----:B------:R1:W-:Y:S02]  /*1b40*/  STL [R1+0x1ec], R14 ;  /* 0x0001ec0e01007387 */ /* 0x0003e40000100800 */
[----:B------:R-:W-:-:S02]  /*1b50*/  IMAD.MOV.U32 R2, RZ, RZ, R6 ;  /* 0x000000ffff027224 */ /* 0x000fc400078e0006 */
[----:B------:R-:W-:Y:S01]  /*1b60*/  @!P6 IMAD.MOV R9, RZ, RZ, -R9 ;  /* 0x000000ffff09e224 */ /* 0x000fe200078e0a09 */
[----:B------:R-:W-:Y:S01]  /*1b70*/  ISETP.GT.U32.AND P6, PT, R0, R17, PT ;  /* 0x000000110000720c */ /* 0x000fe20003fc4070 */
[----:B------:R-:W-:Y:S01]  /*1b80*/  @!P1 IMAD.IADD R15, R15, 0x1, -R0 ;  /* 0x000000010f0f9824 */ /* 0x000fe200078e0a00 */
[----:B------:R-:W-:Y:S01]  /*1b90*/  ISETP.GE.AND P1, PT, R8, RZ, PT ;  /* 0x000000ff0800720c */ /* 0x000fe20003f26270 */
[----:B------:R-:W-:-:S04]  /*1ba0*/  IMAD.HI.U32 R5, R21, R18, RZ ;  /* 0x0000001215057227 */ /* 0x000fc800078e00ff */
[----:B------:R-:W-:-:S04]  /*1bb0*/  IMAD.HI.U32 R6, R21, R2, RZ ;  /* 0x0000000215067227 */ /* 0x000fc800078e00ff */
[----:B------:R-:W-:Y:S02]  /*1bc0*/  IMAD.MOV.U32 R16, RZ, RZ, R15 ;  /* 0x000000ffff107224 */ /* 0x000fe400078e000f */
[----:B------:R-:W-:Y:S02]  /*1bd0*/  IMAD.MOV R5, RZ, RZ, -R5 ;  /* 0x000000ffff057224 */ /* 0x000fe400078e0a05 */
[----:B------:R-:W-:Y:S02]  /*1be0*/  IMAD.MOV R15, RZ, RZ, -R6 ;  /* 0x000000ffff0f7224 */ /* 0x000fe400078e0a06 */
[----:B------:R-:W-:Y:S02]  /*1bf0*/  IMAD.MOV R7, RZ, RZ, -R7 ;  /* 0x000000ffff077224 */ /* 0x000fe400078e0a07 */
[C---:B------:R-:W-:Y:S02]  /*1c00*/  IMAD R18, R0.reuse, R5, R18 ;  /* 0x0000000500127224 */ /* 0x040fe400078e0212 */
[----:B------:R-:W-:-:S02]  /*1c10*/  IMAD R15, R0, R15, R2 ;  /* 0x0000000f000f7224 */ /* 0x000fc400078e0202 */
[C---:B------:R-:W-:Y:S02]  /*1c20*/  IMAD R13, R0.reuse, R7, R13 ;  /* 0x00000007000d7224 */ /* 0x040fe400078e020d */
[----:B------:R-:W-:Y:S01]  /*1c30*/  @!P4 IMAD.MOV R16, RZ, RZ, -R16 ;  /* 0x000000ffff10c224 */ /* 0x000fe200078e0a10 */
[C---:B------:R-:W-:Y:S01]  /*1c40*/  ISETP.GT.U32.AND P4, PT, R0.reuse, R18, PT ;  /* 0x000000120000720c */ /* 0x040fe20003f84070 */
[--C-:B------:R-:W-:Y:S01]  /*1c50*/  @!P6 IMAD.IADD R17, R17, 0x1, -R0.reuse ;  /* 0x000000011111e824 */ /* 0x100fe200078e0a00 */
[----:B------:R-:W-:Y:S01]  /*1c60*/  ISETP.GT.U32.AND P6, PT, R0, R15, PT ;  /* 0x0000000f0000720c */ /* 0x000fe20003fc4070 */
[----:B------:R-:W-:Y:S01]  /*1c70*/  VIADD R7, R4, 0xf2 ;  /* 0x000000f204077836 */ /* 0x000fe20000000000 */
[----:B------:R-:W-:Y:S01]  /*1c80*/  ISETP.GT.U32.AND P5, PT, R0, R13, PT ;  /* 0x0000000d0000720c */ /* 0x000fe20003fa4070 */
[----:B------:R-:W-:Y:S01]  /*1c90*/  @!P0 IMAD.IADD R11, R11, 0x1, -R0 ;  /* 0x000000010b0b8824 */ /* 0x000fe200078e0a00 */
[----:B------:R2:W-:Y:S01]  /*1ca0*/  STL [R1+0x60], R16 ;  /* 0x0000601001007387 */ /* 0x0005e20000100800 */
[----:B------:R-:W-:Y:S01]  /*1cb0*/  VIADD R8, R4, 0xee ;  /* 0x000000ee04087836 */ /* 0x000fe20000000000 */
[----:B-1----:R-:W-:-:S02]  /*1cc0*/  IABS R14, R7 ;  /* 0x00000007000e7213 */ /* 0x002fc40000000000 */
[----:B------:R-:W-:-:S03]  /*1cd0*/  ISETP.GT.U32.AND P0, PT, R0, R11, PT ;  /* 0x0000000b0000720c */ /* 0x000fc60003f04070 */
[----:B------:R-:W-:Y:S02]  /*1ce0*/  IMAD.MOV.U32 R5, RZ, RZ, R14 ;  /* 0x000000ffff057224 */ /* 0x000fe400078e000e */
[--C-:B------:R-:W-:Y:S01]  /*1cf0*/  @!P4 IMAD.IADD R18, R18, 0x1, -R0.reuse ;  /* 0x000000011212c824 */ /* 0x100fe200078e0a00 */
[----:B------:R-:W-:Y:S01]  /*1d00*/  ISETP.GT.U32.AND P4, PT, R0, R17, PT ;  /* 0x000000110000720c */ /* 0x000fe20003f84070 */
[----:B--2---:R-:W-:Y:S02]  /*1d10*/  VIADD R16, R4, 0xf0 ;  /* 0x000000f004107836 */ /* 0x004fe40000000000 */
[--C-:B------:R-:W-:Y:S02]  /*1d20*/  @!P6 IMAD.IADD R15, R15, 0x1, -R0.reuse ;  /* 0x000000010f0fe824 */ /* 0x100fe400078e0a00 */
[----:B------:R-:W-:Y:S01]  /*1d30*/  IMAD.HI.U32 R14, R21, R5, RZ ;  /* 0x00000005150e7227 */ /* 0x000fe200078e00ff */
[----:B------:R-:W-:Y:S02]  /*1d40*/  IABS R6, R16 ;  /* 0x0000001000067213 */ /* 0x000fe40000000000 */
[----:B------:R-:W-:Y:S01]  /*1d50*/  ISETP.GT.U32.AND P6, PT, R0, R15, PT ;  /* 0x0000000f0000720c */ /* 0x000fe20003fc4070 */
[----:B------:R-:W-:-:S02]  /*1d60*/  @!P5 IMAD.IADD R13, R13, 0x1, -R0 ;  /* 0x000000010d0dd824 */ /* 0x000fc400078e0a00 */
[----:B------:R-:W-:Y:S02]  /*1d70*/  IMAD.MOV R14, RZ, RZ, -R14 ;  /* 0x000000ffff0e7224 */ /* 0x000fe400078e0a0e */
[----:B------:R-:W-:Y:S01]  /*1d80*/  IMAD.HI.U32 R23, R21, R6, RZ ;  /* 0x0000000615177227 */ /* 0x000fe200078e00ff */
[----:B------:R-:W-:-:S03]  /*1d90*/  ISETP.GT.U32.AND P5, PT, R0, R13, PT ;  /* 0x0000000d0000720c */ /* 0x000fc60003fa4070 */
[--C-:B------:R-:W-:Y:S01]  /*1da0*/  @!P0 IMAD.IADD R11, R11, 0x1, -R0.reuse ;  /* 0x000000010b0b8824 */ /* 0x100fe200078e0a00 */
[----:B------:R-:W-:Y:S01]  /*1db0*/  ISETP.GE.AND P0, PT, R10, RZ, PT ;  /* 0x000000ff0a00720c */ /* 0x000fe20003f06270 */
[C---:B------:R-:W-:Y:S02]  /*1dc0*/  IMAD R5, R0.reuse, R14, R5 ;  /* 0x0000000e00057224 */ /* 0x040fe400078e0205 */
[----:B------:R-:W-:Y:S02]  /*1dd0*/  IMAD.MOV R23, RZ, RZ, -R23 ;  /* 0x000000ffff177224 */ /* 0x000fe400078e0a17 */
[----:B------:R-:W-:Y:S02]  /*1de0*/  IMAD.MOV.U32 R19, RZ, RZ, R11 ;  /* 0x000000ffff137224 */ /* 0x000fe400078e000b */
[----:B------:R-:W-:Y:S01]  /*1df0*/  @!P4 IMAD.IADD R17, R17, 0x1, -R0 ;  /* 0x000000011111c824 */ /* 0x000fe200078e0a00 */
[C---:B------:R-:W-:Y:S01]  /*1e00*/  ISETP.GT.U32.AND P4, PT, R0.reuse, R5, PT ;  /* 0x000000050000720c */ /* 0x040fe20003f84070 */
[----:B------:R-:W-:-:S02]  /*1e10*/  IMAD R6, R0, R23, R6 ;  /* 0x0000001700067224 */ /* 0x000fc400078e0206 */
[----:B------:R-:W-:Y:S01]  /*1e20*/  @!P3 IMAD.MOV R19, RZ, RZ, -R19 ;  /* 0x000000ffff13b224 */ /* 0x000fe200078e0a13 */
[C---:B------:R-:W-:Y:S01]  /*1e30*/  ISETP.GT.U32.AND P3, PT, R0.reuse, R18, PT ;  /* 0x000000120000720c */ /* 0x040fe20003f64070 */
[--C-:B------:R-:W-:Y:S01]  /*1e40*/  @!P6 IMAD.IADD R15, R15, 0x1, -R0.reuse ;  /* 0x000000010f0fe824 */ /* 0x100fe200078e0a00 */
[----:B------:R-:W-:Y:S01]  /*1e50*/  ISETP.GT.U32.AND P6, PT, R0, R6, PT ;  /* 0x000000060000720c */ /* 0x000fe20003fc4070 */
[----:B------:R-:W-:Y:S01]  /*1e60*/  VIADD R10, R4, 0xec ;  /* 0x000000ec040a7836 */ /* 0x000fe20000000000 */
[----:B------:R1:W-:Y:S01]  /*1e70*/  STL [R1+0xb0], R19 ;  /* 0x0000b01301007387 */ /* 0x0003e20000100800 */
[--C-:B------:R-:W-:Y:S01]  /*1e80*/  @!P5 IMAD.IADD R13, R13, 0x1, -R0.reuse ;  /* 0x000000010d0dd824 */ /* 0x100fe200078e0a00 */
[----:B------:R-:W-:Y:S01]  /*1e90*/  ISETP.GE.AND P5, PT, R12, RZ, PT ;  /* 0x000000ff0c00720c */ /* 0x000fe20003fa6270 */
[----:B------:R-:W-:Y:S01]  /*1ea0*/  VIADD R12, R4, 0xea ;  /* 0x000000ea040c7836 */ /* 0x000fe20000000000 */
[----:B------:R-:W-:Y:S01]  /*1eb0*/  IABS R14, R10 ;  /* 0x0000000a000e7213 */ /* 0x000fe20000000000 */
[----:B------:R-:W-:Y:S01]  /*1ec0*/  @!P4 IMAD.IADD R5, R5, 0x1, -R0 ;  /* 0x000000010505c824 */ /* 0x000fe200078e0a00 */
[----:B------:R-:W-:Y:S01]  /*1ed0*/  ISETP.GE.AND P4, PT, R16, RZ, PT ;  /* 0x000000ff1000720c */ /* 0x000fe20003f86270 */
[----:B------:R-:W-:Y:S01]  /*1ee0*/  IMAD.MOV.U32 R24, RZ, RZ, R13 ;  /* 0x000000ffff187224 */ /* 0x000fe200078e000d */
[----:B------:R-:W-:Y:S01]  /*1ef0*/  IABS R11, R12 ;  /* 0x0000000c000b7213 */ /* 0x000fe20000000000 */
[----:B------:R-:W-:Y:S01]  /*1f00*/  IMAD.HI.U32 R2, R21, R14, RZ ;  /* 0x0000000e15027227 */ /* 0x000fe200078e00ff */
[----:B-1----:R-:W-:-:S03]  /*1f10*/  IABS R19, R8 ;  /* 0x0000000800137213 */ /* 0x002fc60000000000 */
[----:B------:R-:W-:Y:S01]  /*1f20*/  @!P3 IMAD.IADD R18, R18, 0x1, -R0 ;  /* 0x000000011212b824 */ /* 0x000fe200078e0a00 */
[----:B------:R-:W-:Y:S01]  /*1f30*/  ISETP.GE.AND P3, PT, R7, RZ, PT ;  /* 0x000000ff0700720c */ /* 0x000fe20003f66270 */
[----:B------:R-:W-:-:S04]  /*1f40*/  IMAD.HI.U32 R20, R21, R19, RZ ;  /* 0x0000001315147227 */ /* 0x000fc800078e00ff */
[----:B------:R-:W-:Y:S02]  /*1f50*/  IMAD.MOV R20, RZ, RZ, -R20 ;  /* 0x000000ffff147224 */ /* 0x000fe400078e0a14 */
[----:B------:R-:W-:Y:S01]  /*1f60*/  @!P6 IMAD.IADD R6, R6, 0x1, -R0 ;  /* 0x000000010606e824 */ /* 0x000fe200078e0a00 */
[----:B------:R-:W-:Y:S01]  /*1f70*/  ISETP.GT.U32.AND P6, PT, R0, R5, PT ;  /* 0x000000050000720c */ /* 0x000fe20003fc4070 */
[----:B------:R-:W-:-:S04]  /*1f80*/  IMAD.HI.U32 R7, R21, R11, RZ ;  /* 0x0000000b15077227 */ /* 0x000fc800078e00ff */
[----:B------:R-:W-:Y:S02]  /*1f90*/  IMAD.MOV R2, RZ, RZ, -R2 ;  /* 0x000000ffff027224 */ /* 0x000fe400078e0a02 */
[C---:B------:R-:W-:Y:S02]  /*1fa0*/  IMAD R16, R0.reuse, R20, R19 ;  /* 0x0000001400107224 */ /* 0x040fe400078e0213 */
[----:B------:R-:W-:Y:S02]  /*1fb0*/  IMAD.MOV.U32 R22, RZ, RZ, R17 ;  /* 0x000000ffff167224 */ /* 0x000fe400078e0011 */
[----:B------:R-:W-:Y:S02]  /*1fc0*/  IMAD.MOV R7, RZ, RZ, -R7 ;  /* 0x000000ffff077224 */ /* 0x000fe400078e0a07 */
[----:B------:R-:W-:Y:S02]  /*1fd0*/  IMAD R14, R0, R2, R14 ;  /* 0x00000002000e7224 */ /* 0x000fe400078e020e */
[----:B------:R-:W-:-:S02]  /*1fe0*/  VIADD R2, R4, 0xe8 ;  /* 0x000000e804027836 */ /* 0x000fc40000000000 */
[----:B------:R-:W-:Y:S01]  /*1ff0*/  @!P2 IMAD.MOV R24, RZ, RZ, -R24 ;  /* 0x000000ffff18a224 */ /* 0x000fe200078e0a18 */
[C---:B------:R-:W-:Y:S01]  /*2000*/  ISETP.GT.U32.AND P2, PT, R0.reuse, R16, PT ;  /* 0x000000100000720c */ /* 0x040fe20003f44070 */
[----:B------:R-:W-:Y:S01]  /*2010*/  @!P1 IMAD.MOV R22, RZ, RZ, -R22 ;  /* 0x000000ffff169224 */ /* 0x000fe200078e0a16 */
[C---:B------:R-:W-:Y:S01]  /*2020*/  ISETP.GT.U32.AND P1, PT, R0.reuse, R6, PT ;  /* 0x000000060000720c */ /* 0x040fe20003f24070 */
[C---:B------:R-:W-:Y:S01]  /*2030*/  IMAD R11, R0.reuse, R7, R11 ;  /* 0x00000007000b7224 */ /* 0x040fe200078e020b */
[----:B------:R-:W-:Y:S01]  /*2040*/  IABS R13, R2 ;  /* 0x00000002000d7213 */ /* 0x000fe20000000000 */
[----:B------:R-:W-:Y:S01]  /*2050*/  @!P0 IMAD.MOV R18, RZ, RZ, -R18 ;  /* 0x000000ffff128224 */ /* 0x000fe200078e0a12 */
[C---:B------:R-:W-:Y:S01]  /*2060*/  ISETP.GT.U32.AND P0, PT, R0.reuse, R14, PT ;  /* 0x0000000e0000720c */ /* 0x040fe20003f04070 */
[----:B------:R-:W-:Y:S01]  /*2070*/  @!P6 IMAD.IADD R5, R5, 0x1, -R0 ;  /* 0x000000010505e824 */ /* 0x000fe200078e0a00 */
[----:B------:R-:W-:Y:S01]  /*2080*/  ISETP.GT.U32.AND P6, PT, R0, R11, PT ;  /* 0x0000000b0000720c */ /* 0x000fe20003fc4070 */
[----:B------:R-:W-:Y:S01]  /*2090*/  IMAD.MOV.U32 R19, RZ, RZ, R15 ;  /* 0x000000ffff137224 */ /* 0x000fe200078e000f */
[----:B------:R-:W-:Y:S01]  /*20a0*/  STL [R1+0xd0], R24 ;  /* 0x0000d01801007387 */ /* 0x000fe20000100800 */
[----:B------:R-:W-:-:S03]  /*20b0*/  IMAD.HI.U32 R15, R21, R13, RZ ;  /* 0x0000000d150f7227 */ /* 0x000fc600078e00ff */
[----:B------:R-:W-:Y:S01]  /*20c0*/  STL [R1+0xe8], R22 ;  /* 0x0000e81601007387 */ /* 0x000fe20000100800 */
[----:B------:R-:W-:Y:S02]  /*20d0*/  IMAD.MOV R15, RZ, RZ, -R15 ;  /* 0x000000ffff0f7224 */ /* 0x000fe400078e0a0f */
[--C-:B------:R-:W-:Y:S01]  /*20e0*/  @!P1 IMAD.IADD R6, R6, 0x1, -R0.reuse ;  /* 0x0000000106069824 */ /* 0x100fe200078e0a00 */
[----:B------:R1:W-:Y:S01]  /*20f0*/  STL [R1+0xec], R18 ;  /* 0x0000ec1201007387 */ /* 0x0003e20000100800 */
[--C-:B------:R-:W-:Y:S01]  /*2100*/  @!P2 IMAD.IADD R16, R16, 0x1, -R0.reuse ;  /* 0x000000011010a824 */ /* 0x100fe200078e0a00 */
[----:B------:R-:W-:Y:S01]  /*2110*/  ISETP.GE.AND P2, PT, R12, RZ, PT ;  /* 0x000000ff0c00720c */ /* 0x000fe20003f46270 */
[----:B------:R-:W-:Y:S01]  /*2120*/  IMAD R12, R0, R15, R13 ;  /* 0x0000000f000c7224 */ /* 0x000fe200078e020d */
[----:B------:R-:W-:Y:S01]  /*2130*/  ISETP.GE.AND P1, PT, R10, RZ, PT ;  /* 0x000000ff0a00720c */ /* 0x000fe20003f26270 */
[----:B------:R-:W-:Y:S01]  /*2140*/  @!P0 IMAD.IADD R14, R14, 0x1, -R0 ;  /* 0x000000010e0e8824 */ /* 0x000fe200078e0a00 */
[----:B------:R-:W-:Y:S01]  /*2150*/  ISETP.GT.U32.AND P0, PT, R0, R16, PT ;  /* 0x000000100000720c */ /* 0x000fe20003f04070 */
[----:B------:R-:W-:-:S02]  /*2160*/  IMAD.MOV.U32 R13, RZ, RZ, R6 ;  /* 0x000000ffff0d7224 */ /* 0x000fc400078e0006 */
[----:B------:R-:W-:Y:S02]  /*2170*/  VIADD R7, R4, 0xe6 ;  /* 0x000000e604077836 */ /* 0x000fe40000000000 */
[----:B-1----:R-:W-:Y:S02]  /*2180*/  IMAD.MOV.U32 R18, RZ, RZ, R5 ;  /* 0x000000ffff127224 */ /* 0x002fe400078e0005 */
[----:B------:R-:W-:Y:S01]  /*2190*/  @!P6 IMAD.IADD R11, R11, 0x1, -R0 ;  /* 0x000000010b0be824 */ /* 0x000fe200078e0a00 */
[----:B------:R-:W-:Y:S01]  /*21a0*/  IABS R17, R7 ;  /* 0x0000000700117213 */ /* 0x000fe20000000000 */
[----:B------:R-:W-:Y:S01]  /*21b0*/  @!P4 IMAD.MOV R13, RZ, RZ, -R13 ;  /* 0x000000ffff0dc224 */ /* 0x000fe200078e0a0d */
[C---:B------:R-:W-:Y:S01]  /*21c0*/  ISETP.GT.U32.AND P4, PT, R0.reuse, R12, PT ;  /* 0x0000000c0000720c */ /* 0x040fe20003f84070 */
[----:B------:R-:W-:Y:S01]  /*21d0*/  @!P3 IMAD.MOV R18, RZ, RZ, -R18 ;  /* 0x000000ffff12b224 */ /* 0x000fe200078e0a12 */
[----:B------:R-:W-:Y:S01]  /*21e0*/  ISETP.GT.U32.AND P3, PT, R0, R11, PT ;  /* 0x0000000b0000720c */ /* 0x000fe20003f64070 */
[----:B------:R-:W-:Y:S01]  /*21f0*/  @!P5 IMAD.MOV R19, RZ, RZ, -R19 ;  /* 0x000000ffff13d224 */ /* 0x000fe200078e0a13 */
[----:B------:R-:W-:Y:S01]  /*2200*/  ISETP.GE.AND P5, PT, R8, RZ, PT ;  /* 0x000000ff0800720c */ /* 0x000fe20003fa6270 */
[----:B------:R-:W-:Y:S01]  /*2210*/  IMAD.MOV.U32 R8, RZ, RZ, R17 ;  /* 0x000000ffff087224 */ /* 0x000fe200078e0011 */
[----:B------:R-:W-:Y:S01]  /*2220*/  ISETP.GT.U32.AND P6, PT, R0, R14, PT ;  /* 0x0000000e0000720c */ /* 0x000fe20003fc4070 */
[--C-:B------:R-:W-:Y:S01]  /*2230*/  @!P0 IMAD.IADD R16, R16, 0x1, -R0.reuse ;  /* 0x0000000110108824 */ /* 0x100fe200078e0a00 */
[----:B------:R-:W-:Y:S01]  /*2240*/  ISETP.GE.AND P0, PT, R2, RZ, PT ;  /* 0x000000ff0200720c */ /* 0x000fe20003f06270 */
[----:B------:R-:W-:Y:S01]  /*2250*/  IMAD.HI.U32 R10, R21, R8, RZ ;  /* 0x00000008150a7227 */ /* 0x000fe200078e00ff */
[----:B------:R-:W-:Y:S03]  /*2260*/  STL [R1+0xf0], R19 ;  /* 0x0000f01301007387 */ /* 0x000fe60000100800 */
[----:B------:R-:W-:Y:S01]  /*2270*/  @!P4 IMAD.IADD R12, R12, 0x1, -R0 ;  /* 0x000000010c0cc824 */ /* 0x000fe200078e0a00 */
[----:B------:R-:W-:Y:S01]  /*2280*/  STL [R1+0x1ac], R18 ;  /* 0x0001ac1201007387 */ /* 0x000fe20000100800 */
[----:B------:R-:W-:-:S02]  /*2290*/  IMAD.MOV.U32 R17, RZ, RZ, R16 ;  /* 0x000000ffff117224 */ /* 0x000fc400078e0010 */
[----:B------:R-:W-:Y:S01]  /*22a0*/  IMAD.MOV R10, RZ, RZ, -R10 ;  /* 0x000000ffff0a7224 */ /* 0x000fe200078e0a0a */
[----:B------:R1:W-:Y:S01]  /*22b0*/  STL [R1+0x1b0], R13 ;  /* 0x0001b00d01007387 */ /* 0x0003e20000100800 */
[----:B------:R-:W-:Y:S01]  /*22c0*/  @!P3 IMAD.IADD R11, R11, 0x1, -R0 ;  /* 0x000000010b0bb824 */ /* 0x000fe200078e0a00 */
[----:B------:R-:W-:Y:S01]  /*22d0*/  ISETP.GE.AND P3, PT, R7, RZ, PT ;  /* 0x000000ff0700720c */ /* 0x000fe20003f66270 */
[C---:B------:R-:W-:Y:S02]  /*22e0*/  VIADD R5, R4.reuse, 0xe4 ;  /* 0x000000e404057836 */ /* 0x040fe40000000000 */
[----:B------:R-:W-:Y:S02]  /*22f0*/  VIADD R7, R4, 0xe0 ;  /* 0x000000e004077836 */ /* 0x000fe40000000000 */
[----:B------:R-:W-:Y:S01]  /*2300*/  @!P5 IMAD.MOV R17, RZ, RZ, -R17 ;  /* 0x000000ffff11d224 */ /* 0x000fe200078e0a11 */
[C---:B------:R-:W-:Y:S01]  /*2310*/  ISETP.GT.U32.AND P5, PT, R0.reuse, R12, PT ;  /* 0x0000000c0000720c */ /* 0x040fe20003fa4070 */
[----:B------:R-:W-:Y:S01]  /*2320*/  IMAD R8, R0, R10, R8 ;  /* 0x0000000a00087224 */ /* 0x000fe200078e0208 */
[----:B------:R-:W-:Y:S01]  /*2330*/  IABS R6, R5 ;  /* 0x0000000500067213 */ /* 0x000fe20000000000 */
[----:B------:R-:W-:Y:S01]  /*2340*/  VIADD R10, R4, 0xe2 ;  /* 0x000000e2040a7836 */ /* 0x000fe20000000000 */
[----:B------:R-:W-:Y:S01]  /*2350*/  ISETP.GE.AND P4, PT, R5, RZ, PT ;  /* 0x000000ff0500720c */ /* 0x000fe20003f86270 */
[----:B------:R-:W-:Y:S01]  /*2360*/  @!P6 IMAD.IADD R14, R14, 0x1, -R0 ;  /* 0x000000010e0ee824 */ /* 0x000fe200078e0a00 */
[----:B------:R-:W-:Y:S01]  /*2370*/  IABS R5, R7 ;  /* 0x0000000700057213 */ /* 0x000fe20000000000 */
[----:B------:R-:W-:Y:S01]  /*2380*/  IMAD.MOV.U32 R16, RZ, RZ, R11 ;  /* 0x000000ffff107224 */ /* 0x000fe200078e000b */
[----:B------:R-:W-:Y:S01]  /*2390*/  ISETP.GT.U32.AND P6, PT, R0, R8, PT ;  /* 0x000000080000720c */ /* 0x000fe20003fc4070 */
[C---:B------:R-:W-:Y:S01]  /*23a0*/  IMAD.HI.U32 R15, R21.reuse, R6, RZ ;  /* 0x00000006150f7227 */ /* 0x040fe200078e00ff */
[----:B------:R-:W-:Y:S01]  /*23b0*/  IABS R2, R10 ;  /* 0x0000000a00027213 */ /* 0x000fe20000000000 */
[----:B------:R-:W-:Y:S02]  /*23c0*/  STL [R1+0x1b4], R17 ;  /* 0x0001b41101007387 */ /* 0x000fe40000100800 */
[----:B------:R-:W-:-:S04]  /*23d0*/  IMAD.HI.U32 R11, R21, R5, RZ ;  /* 0x00000005150b7227 */ /* 0x000fc800078e00ff */
[----:B------:R-:W-:Y:S02]  /*23e0*/  @!P1 IMAD.MOV R14, RZ, RZ, -R14 ;  /* 0x000000ffff0e9224 */ /* 0x000fe400078e0a0e */
[----:B------:R-:W-:Y:S01]  /*23f0*/  @!P2 IMAD.MOV R16, RZ, RZ, -R16 ;  /* 0x000000ffff10a224 */ /* 0x000fe200078e0a10 */
[----:B------:R-:W-:Y:S01]  /*2400*/  ISETP.GE.AND P2, PT, R10, RZ, PT ;  /* 0x000000ff0a00720c */ /* 0x000fe20003f46270 */
[----:B------:R-:W-:Y:S01]  /*2410*/  IMAD.MOV R10, RZ, RZ, -R11 ;  /* 0x000000ffff0a7224 */ /* 0x000fe200078e0a0b */
[----:B------:R2:W-:Y:S01]  /*2420*/  STL [R1+0x1cc], R14 ;  /* 0x0001cc0e01007387 */ /* 0x0005e20000100800 */
[----:B------:R-:W-:Y:S02]  /*2430*/  @!P5 IMAD.IADD R12, R12, 0x1, -R0 ;  /* 0x000000010c0cd824 */ /* 0x000fe400078e0a00 */
[----:B-1----:R-:W-:Y:S01]  /*2440*/  IMAD.HI.U32 R13, R21, R2, RZ ;  /* 0x00000002150d7227 */ /* 0x002fe200078e00ff */
[----:B------:R1:W-:Y:S03]  /*2450*/  STL [R1+0x1d0], R16 ;  /* 0x0001d01001007387 */ /* 0x0003e60000100800 */
[----:B------:R-:W-:-:S02]  /*2460*/  IMAD.MOV R15, RZ, RZ, -R15 ;  /* 0x000000ffff0f7224 */ /* 0x000fc400078e0a0f */
[----:B------:R-:W-:Y:S02]  /*2470*/  IMAD R5, R0, R10, R5 ;  /* 0x0000000a00057224 */ /* 0x000fe400078e0205 */
[----:B--2---:R-:W-:Y:S02]  /*2480*/  IMAD.MOV.U32 R14, RZ, RZ, R12 ;  /* 0x000000ffff0e7224 */ /* 0x004fe400078e000c */
[----:B------:R-:W-:Y:S02]  /*2490*/  IMAD.MOV R13, RZ, RZ, -R13 ;  /* 0x000000ffff0d7224 */ /* 0x000fe400078e0a0d */
[----:B------:R-:W-:Y:S02]  /*24a0*/  @!P6 IMAD.IADD R8, R8, 0x1, -R0 ;  /* 0x000000010808e824 */ /* 0x000fe400078e0a00 */
[C---:B------:R-:W-:Y:S02]  /*24b0*/  IMAD R6, R0.reuse, R15, R6 ;  /* 0x0000000f00067224 */ /* 0x040fe400078e0206 */
[----:B------:R-:W-:Y:S01]  /*24c0*/  @!P0 IMAD.MOV R14, RZ, RZ, -R14 ;  /* 0x000000ffff0e8224 */ /* 0x000fe200078e0a0e */
[C---:B------:R-:W-:Y:S01]  /*24d0*/  ISETP.GT.U32.AND P0, PT, R0.reuse, R5, PT ;  /* 0x000000050000720c */ /* 0x040fe20003f04070 */
[C---:B------:R-:W-:Y:S01]  /*24e0*/  IMAD R2, R0.reuse, R13, R2 ;  /* 0x0000000d00027224 */ /* 0x040fe200078e0202 */
[----:B------:R-:W-:Y:S01]  /*24f0*/  ISETP.GT.U32.AND P6, PT, R0, R8, PT ;  /* 0x000000080000720c */ /* 0x000fe20003fc4070 */
[----:B------:R-:W-:Y:S01]  /*2500*/  VIADD R11, R4, 0xdc ;  /* 0x000000dc040b7836 */ /* 0x000fe20000000000 */
[----:B------:R-:W-:Y:S01]  /*2510*/  ISETP.GT.U32.AND P1, PT, R0, R6, PT ;  /* 0x000000060000720c */ /* 0x000fe20003f24070 */
[----:B------:R-:W-:Y:S01]  /*2520*/  VIADD R10, R4, 0xda ;  /* 0x000000da040a7836 */ /* 0x000fe20000000000 */
[----:B------:R-:W-:Y:S01]  /*2530*/  ISETP.GT.U32.AND P5, PT, R0, R2, PT ;  /* 0x000000020000720c */ /* 0x000fe20003fa4070 */
[----:B------:R2:W-:Y:S01]  /*2540*/  STL [R1+0x1c4], R14 ;  /* 0x0001c40e01007387 */ /* 0x0005e20000100800 */
[----:B------:R-:W-:Y:S01]  /*2550*/  IABS R20, R11 ;  /* 0x0000000b00147213 */ /* 0x000fe20000000000 */
[C---:B------:R-:W-:Y:S01]  /*2560*/  VIADD R18, R4.reuse, 0xd8 ;  /* 0x000000d804127836 */ /* 0x040fe20000000000 */
[----:B------:R-:W-:Y:S01]  /*2570*/  IABS R19, R10 ;  /* 0x0000000a00137213 */ /* 0x000fe20000000000 */
[----:B-1----:R-:W-:-:S02]  /*2580*/  VIADD R16, R4, 0xca ;  /* 0x000000ca04107836 */ /* 0x002fc40000000000 */
[--C-:B------:R-:W-:Y:S02]  /*2590*/  @!P0 IMAD.IADD R5, R5, 0x1, -R0.reuse ;  /* 0x0000000105058824 */ /* 0x100fe400078e0a00 */
[--C-:B------:R-:W-:Y:S01]  /*25a0*/  @!P6 IMAD.IADD R8, R8, 0x1, -R0.reuse ;  /* 0x000000010808e824 */ /* 0x100fe200078e0a00 */
[----:B------:R-:W-:Y:S01]  /*25b0*/  ISETP.GE.AND P6, PT, R7, RZ, PT ;  /* 0x000000ff0700720c */ /* 0x000fe20003fc6270 */
[--C-:B------:R-:W-:Y:S01]  /*25c0*/  @!P1 IMAD.IADD R6, R6, 0x1, -R0.reuse ;  /* 0x0000000106069824 */ /* 0x100fe200078e0a00 */
[----:B------:R-:W-:Y:S01]  /*25d0*/  ISETP.GT.U32.AND P0, PT, R0, R5, PT ;  /* 0x000000050000720c */ /* 0x000fe20003f04070 */
[----:B------:R-:W-:Y:S02]  /*25e0*/  @!P5 IMAD.IADD R2, R2, 0x1, -R0 ;  /* 0x000000010202d824 */ /* 0x000fe400078e0a00 */
[----:B------:R-:W-:Y:S01]  /*25f0*/  IMAD.MOV.U32 R13, RZ, RZ, R8 ;  /* 0x000000ffff0d7224 */ /* 0x000fe200078e0008 */
[C---:B------:R-:W-:Y:S01]  /*2600*/  ISETP.GT.U32.AND P1, PT, R0.reuse, R6, PT ;  /* 0x000000060000720c */ /* 0x040fe20003f24070 */
[----:B------:R-:W-:Y:S01]  /*2610*/  IMAD.HI.U32 R8, R21, R20, RZ ;  /* 0x0000001415087227 */ /* 0x000fe200078e00ff */
[----:B------:R-:W-:-:S03]  /*2620*/  ISETP.GT.U32.AND P5, PT, R0, R2, PT ;  /* 0x000000020000720c */ /* 0x000fc60003fa4070 */
[----:B------:R-:W-:Y:S02]  /*2630*/  VIADD R7, R4, 0xde ;  /* 0x000000de04077836 */ /* 0x000fe40000000000 */
[----:B------:R-:W-:Y:S02]  /*2640*/  IMAD.MOV R8, RZ, RZ, -R8 ;  /* 0x000000ffff087224 */ /* 0x000fe400078e0a08 */
[----:B------:R-:W-:Y:S01]  /*2650*/  @!P0 IMAD.IADD R5, R5, 0x1, -R0 ;  /* 0x0000000105058824 */ /* 0x000fe200078e0a00 */
[----:B------:R-:W-:Y:S01]  /*2660*/  IABS R22, R7 ;  /* 0x0000000700167213 */ /* 0x000fe20000000000 */
[----:B------:R-:W-:Y:S02]  /*2670*/  IMAD R20, R0, R8, R20 ;  /* 0x0000000800147224 */ /* 0x000fe400078e0214 */
[----:B------:R-:W-:Y:S01]  /*2680*/  @!P1 IMAD.IADD R6, R6, 0x1, -R0 ;  /* 0x0000000106069824 */ /* 0x000fe200078e0a00 */
[----:B------:R-:W-:Y:S01]  /*2690*/  ISETP.GE.AND P1, PT, R11, RZ, PT ;  /* 0x000000ff0b00720c */ /* 0x000fe20003f26270 */
[----:B------:R-:W-:Y:S01]  /*26a0*/  IMAD.HI.U32 R12, R21, R22, RZ ;  /* 0x00000016150c7227 */ /* 0x000fe200078e00ff */
[----:B------:R-:W-:-:S03]  /*26b0*/  ISETP.GT.U32.AND P0, PT, R0, R20, PT ;  /* 0x000000140000720c */ /* 0x000fc60003f04070 */
[----:B------:R-:W-:Y:S01]  /*26c0*/  @!P3 IMAD.MOV R13, RZ, RZ, -R13 ;  /* 0x000000ffff0db224 */ /* 0x000fe200078e0a0d */
[----:B------:R-:W-:Y:S01]  /*26d0*/  ISETP.GE.AND P3, PT, R7, RZ, PT ;  /* 0x000000ff0700720c */ /* 0x000fe20003f66270 */
[----:B------:R-:W-:Y:S02]  /*26e0*/  IMAD.MOV R11, RZ, RZ, -R12 ;  /* 0x000000ffff0b7224 */ /* 0x000fe400078e0a0c */
[----:B------:R-:W-:Y:S01]  /*26f0*/  @!P5 IMAD.IADD R2, R2, 0x1, -R0 ;  /* 0x000000010202d824 */ /* 0x000fe200078e0a00 */
[----:B------:R1:W-:Y:S01]  /*2700*/  STL [R1+0x1c8], R13 ;  /* 0x0001c80d01007387 */ /* 0x0003e20000100800 */
[----:B------:R-:W-:Y:S01]  /*2710*/  IMAD.HI.U32 R7, R21, R19, RZ ;  /* 0x0000001315077227 */ /* 0x000fe200078e00ff */
[----:B------:R-:W-:-:S03]  /*2720*/  ISETP.GE.AND P5, PT, R10, RZ, PT ;  /* 0x000000ff0a00720c */ /* 0x000fc60003fa6270 */
[----:B------:R-:W-:Y:S02]  /*2730*/  IMAD R22, R0, R11, R22 ;  /* 0x0000000b00167224 */ /* 0x000fe400078e0216 */
[----:B--2---:R-:W-:Y:S02]  /*2740*/  IMAD.MOV.U32 R14, RZ, RZ, R6 ;  /* 0x000000ffff0e7224 */ /* 0x004fe400078e0006 */
[----:B------:R-:W-:Y:S02]  /*2750*/  IMAD.MOV R7, RZ, RZ, -R7 ;  /* 0x000000ffff077224 */ /* 0x000fe400078e0a07 */
[----:B-1----:R-:W-:Y:S02]  /*2760*/  IMAD.MOV.U32 R13, RZ, RZ, R2 ;  /* 0x000000ffff0d7224 */ /* 0x002fe400078e0002 */
[----:B------:R-:W-:Y:S02]  /*2770*/  VIADD R10, R4, 0xd6 ;  /* 0x000000d6040a7836 */ /* 0x000fe40000000000 */
[----:B------:R-:W-:Y:S01]  /*2780*/  @!P4 IMAD.MOV R14, RZ, RZ, -R14 ;  /* 0x000000ffff0ec224 */ /* 0x000fe200078e0a0e */
[----:B------:R-:W-:Y:S01]  /*2790*/  ISETP.GT.U32.AND P4, PT, R0, R22, PT ;  /* 0x000000160000720c */ /* 0x000fe20003f84070 */
[----:B------:R-:W-:Y:S01]  /*27a0*/  @!P2 IMAD.MOV R13, RZ, RZ, -R13 ;  /* 0x000000ffff0da224 */ /* 0x000fe200078e0a0d */
[----:B------:R-:W-:Y:S01]  /*27b0*/  ISETP.GE.AND P2, PT, R18, RZ, PT ;  /* 0x000000ff1200720c */ /* 0x000fe20003f46270 */
[----:B------:R-:W-:Y:S01]  /*27c0*/  IMAD R19, R0, R7, R19 ;  /* 0x0000000700137224 */ /* 0x000fe200078e0213 */
[----:B------:R-:W-:Y:S01]  /*27d0*/  IABS R18, R18 ;  /* 0x0000001200127213 */ /* 0x000fe20000000000 */
[----:B------:R-:W-:Y:S01]  /*27e0*/  @!P0 IMAD.IADD R20, R20, 0x1, -R0 ;  /* 0x0000000114148824 */ /* 0x000fe200078e0a00 */
[----:B------:R-:W-:Y:S01]  /*27f0*/  IABS R17, R10 ;  /* 0x0000000a00117213 */ /* 0x000fe20000000000 */
[----:B------:R-:W-:Y:S01]  /*2800*/  IMAD.MOV.U32 R15, RZ, RZ, R5 ;  /* 0x000000ffff0f7224 */ /* 0x000fe200078e0005 */
[----:B------:R-:W-:Y:S01]  /*2810*/  STL [R1+0x1bc], R14 ;  /* 0x0001bc0e01007387 */ /* 0x000fe20000100800 */
[----:B------:R-:W-:Y:S01]  /*2820*/  IMAD.HI.U32 R11, R21, R18, RZ ;  /* 0x00000012150b7227 */ /* 0x000fe200078e00ff */
[----:B------:R-:W-:-:S02]  /*2830*/  ISETP.GT.U32.AND P0, PT, R0, R20, PT ;  /* 0x000000140000720c */ /* 0x000fc40003f04070 */
[----:B------:R1:W-:Y:S01]  /*2840*/  STL [R1+0x1c0], R13 ;  /* 0x0001c00d01007387 */ /* 0x0003e20000100800 */
[----:B------:R-:W-:Y:S01]  /*2850*/  @!P6 IMAD.MOV R15, RZ, RZ, -R15 ;  /* 0x000000ffff0fe224 */ /* 0x000fe200078e0a0f */
[----:B------:R-:W-:Y:S01]  /*2860*/  ISETP.GT.U32.AND P6, PT, R0, R19, PT ;  /* 0x000000130000720c */ /* 0x000fe20003fc4070 */
[----:B------:R-:W-:-:S03]  /*2870*/  IMAD.HI.U32 R8, R21, R17, RZ ;  /* 0x0000001115087227 */ /* 0x000fc600078e00ff */
[----:B------:R2:W-:Y:S01]  /*2880*/  STL [R1+0x1b8], R15 ;  /* 0x0001b80f01007387 */ /* 0x0005e20000100800 */
[----:B------:R-:W-:Y:S02]  /*2890*/  IMAD.MOV R11, RZ, RZ, -R11 ;  /* 0x000000ffff0b7224 */ /* 0x000fe400078e0a0b */
[----:B------:R-:W-:Y:S02]  /*28a0*/  IMAD.MOV R8, RZ, RZ, -R8 ;  /* 0x000000ffff087224 */ /* 0x000fe400078e0a08 */
[----:B------:R-:W-:Y:S02]  /*28b0*/  VIADD R6, R4, 0xd2 ;  /* 0x000000d204067836 */ /* 0x000fe40000000000 */
[----:B------:R-:W-:Y:S02]  /*28c0*/  @!P4 IMAD.IADD R22, R22, 0x1, -R0 ;  /* 0x000000011616c824 */ /* 0x000fe400078e0a00 */
[----:B------:R-:W-:Y:S01]  /*28d0*/  VIADD R7, R4, 0xd4 ;  /* 0x000000d404077836 */ /* 0x000fe20000000000 */
[----:B------:R-:W-:Y:S01]  /*28e0*/  IABS R12, R6 ;  /* 0x00000006000c7213 */ /* 0x000fe20000000000 */
[C---:B------:R-:W-:Y:S01]  /*28f0*/  IMAD R18, R0.reuse, R11, R18 ;  /* 0x0000000b00127224 */ /* 0x040fe200078e0212 */
[C---:B------:R-:W-:Y:S01]  /*2900*/  ISETP.GT.U32.AND P4, PT, R0.reuse, R22, PT ;  /* 0x000000160000720c */ /* 0x040fe20003f84070 */
[----:B------:R-:W-:Y:S01]  /*2910*/  IMAD R17, R0, R8, R17 ;  /* 0x0000000800117224 */ /* 0x000fe200078e0211 */
[----:B-1----:R-:W-:Y:S01]  /*2920*/  IABS R13, R7 ;  /* 0x00000007000d7213 */ /* 0x002fe20000000000 */
[--C-:B------:R-:W-:Y:S01]  /*2930*/  @!P0 IMAD.IADD R20, R20, 0x1, -R0.reuse ;  /* 0x0000000114148824 */ /* 0x100fe200078e0a00 */
[C---:B------:R-:W-:Y:S01]  /*2940*/  ISETP.GT.U32.AND P0, PT, R0.reuse, R18, PT ;  /* 0x000000120000720c */ /* 0x040fe20003f04070 */
[----:B------:R-:W-:Y:S01]  /*2950*/  @!P6 IMAD.IADD R19, R19, 0x1, -R0 ;  /* 0x000000011313e824 */ /* 0x000fe200078e0a00 */
[----:B------:R-:W-:Y:S01]  /*2960*/  ISETP.GT.U32.AND P6, PT, R0, R17, PT ;  /* 0x000000110000720c */ /* 0x000fe20003fc4070 */
[----:B------:R-:W-:-:S04]  /*2970*/  IMAD.HI.U32 R2, R21, R12, RZ ;  /* 0x0000000c15027227 */ /* 0x000fc800078e00ff */
[----:B------:R-:W-:-:S04]  /*2980*/  IMAD.HI.U32 R14, R21, R13, RZ ;  /* 0x0000000d150e7227 */ /* 0x000fc800078e00ff */
[----:B------:R-:W-:Y:S02]  /*2990*/  IMAD.MOV R2, RZ, RZ, -R2 ;  /* 0x000000ffff027224 */ /* 0x000fe400078e0a02 */
[----:B------:R-:W-:Y:S02]  /*29a0*/  IMAD.MOV R5, RZ, RZ, -R14 ;  /* 0x000000ffff057224 */ /* 0x000fe400078e0a0e */
[----:B------:R-:W-:Y:S02]  /*29b0*/  VIADD R14, R4, 0xce ;  /* 0x000000ce040e7836 */ /* 0x000fe40000000000 */
[----:B------:R-:W-:Y:S02]  /*29c0*/  IMAD R12, R0, R2, R12 ;  /* 0x00000002000c7224 */ /* 0x000fe400078e020c */
[--C-:B------:R-:W-:Y:S01]  /*29d0*/  @!P4 IMAD.IADD R22, R22, 0x1, -R0.reuse ;  /* 0x000000011616c824 */ /* 0x100fe200078e0a00 */
[----:B------:R-:W-:Y:S01]  /*29e0*/  IABS R8, R14 ;  /* 0x0000000e00087213 */ /* 0x000fe20000000000 */
[----:B------:R-:W-:Y:S01]  /*29f0*/  VIADD R2, R4, 0xd0 ;  /* 0x000000d004027836 */ /* 0x000fe20000000000 */
[----:B------:R-:W-:Y:S01]  /*2a00*/  ISETP.GE.AND P4, PT, R10, RZ, PT ;  /* 0x000000ff0a00720c */ /* 0x000fe20003f86270 */
[--C-:B------:R-:W-:Y:S01]  /*2a10*/  @!P0 IMAD.IADD R18, R18, 0x1, -R0.reuse ;  /* 0x0000000112128824 */ /* 0x100fe200078e0a00 */
[----:B------:R-:W-:Y:S01]  /*2a20*/  ISETP.GT.U32.AND P0, PT, R0, R19, PT ;  /* 0x000000130000720c */ /* 0x000fe20003f04070 */
[----:B------:R-:W-:Y:S01]  /*2a30*/  @!P6 IMAD.IADD R17, R17, 0x1, -R0 ;  /* 0x000000011111e824 */ /* 0x000fe200078e0a00 */
[----:B------:R-:W-:Y:S01]  /*2a40*/  IABS R10, R2 ;  /* 0x00000002000a7213 */ /* 0x000fe20000000000 */
[----:B------:R-:W-:-:S02]  /*2a50*/  IMAD.MOV.U32 R24, RZ, RZ, R22 ;  /* 0x000000ffff187224 */ /* 0x000fc400078e0016 */
[----:B------:R-:W-:Y:S01]  /*2a60*/  IMAD.HI.U32 R23, R21, R8, RZ ;  /* 0x0000000815177227 */ /* 0x000fe200078e00ff */
[----:B------:R-:W-:-:S03]  /*2a70*/  ISETP.GT.U32.AND P6, PT, R0, R17, PT ;  /* 0x000000110000720c */ /* 0x000fc60003fc4070 */
[----:B------:R-:W-:Y:S01]  /*2a80*/  @!P3 IMAD.MOV R24, RZ, RZ, -R24 ;  /* 0x000000ffff18b224 */ /* 0x000fe200078e0a18 */
[----:B------:R-:W-:Y:S01]  /*2a90*/  ISETP.GT.U32.AND P3, PT, R0, R18, PT ;  /* 0x000000120000720c */ /* 0x000fe20003f64070 */
[----:B------:R-:W-:-:S03]  /*2aa0*/  IMAD.HI.U32 R22, R21, R10, RZ ;  /* 0x0000000a15167227 */ /* 0x000fc600078e00ff */
[----:B------:R-:W-:Y:S01]  /*2ab0*/  STL [R1+0xf4], R24 ;  /* 0x0000f41801007387 */ /* 0x000fe20000100800 */
[----:B------:R-:W-:Y:S02]  /*2ac0*/  IMAD.MOV R23, RZ, RZ, -R23 ;  /* 0x000000ffff177224 */ /* 0x000fe400078e0a17 */
[----:B------:R-:W-:Y:S02]  /*2ad0*/  IMAD.MOV R22, RZ, RZ, -R22 ;  /* 0x000000ffff167224 */ /* 0x000fe400078e0a16 */
[----:B------:R-:W-:Y:S01]  /*2ae0*/  @!P0 IMAD.IADD R19, R19, 0x1, -R0 ;  /* 0x0000000113138824 */ /* 0x000fe200078e0a00 */
[C---:B------:R-:W-:Y:S01]  /*2af0*/  ISETP.GT.U32.AND P0, PT, R0.reuse, R12, PT ;  /* 0x0000000c0000720c */ /* 0x040fe20003f04070 */
[C---:B------:R-:W-:Y:S02]  /*2b00*/  IMAD R8, R0.reuse, R23, R8 ;  /* 0x0000001700087224 */ /* 0x040fe400078e0208 */
[C---:B------:R-:W-:Y:S01]  /*2b10*/  IMAD R13, R0.reuse, R5, R13 ;  /* 0x00000005000d7224 */ /* 0x040fe200078e020d */
[----:B------:R-:W-:Y:S01]  /*2b20*/  IABS R5, R16 ;  /* 0x0000001000057213 */ /* 0x000fe20000000000 */
[----:B------:R-:W-:-:S02]  /*2b30*/  IMAD R10, R0, R22, R10 ;  /* 0x00000016000a7224 */ /* 0x000fc400078e020a */
[----:B------:R-:W-:Y:S01]  /*2b40*/  @!P6 IMAD.IADD R17, R17, 0x1, -R0 ;  /* 0x000000011111e824 */ /* 0x000fe200078e0a00 */
[C---:B------:R-:W-:Y:S01]  /*2b50*/  ISETP.GT.U32.AND P6, PT, R0.reuse, R8, PT ;  /* 0x000000080000720c */ /* 0x040fe20003fc4070 */
[----:B------:R-:W-:Y:S01]  /*2b60*/  @!P1 IMAD.MOV R20, RZ, RZ, -R20 ;  /* 0x000000ffff149224 */ /* 0x000fe200078e0a14 */
[----:B------:R-:W-:Y:S01]  /*2b70*/  ISETP.GT.U32.AND P1, PT, R0, R13, PT ;  /* 0x0000000d0000720c */ /* 0x000fe20003f24070 */
[--C-:B------:R-:W-:Y:S01]  /*2b80*/  @!P3 IMAD.IADD R18, R18, 0x1, -R0.reuse ;  /* 0x000000011212b824 */ /* 0x100fe200078e0a00 */
[----:B------:R-:W-:Y:S01]  /*2b90*/  ISETP.GT.U32.AND P3, PT, R0, R10, PT ;  /* 0x0000000a0000720c */ /* 0x000fe20003f64070 */
[----:B--2---:R-:W-:Y:S01]  /*2ba0*/  VIADD R15, R4, 0xcc ;  /* 0x000000cc040f7836 */ /* 0x004fe20000000000 */
[----:B------:R1:W-:Y:S01]  /*2bb0*/  STL [R1+0xf8], R20 ;  /* 0x0000f81401007387 */ /* 0x0003e20000100800 */
[----:B------:R-:W-:Y:S01]  /*2bc0*/  @!P0 IMAD.IADD R12, R12, 0x1, -R0 ;  /* 0x000000010c0c8824 */ /* 0x000fe200078e0a00 */
[----:B------:R-:W-:Y:S01]  /*2bd0*/  ISETP.GE.AND P0, PT, R6, RZ, PT ;  /* 0x000000ff0600720c */ /* 0x000fe20003f06270 */
[----:B------:R-:W-:Y:S01]  /*2be0*/  IMAD.HI.U32 R22, R21, R5, RZ ;  /* 0x0000000515167227 */ /* 0x000fe200078e00ff */
[----:B------:R-:W-:-:S03]  /*2bf0*/  IABS R11, R15 ;  /* 0x0000000f000b7213 */ /* 0x000fc60000000000 */
[--C-:B------:R-:W-:Y:S01]  /*2c00*/  @!P6 IMAD.IADD R8, R8, 0x1, -R0.reuse ;  /* 0x000000010808e824 */ /* 0x100fe200078e0a00 */
[----:B------:R-:W-:Y:S01]  /*2c10*/  ISETP.GT.U32.AND P6, PT, R0, R12, PT ;  /* 0x0000000c0000720c */ /* 0x000fe20003fc4070 */
[--C-:B------:R-:W-:Y:S01]  /*2c20*/  @!P1 IMAD.IADD R13, R13, 0x1, -R0.reuse ;  /* 0x000000010d0d9824 */ /* 0x100fe200078e0a00 */
[----:B------:R-:W-:Y:S01]  /*2c30*/  ISETP.GE.AND P1, PT, R7, RZ, PT ;  /* 0x000000ff0700720c */ /* 0x000fe20003f26270 */
[----:B------:R-:W-:Y:S02]  /*2c40*/  @!P3 IMAD.IADD R10, R10, 0x1, -R0 ;  /* 0x000000010a0ab824 */ /* 0x000fe400078e0a00 */
[----:B------:R-:W-:Y:S01]  /*2c50*/  IMAD.MOV.U32 R25, RZ, RZ, R19 ;  /* 0x000000ffff197224 */ /* 0x000fe200078e0013 */
[----:B------:R-:W-:Y:S01]  /*2c60*/  ISETP.GT.U32.AND P3, PT, R0, R13, PT ;  /* 0x0000000d0000720c */ /* 0x000fe20003f64070 */
[----:B-1----:R-:W-:-:S04]  /*2c70*/  IMAD.HI.U32 R20, R21, R11, RZ ;  /* 0x0000000b15147227 */ /* 0x002fc800078e00ff */
[----:B------:R-:W-:Y:S02]  /*2c80*/  IMAD.MOV R22, RZ, RZ, -R22 ;  /* 0x000000ffff167224 */ /* 0x000fe400078e0a16 */
[----:B------:R-:W-:Y:S02]  /*2c90*/  IMAD.MOV.U32 R24, RZ, RZ, R18 ;  /* 0x000000ffff187224 */ /* 0x000fe400078e0012 */
[----:B------:R-:W-:Y:S01]  /*2ca0*/  @!P5 IMAD.MOV R25, RZ, RZ, -R25 ;  /* 0x000000ffff19d224 */ /* 0x000fe200078e0a19 */
[C---:B------:R-:W-:Y:S01]  /*2cb0*/  ISETP.GT.U32.AND P5, PT, R0.reuse, R10, PT ;  /* 0x0000000a0000720c */ /* 0x040fe20003fa4070 */
[----:B------:R-:W-:Y:S02]  /*2cc0*/  IMAD.MOV R20, RZ, RZ, -R20 ;  /* 0x000000ffff147224 */ /* 0x000fe400078e0a14 */
[C---:B------:R-:W-:Y:S01]  /*2cd0*/  IMAD R5, R0.reuse, R22, R5 ;  /* 0x0000001600057224 */ /* 0x040fe200078e0205 */
[----:B------:R-:W-:Y:S01]  /*2ce0*/  STL [R1+0xfc], R25 ;  /* 0x0000fc1901007387 */ /* 0x000fe20000100800 */
[----:B------:R-:W-:Y:S01]  /*2cf0*/  @!P2 IMAD.MOV R24, RZ, RZ, -R24 ;  /* 0x000000ffff18a224 */ /* 0x000fe200078e0a18 */
[C---:B------:R-:W-:Y:S01]  /*2d00*/  ISETP.GT.U32.AND P2, PT, R0.reuse, R8, PT ;  /* 0x000000080000720c */ /* 0x040fe20003f44070 */
[----:B------:R-:W-:-:S02]  /*2d10*/  IMAD R6, R0, R20, R11 ;  /* 0x0000001400067224 */ /* 0x000fc400078e020b */
[----:B------:R-:W-:Y:S01]  /*2d20*/  IMAD.MOV.U32 R19, RZ, RZ, R17 ;  /* 0x000000ffff137224 */ /* 0x000fe200078e0011 */
[----:B------:R-:W-:Y:S01]  /*2d30*/  STL [R1+0x100], R24 ;  /* 0x0001001801007387 */ /* 0x000fe20000100800 */
[C---:B------:R-:W-:Y:S02]  /*2d40*/  VIADD R11, R4.reuse, 0xc8 ;  /* 0x000000c8040b7836 */ /* 0x040fe40000000000 */
[----:B------:R-:W-:Y:S02]  /*2d50*/  VIADD R7, R4, 0xc6 ;  /* 0x000000c604077836 */ /* 0x000fe40000000000 */
[--C-:B------:R-:W-:Y:S01]  /*2d60*/  @!P6 IMAD.IADD R12, R12, 0x1, -R0.reuse ;  /* 0x000000010c0ce824 */ /* 0x100fe200078e0a00 */
[C---:B------:R-:W-:Y:S01]  /*2d70*/  ISETP.GT.U32.AND P6, PT, R0.reuse, R5, PT ;  /* 0x000000050000720c */ /* 0x040fe20003fc4070 */
[----:B------:R-:W-:Y:S01]  /*2d80*/  @!P4 IMAD.MOV R19, RZ, RZ, -R19 ;  /* 0x000000ffff13c224 */ /* 0x000fe200078e0a13 */
[----:B------:R-:W-:Y:S01]  /*2d90*/  ISETP.GT.U32.AND P4, PT, R0, R6, PT ;  /* 0x000000060000720c */ /* 0x000fe20003f84070 */
[--C-:B------:R-:W-:Y:S01]  /*2da0*/  @!P3 IMAD.IADD R13, R13, 0x1, -R0.reuse ;  /* 0x000000010d0db824 */ /* 0x100fe200078e0a00 */
[----:B------:R-:W-:Y:S01]  /*2db0*/  IABS R17, R11 ;  /* 0x0000000b00117213 */ /* 0x000fe20000000000 */
[--C-:B------:R-:W-:Y:S01]  /*2dc0*/  @!P5 IMAD.IADD R10, R10, 0x1, -R0.reuse ;  /* 0x000000010a0ad824 */ /* 0x100fe200078e0a00 */
[----:B------:R-:W-:Y:S01]  /*2dd0*/  IABS R18, R7 ;  /* 0x0000000700127213 */ /* 0x000fe20000000000 */
[----:B------:R-:W-:Y:S01]  /*2de0*/  @!P2 IMAD.IADD R8, R8, 0x1, -R0 ;  /* 0x000000010808a824 */ /* 0x000fe200078e0a00 */
[----:B------:R-:W-:Y:S01]  /*2df0*/  ISETP.GE.AND P3, PT, R2, RZ, PT ;  /* 0x000000ff0200720c */ /* 0x000fe20003f66270 */
[----:B------:R-:W-:Y:S01]  /*2e00*/  IMAD.MOV.U32 R20, RZ, RZ, R13 ;  /* 0x000000ffff147224 */ /* 0x000fe200078e000d */
[----:B------:R-:W-:Y:S01]  /*2e10*/  ISETP.GE.AND P5, PT, R14, RZ, PT ;  /* 0x000000ff0e00720c */ /* 0x000fe20003fa6270 */
[----:B------:R-:W-:Y:S01]  /*2e20*/  IMAD.MOV.U32 R2, RZ, RZ, R18 ;  /* 0x000000ffff027224 */ /* 0x000fe200078e0012 */
[----:B------:R-:W-:Y:S01]  /*2e30*/  ISETP.GE.AND P2, PT, R15, RZ, PT ;  /* 0x000000ff0f00720c */ /* 0x000fe20003f46270 */
[C---:B------:R-:W-:Y:S01]  /*2e40*/  IMAD.HI.U32 R14, R21.reuse, R17, RZ ;  /* 0x00000011150e7227 */ /* 0x040fe200078e00ff */
[----:B------:R1:W-:Y:S03]  /*2e50*/  STL [R1+0x108], R19 ;  /* 0x0001081301007387 */ /* 0x0003e60000100800 */
[----:B------:R-:W-:-:S04]  /*2e60*/  IMAD.HI.U32 R15, R21, R2, RZ ;  /* 0x00000002150f7227 */ /* 0x000fc800078e00ff */
[----:B------:R-:W-:Y:S02]  /*2e70*/  IMAD.MOV R14, RZ, RZ, -R14 ;  /* 0x000000ffff0e7224 */ /* 0x000fe400078e0a0e */
[--C-:B------:R-:W-:Y:S01]  /*2e80*/  @!P6 IMAD.IADD R5, R5, 0x1, -R0.reuse ;  /* 0x000000010505e824 */ /* 0x100fe200078e0a00 */
[----:B------:R-:W-:Y:S01]  /*2e90*/  ISETP.GE.AND P6, PT, R11, RZ, PT ;  /* 0x000000ff0b00720c */ /* 0x000fe20003fc6270 */
[----:B------:R-:W-:Y:S01]  /*2ea0*/  @!P4 IMAD.IADD R6, R6, 0x1, -R0 ;  /* 0x000000010606c824 */ /* 0x000fe200078e0a00 */
[----:B------:R-:W-:Y:S01]  /*2eb0*/  ISETP.GE.AND P4, PT, R16, RZ, PT ;  /* 0x000000ff1000720c */ /* 0x000fe20003f86270 */
[----:B------:R-:W-:Y:S02]  /*2ec0*/  IMAD.MOV R13, RZ, RZ, -R15 ;  /* 0x000000ffff0d7224 */ /* 0x000fe400078e0a0f */
[----:B------:R-:W-:Y:S02]  /*2ed0*/  IMAD R11, R0, R14, R17 ;  /* 0x0000000e000b7224 */ /* 0x000fe400078e0211 */
[----:B-1----:R-:W-:-:S02]  /*2ee0*/  IMAD.MOV.U32 R19, RZ, RZ, R12 ;  /* 0x000000ffff137224 */ /* 0x002fc400078e000c */
[----:B------:R-:W-:Y:S01]  /*2ef0*/  @!P1 IMAD.MOV R20, RZ, RZ, -R20 ;  /* 0x000000ffff149224 */ /* 0x000fe200078e0a14 */
[C---:B------:R-:W-:Y:S01]  /*2f00*/  ISETP.GT.U32.AND P1, PT, R0.reuse, R6, PT ;  /* 0x000000060000720c */ /* 0x040fe20003f24070 */
[C---:B------:R-:W-:Y:S02]  /*2f10*/  IMAD R2, R0.reuse, R13, R2 ;  /* 0x0000000d00027224 */ /* 0x040fe400078e0202 */
[----:B------:R-:W-:Y:S01]  /*2f20*/  IMAD.MOV.U32 R12, RZ, RZ, R8 ;  /* 0x000000ffff0c7224 */ /* 0x000fe200078e0008 */
[----:B------:R-:W-:Y:S01]  /*2f30*/  STL [R1+0x10c], R20 ;  /* 0x00010c1401007387 */ /* 0x000fe20000100800 */
[----:B------:R-:W-:Y:S01]  /*2f40*/  @!P3 IMAD.MOV R10, RZ, RZ, -R10 ;  /* 0x000000ffff0ab224 */ /* 0x000fe200078e0a0a */
[C---:B------:R-:W-:Y:S01]  /*2f50*/  ISETP.GT.U32.AND P3, PT, R0.reuse, R11, PT ;  /* 0x0000000b0000720c */ /* 0x040fe20003f64070 */
[----:B------:R-:W-:Y:S01]  /*2f60*/  @!P5 IMAD.MOV R12, RZ, RZ, -R12 ;  /* 0x000000ffff0cd224 */ /* 0x000fe200078e0a0c */
[C---:B------:R-:W-:Y:S01]  /*2f70*/  ISETP.GT.U32.AND P5, PT, R0.reuse, R2, PT ;  /* 0x000000020000720c */ /* 0x040fe20003fa4070 */
[----:B------:R-:W-:Y:S01]  /*2f80*/  @!P0 IMAD.MOV R19, RZ, RZ, -R19 ;  /* 0x000000ffff138224 */ /* 0x000fe200078e0a13 */
[----:B------:R-:W-:Y:S01]  /*2f90*/  ISETP.GT.U32.AND P0, PT, R0, R5, PT ;  /* 0x000000050000720c */ /* 0x000fe20003f04070 */
[----:B------:R-:W-:-:S02]  /*2fa0*/  VIADD R8, R4, 0xc4 ;  /* 0x000000c404087836 */ /* 0x000fc40000000000 */
[--C-:B------:R-:W-:Y:S01]  /*2fb0*/  @!P1 IMAD.IADD R6, R6, 0x1, -R0.reuse ;  /* 0x0000000106069824 */ /* 0x100fe200078e0a00 */
[----:B------:R1:W-:Y:S01]  /*2fc0*/  STL [R1+0x110], R19 ;  /* 0x0001101301007387 */ /* 0x0003e20000100800 */
[----:B------:R-:W-:Y:S02]  /*2fd0*/  ISETP.GE.AND P1, PT, R7, RZ, PT ;  /* 0x000000ff0700720c */ /* 0x000fe40003f26270 */
[----:B------:R-:W-:Y:S01]  /*2fe0*/  IABS R7, R8 ;  /* 0x0000000800077213 */ /* 0x000fe20000000000 */
[----:B------:R2:W-:Y:S01]  /*2ff0*/  STL [R1+0x118], R10 ;  /* 0x0001180a01007387 */ /* 0x0005e20000100800 */
[--C-:B------:R-:W-:Y:S02]  /*3000*/  @!P3 IMAD.IADD R11, R11, 0x1, -R0.reuse ;  /* 0x000000010b0bb824 */ /* 0x100fe400078e0a00 */
[--C-:B------:R-:W-:Y:S01]  /*3010*/  @!P5 IMAD.IADD R2, R2, 0x1, -R0.reuse ;  /* 0x000000010202d824 */ /* 0x100fe200078e0a00 */
[----:B------:R4:W-:Y:S01]  /*3020*/  STL [R1+0x120], R12 ;  /* 0x0001200c01007387 */ /* 0x0009e20000100800 */
[----:B------:R-:W-:Y:S01]  /*3030*/  @!P0 IMAD.IADD R5, R5, 0x1, -R0 ;  /* 0x0000000105058824 */ /* 0x000fe200078e0a00 */
[----:B------:R-:W-:Y:S01]  /*3040*/  ISETP.GT.U32.AND P5, PT, R0, R11, PT ;  /* 0x0000000b0000720c */ /* 0x000fe20003fa4070 */
[----:B------:R-:W-:Y:S01]  /*3050*/  IMAD.MOV.U32 R13, RZ, RZ, R6 ;  /* 0x000000ffff0d7224 */ /* 0x000fe200078e0006 */
[----:B------:R-:W-:Y:S01]  /*3060*/  ISETP.GE.AND P0, PT, R8, RZ, PT ;  /* 0x000000ff0800720c */ /* 0x000fe20003f06270 */
[----:B-1----:R-:W-:-:S02]  /*3070*/  VIADD R19, R4, 0xb8 ;  /* 0x000000b804137836 */ /* 0x002fc40000000000 */
[----:B--2---:R-:W-:Y:S02]  /*3080*/  VIADD R10, R4, 0xc2 ;  /* 0x000000c2040a7836 */ /* 0x004fe40000000000 */
[----:B------:R-:W-:Y:S01]  /*3090*/  @!P2 IMAD.MOV R13, RZ, RZ, -R13 ;  /* 0x000000ffff0da224 */ /* 0x000fe200078e0a0d */
[----:B------:R-:W-:Y:S02]  /*30a0*/  ISETP.GT.U32.AND P2, PT, R0, R2, PT ;  /* 0x000000020000720c */ /* 0x000fe40003f44070 */
[----:B----4-:R-:W-:Y:S02]  /*30b0*/  IABS R12, R10 ;  /* 0x0000000a000c7213 */ /* 0x010fe40000000000 */
[----:B------:R-:W-:Y:S01]  /*30c0*/  ISETP.GE.AND P3, PT, R10, RZ, PT ;  /* 0x000000ff0a00720c */ /* 0x000fe20003f66270 */
[----:B------:R-:W-:Y:S01]  /*30d0*/  IMAD.HI.U32 R10, R21, R7, RZ ;  /* 0x00000007150a7227 */ /* 0x000fe200078e00ff */
[----:B------:R1:W-:Y:S03]  /*30e0*/  STL [R1+0x124], R13 ;  /* 0x0001240d01007387 */ /* 0x0003e60000100800 */
[----:B------:R-:W-:-:S02]  /*30f0*/  IMAD.MOV.U32 R8, RZ, RZ, R12 ;  /* 0x000000ffff087224 */ /* 0x000fc400078e000c */
[----:B------:R-:W-:Y:S02]  /*3100*/  IMAD.MOV.U32 R12, RZ, RZ, R5 ;  /* 0x000000ffff0c7224 */ /* 0x000fe400078e0005 */
[----:B------:R-:W-:Y:S02]  /*3110*/  IMAD.MOV R5, RZ, RZ, -R10 ;  /* 0x000000ffff057224 */ /* 0x000fe400078e0a0a */
[----:B------:R-:W-:-:S04]  /*3120*/  IMAD.HI.U32 R6, R21, R8, RZ ;  /* 0x0000000815067227 */ /* 0x000fc800078e00ff */
[C---:B------:R-:W-:Y:S02]  /*3130*/  IMAD R7, R0.reuse, R5, R7 ;  /* 0x0000000500077224 */ /* 0x040fe400078e0207 */
[----:B------:R-:W-:Y:S02]  /*3140*/  @!P5 IMAD.IADD R11, R11, 0x1, -R0 ;  /* 0x000000010b0bd824 */ /* 0x000fe400078e0a00 */
[----:B------:R-:W-:Y:S01]  /*3150*/  IMAD.MOV R6, RZ, RZ, -R6 ;  /* 0x000000ffff067224 */ /* 0x000fe200078e0a06 */
[C---:B------:R-:W-:Y:S01]  /*3160*/  ISETP.GT.U32.AND P5, PT, R0.reuse, R7, PT ;  /* 0x000000070000720c */ /* 0x040fe20003fa4070 */
[----:B------:R-:W-:Y:S02]  /*3170*/  IMAD.MOV.U32 R15, RZ, RZ, R11 ;  /* 0x000000ffff0f7224 */ /* 0x000fe400078e000b */
[----:B------:R-:W-:Y:S02]  /*3180*/  IMAD R6, R0, R6, R8 ;  /* 0x0000000600067224 */ /* 0x000fe400078e0208 */
[----:B-1----:R-:W-:-:S02]  /*3190*/  VIADD R13, R4, 0xc0 ;  /* 0x000000c0040d7836 */ /* 0x002fc40000000000 */
[----:B------:R-:W-:Y:S01]  /*31a0*/  @!P6 IMAD.MOV R15, RZ, RZ, -R15 ;  /* 0x000000ffff0fe224 */ /* 0x000fe200078e0a0f */
[----:B------:R-:W-:Y:S01]  /*31b0*/  ISETP.GT.U32.AND P6, PT, R0, R6, PT ;  /* 0x000000060000720c */ /* 0x000fe20003fc4070 */
[----:B------:R-:W-:Y:S01]  /*31c0*/  @!P4 IMAD.MOV R12, RZ, RZ, -R12 ;  /* 0x000000ffff0cc224 */ /* 0x000fe200078e0a0c */
[----:B------:R-:W-:Y:S01]  /*31d0*/  ISETP.GE.AND P4, PT, R13, RZ, PT ;  /* 0x000000ff0d00720c */ /* 0x000fe20003f86270 */
[--C-:B------:R-:W-:Y:S01]  /*31e0*/  @!P2 IMAD.IADD R2, R2, 0x1, -R0.reuse ;  /* 0x000000010202a824 */ /* 0x100fe200078e0a00 */
[----:B------:R-:W-:Y:S01]  /*31f0*/  IABS R13, R13 ;  /* 0x0000000d000d7213 */ /* 0x000fe20000000000 */
[----:B------:R-:W-:Y:S01]  /*3200*/  @!P5 IMAD.IADD R7, R7, 0x1, -R0 ;  /* 0x000000010707d824 */ /* 0x000fe200078e0a00 */
[----:B------:R1:W-:Y:S01]  /*3210*/  STL [R1+0x128], R12 ;  /* 0x0001280c01007387 */ /* 0x0003e20000100800 */
[----:B------:R-:W-:Y:S02]  /*3220*/  IMAD.MOV.U32 R14, RZ, RZ, R2 ;  /* 0x000000ffff0e7224 */ /* 0x000fe400078e0002 */
[----:B------:R-:W-:Y:S01]  /*3230*/  IMAD.HI.U32 R8, R21, R13, RZ ;  /* 0x0000000d15087227 */ /* 0x000fe200078e00ff */
[----:B------:R-:W-:Y:S01]  /*3240*/  ISETP.GT.U32.AND P5, PT, R0, R7, PT ;  /* 0x000000070000720c */ /* 0x000fe20003fa4070 */
[----:B------:R-:W-:Y:S02]  /*3250*/  STL [R1+0x144], R15 ;  /* 0x0001440f01007387 */ /* 0x000fe40000100800 */
[----:B------:R-:W-:-:S02]  /*3260*/  VIADD R10, R4, 0xbe ;  /* 0x000000be040a7836 */ /* 0x000fc40000000000 */
[----:B------:R-:W-:Y:S02]  /*3270*/  @!P1 IMAD.MOV R14, RZ, RZ, -R14 ;  /* 0x000000ffff0e9224 */ /* 0x000fe400078e0a0e */
[----:B-1----:R-:W-:Y:S01]  /*3280*/  VIADD R12, R4, 0xbc ;  /* 0x000000bc040c7836 */ /* 0x002fe20000000000 */
[----:B------:R-:W-:Y:S01]  /*3290*/  ISETP.GE.AND P2, PT, R10, RZ, PT ;  /* 0x000000ff0a00720c */ /* 0x000fe20003f46270 */
[----:B------:R-:W-:Y:S01]  /*32a0*/  VIADD R5, R4, 0xba ;  /* 0x000000ba04057836 */ /* 0x000fe20000000000 */
[----:B------:R-:W-:Y:S01]  /*32b0*/  IABS R10, R10 ;  /* 0x0000000a000a7213 */ /* 0x000fe20000000000 */
[----:B------:R-:W-:Y:S01]  /*32c0*/  IMAD.MOV R8, RZ, RZ, -R8 ;  /* 0x000000ffff087224 */ /* 0x000fe200078e0a08 */
[----:B------:R-:W-:Y:S01]  /*32d0*/  ISETP.GE.AND P1, PT, R12, RZ, PT ;  /* 0x000000ff0c00720c */ /* 0x000fe20003f26270 */
[--C-:B------:R-:W-:Y:S01]  /*32e0*/  @!P6 IMAD.IADD R6, R6, 0x1, -R0.reuse ;  /* 0x000000010606e824 */ /* 0x100fe200078e0a00 */
[----:B------:R-:W-:Y:S01]  /*32f0*/  IABS R12, R12 ;  /* 0x0000000c000c7213 */ /* 0x000fe20000000000 */
[C---:B------:R-:W-:Y:S01]  /*3300*/  IMAD R13, R0.reuse, R8, R13 ;  /* 0x00000008000d7224 */ /* 0x040fe200078e020d */
[----:B------:R1:W-:Y:S01]  /*3310*/  STL [R1+0x148], R14 ;  /* 0x0001480e01007387 */ /* 0x0003e20000100800 */
[----:B------:R-:W-:Y:S01]  /*3320*/  IABS R11, R5 ;  /* 0x00000005000b7213 */ /* 0x000fe20000000000 */
[----:B------:R-:W-:Y:S01]  /*3330*/  @!P5 IMAD.IADD R7, R7, 0x1, -R0 ;  /* 0x000000010707d824 */ /* 0x000fe200078e0a00 */
[C---:B------:R-:W-:Y:S01]  /*3340*/  ISETP.GT.U32.AND P6, PT, R0.reuse, R6, PT ;  /* 0x000000060000720c */ /* 0x040fe20003fc4070 */
[----:B------:R-:W-:Y:S01]  /*3350*/  IMAD.HI.U32 R2, R21, R10, RZ ;  /* 0x0000000a15027227 */ /* 0x000fe200078e00ff */
[----:B------:R-:W-:-:S03]  /*3360*/  ISETP.GT.U32.AND P5, PT, R0, R13, PT ;  /* 0x0000000d0000720c */ /* 0x000fc60003fa4070 */
[----:B------:R-:W-:-:S04]  /*3370*/  IMAD.HI.U32 R8, R21, R11, RZ ;  /* 0x0000000b15087227 */ /* 0x000fc800078e00ff */
[----:B-1----:R-:W-:-:S04]  /*3380*/  IMAD.HI.U32 R14, R21, R12, RZ ;  /* 0x0000000c150e7227 */ /* 0x002fc800078e00ff */
[----:B------:R-:W-:Y:S02]  /*3390*/  IMAD.MOV R14, RZ, RZ, -R14 ;  /* 0x000000ffff0e7224 */ /* 0x000fe400078e0a0e */
[----:B------:R-:W-:Y:S02]  /*33a0*/  IMAD.MOV R2, RZ, RZ, -R2 ;  /* 0x000000ffff027224 */ /* 0x000fe400078e0a02 */
[----:B------:R-:W-:Y:S02]  /*33b0*/  IMAD.MOV R8, RZ, RZ, -R8 ;  /* 0x000000ffff087224 */ /* 0x000fe400078e0a08 */
[C---:B------:R-:W-:Y:S02]  /*33c0*/  IMAD R12, R0.reuse, R14, R12 ;  /* 0x0000000e000c7224 */ /* 0x040fe400078e020c */
[----:B------:R-:W-:Y:S01]  /*33d0*/  IMAD R10, R0, R2, R10 ;  /* 0x00000002000a7224 */ /* 0x000fe200078e020a */
[----:B------:R-:W-:Y:S01]  /*33e0*/  IABS R2, R19 ;  /* 0x0000001300027213 */ /* 0x000fe20000000000 */
[----:B------:R-:W-:-:S02]  /*33f0*/  IMAD.MOV.U32 R15, RZ, RZ, R7 ;  /* 0x000000ffff0f7224 */ /* 0x000fc400078e0007 */
[----:B------:R-:W-:Y:S02]  /*3400*/  IMAD R11, R0, R8, R11 ;  /* 0x00000008000b7224 */ /* 0x000fe400078e020b */
[--C-:B------:R-:W-:Y:S01]  /*3410*/  @!P6 IMAD.IADD R6, R6, 0x1, -R0.reuse ;  /* 0x000000010606e824 */ /* 0x100fe200078e0a00 */
[C---:B------:R-:W-:Y:S01]  /*3420*/  ISETP.GT.U32.AND P6, PT, R0.reuse, R12, PT ;  /* 0x0000000c0000720c */ /* 0x040fe20003fc4070 */
[----:B------:R-:W-:Y:S01]  /*3430*/  @!P0 IMAD.MOV R15, RZ, RZ, -R15 ;  /* 0x000000ffff0f8224 */ /* 0x000fe200078e0a0f */
[C---:B------:R-:W-:Y:S01]  /*3440*/  ISETP.GT.U32.AND P0, PT, R0.reuse, R10, PT ;  /* 0x0000000a0000720c */ /* 0x040fe20003f04070 */
[----:B------:R-:W-:Y:S01]  /*3450*/  @!P5 IMAD.IADD R13, R13, 0x1, -R0 ;  /* 0x000000010d0dd824 */ /* 0x000fe200078e0a00 */
[----:B------:R-:W-:Y:S01]  /*3460*/  ISETP.GT.U32.AND P5, PT, R0, R11, PT ;  /* 0x0000000b0000720c */ /* 0x000fe20003fa4070 */
[----:B------:R-:W-:Y:S01]  /*3470*/  IMAD.MOV.U32 R16, RZ, RZ, R6 ;  /* 0x000000ffff107224 */ /* 0x000fe200078e0006 */
[----:B------:R1:W-:Y:S01]  /*3480*/  STL [R1+0x158], R15 ;  /* 0x0001580f01007387 */ /* 0x0003e20000100800 */
[----:B------:R-:W-:-:S04]  /*3490*/  IMAD.HI.U32 R7, R21, R2, RZ ;  /* 0x0000000215077227 */ /* 0x000fc800078e00ff */
[----:B------:R-:W-:Y:S02]  /*34a0*/  IMAD.MOV R7, RZ, RZ, -R7 ;  /* 0x000000ffff077224 */ /* 0x000fe400078e0a07 */
[--C-:B------:R-:W-:Y:S02]  /*34b0*/  @!P6 IMAD.IADD R12, R12, 0x1, -R0.reuse ;  /* 0x000000010c0ce824 */ /* 0x100fe400078e0a00 */
[--C-:B------:R-:W-:Y:S01]  /*34c0*/  @!P0 IMAD.IADD R10, R10, 0x1, -R0.reuse ;  /* 0x000000010a0a8824 */ /* 0x100fe200078e0a00 */
[----:B------:R-:W-:Y:S01]  /*34d0*/  ISETP.GT.U32.AND P0, PT, R0, R13, PT ;  /* 0x0000000d0000720c */ /* 0x000fe20003f04070 */
[----:B-1----:R-:W-:Y:S02]  /*34e0*/  VIADD R15, R4, 0xb6 ;  /* 0x000000b6040f7836 */ /* 0x002fe40000000000 */
[----:B------:R-:W-:Y:S01]  /*34f0*/  @!P5 IMAD.IADD R11, R11, 0x1, -R0 ;  /* 0x000000010b0bd824 */ /* 0x000fe200078e0a00 */
[C---:B------:R-:W-:Y:S01]  /*3500*/  ISETP.GT.U32.AND P5, PT, R0.reuse, R12, PT ;  /* 0x0000000c0000720c */ /* 0x040fe20003fa4070 */
[----:B------:R-:W-:Y:S01]  /*3510*/  @!P3 IMAD.MOV R16, RZ, RZ, -R16 ;  /* 0x000000ffff10b224 */ /* 0x000fe200078e0a10 */
[----:B------:R-:W-:Y:S01]  /*3520*/  IABS R14, R15 ;  /* 0x0000000f000e7213 */ /* 0x000fe20000000000 */
[C---:B------:R-:W-:Y:S01]  /*3530*/  IMAD R2, R0.reuse, R7, R2 ;  /* 0x0000000700027224 */ /* 0x040fe200078e0202 */
[----:B------:R-:W-:Y:S01]  /*3540*/  ISETP.GT.U32.AND P6, PT, R0, R10, PT ;  /* 0x0000000a0000720c */ /* 0x000fe20003fc4070 */
[----:B------:R-:W-:Y:S01]  /*3550*/  VIADD R7, R4, 0xb2 ;  /* 0x000000b204077836 */ /* 0x000fe20000000000 */
[----:B------:R-:W-:Y:S01]  /*3560*/  ISETP.GT.U32.AND P3, PT, R0, R11, PT ;  /* 0x0000000b0000720c */ /* 0x000fe20003f64070 */
[----:B------:R-:W-:Y:S01]  /*3570*/  IMAD.HI.U32 R6, R21, R14, RZ ;  /* 0x0000000e15067227 */ /* 0x000fe200078e00ff */
[----:B------:R1:W-:Y:S02]  /*3580*/  STL [R1+0x15c], R16 ;  /* 0x00015c1001007387 */ /* 0x0003e40000100800 */
[----:B------:R-:W-:Y:S01]  /*3590*/  IABS R17, R7 ;  /* 0x0000000700117213 */ /* 0x000fe20000000000 */
[----:B------:R-:W-:-:S02]  /*35a0*/  IMAD.MOV R6, RZ, RZ, -R6 ;  /* 0x000000ffff067224 */ /* 0x000fc400078e0a06 */
[----:B------:R-:W-:Y:S01]  /*35b0*/  @!P0 IMAD.IADD R13, R13, 0x1, -R0 ;  /* 0x000000010d0d8824 */ /* 0x000fe200078e0a00 */
[C---:B------:R-:W-:Y:S01]  /*35c0*/  ISETP.GT.U32.AND P0, PT, R0.reuse, R2, PT ;  /* 0x000000020000720c */ /* 0x040fe20003f04070 */
[----:B------:R-:W-:Y:S02]  /*35d0*/  IMAD R14, R0, R6, R14 ;  /* 0x00000006000e7224 */ /* 0x000fe400078e020e */
[--C-:B------:R-:W-:Y:S02]  /*35e0*/  @!P5 IMAD.IADD R12, R12, 0x1, -R0.reuse ;  /* 0x000000010c0cd824 */ /* 0x100fe400078e0a00 */
[--C-:B------:R-:W-:Y:S01]  /*35f0*/  @!P6 IMAD.IADD R10, R10, 0x1, -R0.reuse ;  /* 0x000000010a0ae824 */ /* 0x100fe200078e0a00 */
[----:B------:R-:W-:Y:S01]  /*3600*/  ISETP.GT.U32.AND P5, PT, R0, R14, PT ;  /* 0x0000000e0000720c */ /* 0x000fe20003fa4070 */
[----:B------:R-:W-:Y:S01]  /*3610*/  @!P3 IMAD.IADD R11, R11, 0x1, -R0 ;  /* 0x000000010b0bb824 */ /* 0x000fe200078e0a00 */
[----:B------:R-:W-:Y:S01]  /*3620*/  ISETP.GE.AND P6, PT, R5, RZ, PT ;  /* 0x000000ff0500720c */ /* 0x000fe20003fc6270 */
[----:B------:R-:W-:Y:S01]  /*3630*/  VIADD R5, R4, 0xb0 ;  /* 0x000000b004057836 */ /* 0x000fe20000000000 */
[----:B------:R-:W-:Y:S01]  /*3640*/  ISETP.GE.AND P3, PT, R19, RZ, PT ;  /* 0x000000ff1300720c */ /* 0x000fe20003f66270 */
[----:B------:R-:W-:-:S03]  /*3650*/  IMAD.HI.U32 R6, R21, R17, RZ ;  /* 0x0000001115067227 */ /* 0x000fc600078e00ff */
[----:B------:R-:W-:Y:S01]  /*3660*/  IABS R19, R5 ;  /* 0x0000000500137213 */ /* 0x000fe20000000000 */
[----:B------:R-:W-:Y:S01]  /*3670*/  @!P0 IMAD.IADD R2, R2, 0x1, -R0 ;  /* 0x0000000102028824 */ /* 0x000fe200078e0a00 */
[----:B------:R-:W-:Y:S01]  /*3680*/  ISETP.GE.AND P0, PT, R15, RZ, PT ;  /* 0x000000ff0f00720c */ /* 0x000fe20003f06270 */
[----:B------:R-:W-:Y:S02]  /*3690*/  IMAD.MOV.U32 R20, RZ, RZ, R10 ;  /* 0x000000ffff147224 */ /* 0x000fe400078e000a */
[----:B------:R-:W-:Y:S02]  /*36a0*/  @!P5 IMAD.IADD R14, R14, 0x1, -R0 ;  /* 0x000000010e0ed824 */ /* 0x000fe400078e0a00 */
[----:B------:R-:W-:Y:S02]  /*36b0*/  VIADD R8, R4, 0xb4 ;  /* 0x000000b404087836 */ /* 0x000fe40000000000 */
[----:B------:R-:W-:Y:S02]  /*36c0*/  IMAD.MOV.U32 R15, RZ, RZ, R19 ;  /* 0x000000ffff0f7224 */ /* 0x000fe400078e0013 */
[----:B------:R-:W-:Y:S01]  /*36d0*/  IMAD.MOV R6, RZ, RZ, -R6 ;  /* 0x000000ffff067224 */ /* 0x000fe200078e0a06 */
[----:B------:R-:W-:Y:S01]  /*36e0*/  IABS R18, R8 ;  /* 0x0000000800127213 */ /* 0x000fe20000000000 */
[----:B------:R-:W-:-:S02]  /*36f0*/  IMAD.MOV.U32 R22, RZ, RZ, R13 ;  /* 0x000000ffff167224 */ /* 0x000fc400078e000d */
[----:B------:R-:W-:Y:S01]  /*3700*/  @!P2 IMAD.MOV R20, RZ, RZ, -R20 ;  /* 0x000000ffff14a224 */ /* 0x000fe200078e0a14 */
[----:B------:R-:W-:Y:S01]  /*3710*/  ISETP.GT.U32.AND P2, PT, R0, R14, PT ;  /* 0x0000000e0000720c */ /* 0x000fe20003f44070 */
[----:B------:R-:W-:-:S04]  /*3720*/  IMAD.HI.U32 R13, R21, R15, RZ ;  /* 0x0000000f150d7227 */ /* 0x000fc800078e00ff */
[C---:B------:R-:W-:Y:S02]  /*3730*/  IMAD R17, R0.reuse, R6, R17 ;  /* 0x0000000600117224 */ /* 0x040fe400078e0211 */
[----:B------:R-:W-:Y:S01]  /*3740*/  @!P4 IMAD.MOV R22, RZ, RZ, -R22 ;  /* 0x000000ffff16c224 */ /* 0x000fe200078e0a16 */
[C---:B------:R-:W-:Y:S01]  /*3750*/  ISETP.GT.U32.AND P4, PT, R0.reuse, R2, PT ;  /* 0x000000020000720c */ /* 0x040fe20003f84070 */
[----:B------:R-:W-:Y:S02]  /*3760*/  IMAD.MOV R10, RZ, RZ, -R13 ;  /* 0x000000ffff0a7224 */ /* 0x000fe400078e0a0d */
[----:B-1----:R-:W-:Y:S01]  /*3770*/  IMAD.HI.U32 R16, R21, R18, RZ ;  /* 0x0000001215107227 */ /* 0x002fe200078e00ff */
[----:B------:R1:W-:Y:S03]  /*3780*/  STL [R1+0x160], R22 ;  /* 0x0001601601007387 */ /* 0x0003e60000100800 */
[----:B------:R-:W-:Y:S01]  /*3790*/  @!P6 IMAD.MOV R11, RZ, RZ, -R11 ;  /* 0x000000ffff0be224 */ /* 0x000fe200078e0a0b */
[C---:B------:R-:W-:Y:S01]  /*37a0*/  ISETP.GT.U32.AND P6, PT, R0.reuse, R17, PT ;  /* 0x000000110000720c */ /* 0x040fe20003fc4070 */
[----:B------:R-:W-:Y:S01]  /*37b0*/  IMAD R15, R0, R10, R15 ;  /* 0x0000000a000f7224 */ /* 0x000fe200078e020f */
[----:B------:R-:W-:Y:S01]  /*37c0*/  STL [R1+0x164], R20 ;  /* 0x0001641401007387 */ /* 0x000fe20000100800 */
[----:B------:R-:W-:-:S02]  /*37d0*/  IMAD.MOV R16, RZ, RZ, -R16 ;  /* 0x000000ffff107224 */ /* 0x000fc400078e0a10 */
[----:B------:R-:W-:Y:S01]  /*37e0*/  @!P2 IMAD.IADD R14, R14, 0x1, -R0 ;  /* 0x000000010e0ea824 */ /* 0x000fe200078e0a00 */
[C---:B------:R-:W-:Y:S01]  /*37f0*/  ISETP.GT.U32.AND P2, PT, R0.reuse, R15, PT ;  /* 0x0000000f0000720c */ /* 0x040fe20003f44070 */
[----:B------:R-:W-:Y:S02]  /*3800*/  IMAD R18, R0, R16, R18 ;  /* 0x0000001000127224 */ /* 0x000fe400078e0212 */
[----:B------:R-:W-:Y:S01]  /*3810*/  @!P1 IMAD.MOV R12, RZ, RZ, -R12 ;  /* 0x000000ffff0c9224 */ /* 0x000fe200078e0a0c */
[----:B------:R-:W-:Y:S01]  /*3820*/  ISETP.GE.AND P1, PT, R8, RZ, PT ;  /* 0x000000ff0800720c */ /* 0x000fe20003f26270 */
[--C-:B------:R-:W-:Y:S01]  /*3830*/  @!P4 IMAD.IADD R2, R2, 0x1, -R0.reuse ;  /* 0x000000010202c824 */ /* 0x100fe200078e0a00 */
[----:B------:R-:W-:Y:S01]  /*3840*/  ISETP.GT.U32.AND P5, PT, R0, R18, PT ;  /* 0x000000120000720c */ /* 0x000fe20003fa4070 */
[----:B------:R-:W-:Y:S01]  /*3850*/  @!P6 IMAD.IADD R17, R17, 0x1, -R0 ;  /* 0x000000011111e824 */ /* 0x000fe200078e0a00 */
[----:B------:R-:W-:Y:S01]  /*3860*/  STL [R1+0x170], R12 ;  /* 0x0001700c01007387 */ /* 0x000fe20000100800 */
[----:B------:R-:W-:Y:S01]  /*3870*/  ISETP.GE.AND P4, PT, R7, RZ, PT ;  /* 0x000000ff0700720c */ /* 0x000fe20003f86270 */
[----:B------:R-:W-:-:S02]  /*3880*/  VIADD R7, R4, 0xac ;  /* 0x000000ac04077836 */ /* 0x000fc40000000000 */
[----:B------:R2:W-:Y:S01]  /*3890*/  STL [R1+0x174], R11 ;  /* 0x0001740b01007387 */ /* 0x0005e20000100800 */
[--C-:B------:R-:W-:Y:S02]  /*38a0*/  @!P2 IMAD.IADD R15, R15, 0x1, -R0.reuse ;  /* 0x000000010f0fa824 */ /* 0x100fe400078e0a00 */
[C---:B------:R-:W-:Y:S01]  /*38b0*/  VIADD R6, R4.reuse, 0xae ;  /* 0x000000ae04067836 */ /* 0x040fe20000000000 */
[----:B------:R-:W-:Y:S01]  /*38c0*/  IABS R10, R7 ;  /* 0x00000007000a7213 */ /* 0x000fe20000000000 */
[----:B------:R-:W-:Y:S01]  /*38d0*/  VIADD R8, R4, 0xaa ;  /* 0x000000aa04087836 */ /* 0x000fe20000000000 */
[----:B------:R-:W-:Y:S01]  /*38e0*/  ISETP.GT.U32.AND P2, PT, R0, R15, PT ;  /* 0x0000000f0000720c */ /* 0x000fe20003f44070 */
[----:B------:R-:W-:Y:S01]  /*38f0*/  @!P5 IMAD.IADD R18, R18, 0x1, -R0 ;  /* 0x000000011212d824 */ /* 0x000fe200078e0a00 */
[----:B------:R-:W-:Y:S01]  /*3900*/  IABS R13, R6 ;  /* 0x00000006000d7213 */ /* 0x000fe20000000000 */
[----:B-1----:R-:W-:Y:S01]  /*3910*/  IMAD.MOV.U32 R22, RZ, RZ, R14 ;  /* 0x000000ffff167224 */ /* 0x002fe200078e000e */
[----:B------:R-:W-:Y:S01]  /*3920*/  ISETP.GE.AND P5, PT, R5, RZ, PT ;  /* 0x000000ff0500720c */ /* 0x000fe20003fa6270 */
[----:B--2---:R-:W-:Y:S01]  /*3930*/  IMAD.MOV.U32 R11, RZ, RZ, R2 ;  /* 0x000000ffff0b7224 */ /* 0x004fe200078e0002 */
[----:B------:R-:W-:Y:S01]  /*3940*/  ISETP.GT.U32.AND P6, PT, R0, R18, PT ;  /* 0x000000120000720c */ /* 0x000fe20003fc4070 */
[----:B------:R-:W-:Y:S01]  /*3950*/  IMAD.HI.U32 R5, R21, R13, RZ ;  /* 0x0000000d15057227 */ /* 0x000fe200078e00ff */
[----:B------:R-:W-:-:S03]  /*3960*/  IABS R16, R8 ;  /* 0x0000000800107213 */ /* 0x000fc60000000000 */
[----:B------:R-:W-:Y:S01]  /*3970*/  @!P3 IMAD.MOV R11, RZ, RZ, -R11 ;  /* 0x000000ffff0bb224 */ /* 0x000fe200078e0a0b */
[C---:B------:R-:W-:Y:S01]  /*3980*/  ISETP.GT.U32.AND P3, PT, R0.reuse, R17, PT ;  /* 0x000000110000720c */ /* 0x040fe20003f64070 */
[----:B------:R-:W-:Y:S02]  /*3990*/  IMAD.MOV R5, RZ, RZ, -R5 ;  /* 0x000000ffff057224 */ /* 0x000fe400078e0a05 */
[--C-:B------:R-:W-:Y:S01]  /*39a0*/  @!P2 IMAD.IADD R15, R15, 0x1, -R0.reuse ;  /* 0x000000010f0fa824 */ /* 0x100fe200078e0a00 */
[----:B------:R1:W-:Y:S01]  /*39b0*/  STL [R1+0x1a8], R11 ;  /* 0x0001a80b01007387 */ /* 0x0003e20000100800 */
[----:B------:R-:W-:Y:S02]  /*39c0*/  IMAD R13, R0, R5, R13 ;  /* 0x00000005000d7224 */ /* 0x000fe400078e020d */
[----:B------:R-:W-:Y:S02]  /*39d0*/  @!P6 IMAD.IADD R18, R18, 0x1, -R0 ;  /* 0x000000011212e824 */ /* 0x000fe400078e0a00 */
[----:B------:R-:W-:Y:S01]  /*39e0*/  VIADD R2, R4, 0xa8 ;  /* 0x000000a804027836 */ /* 0x000fe20000000000 */
[----:B------:R-:W-:Y:S01]  /*39f0*/  ISETP.GT.U32.AND P6, PT, R0, R13, PT ;  /* 0x0000000d0000720c */ /* 0x000fe20003fc4070 */
[----:B------:R-:W-:-:S03]  /*3a00*/  IMAD.HI.U32 R19, R21, R16, RZ ;  /* 0x0000001015137227 */ /* 0x000fc600078e00ff */
[----:B------:R-:W-:Y:S01]  /*3a10*/  IABS R5, R2 ;  /* 0x0000000200057213 */ /* 0x000fe20000000000 */
[----:B-1----:R-:W-:-:S04]  /*3a20*/  IMAD.HI.U32 R11, R21, R10, RZ ;  /* 0x0000000a150b7227 */ /* 0x002fc800078e00ff */
[----:B------:R-:W-:Y:S02]  /*3a30*/  IMAD.MOV R11, RZ, RZ, -R11 ;  /* 0x000000ffff0b7224 */ /* 0x000fe400078e0a0b */
[----:B------:R-:W-:Y:S01]  /*3a40*/  @!P3 IMAD.IADD R17, R17, 0x1, -R0 ;  /* 0x000000011111b824 */ /* 0x000fe200078e0a00 */
[----:B------:R-:W-:Y:S01]  /*3a50*/  ISETP.GE.AND P3, PT, R6, RZ, PT ;  /* 0x000000ff0600720c */ /* 0x000fe20003f66270 */
[----:B------:R-:W-:Y:S02]  /*3a60*/  IMAD R6, R0, R11, R10 ;  /* 0x0000000b00067224 */ /* 0x000fe400078e020a */
[----:B------:R-:W-:Y:S02]  /*3a70*/  VIADD R10, R4, 0xa6 ;  /* 0x000000a6040a7836 */ /* 0x000fe40000000000 */
[----:B------:R-:W-:Y:S01]  /*3a80*/  @!P6 IMAD.IADD R13, R13, 0x1, -R0 ;  /* 0x000000010d0de824 */ /* 0x000fe200078e0a00 */
[----:B------:R-:W-:Y:S01]  /*3a90*/  ISETP.GT.U32.AND P2, PT, R0, R6, PT ;  /* 0x000000060000720c */ /* 0x000fe20003f44070 */
[----:B------:R-:W-:Y:S01]  /*3aa0*/  IMAD.HI.U32 R11, R21, R5, RZ ;  /* 0x00000005150b7227 */ /* 0x000fe200078e00ff */
[----:B------:R-:W-:-:S02]  /*3ab0*/  IABS R12, R10 ;  /* 0x0000000a000c7213 */ /* 0x000fc40000000000 */
[----:B------:R-:W-:Y:S01]  /*3ac0*/  ISETP.GE.AND P6, PT, R7, RZ, PT ;  /* 0x000000ff0700720c */ /* 0x000fe20003fc6270 */
[----:B------:R-:W-:Y:S02]  /*3ad0*/  IMAD.MOV R19, RZ, RZ, -R19 ;  /* 0x000000ffff137224 */ /* 0x000fe400078e0a13 */
[----:B------:R-:W-:-:S04]  /*3ae0*/  IMAD.HI.U32 R14, R21, R12, RZ ;  /* 0x0000000c150e7227 */ /* 0x000fc800078e00ff */
[----:B------:R-:W-:Y:S01]  /*3af0*/  @!P0 IMAD.MOV R22, RZ, RZ, -R22 ;  /* 0x000000ffff168224 */ /* 0x000fe200078e0a16 */
[----:B------:R-:W-:Y:S01]  /*3b00*/  ISETP.GT.U32.AND P0, PT, R0, R13, PT ;  /* 0x0000000d0000720c */ /* 0x000fe20003f04070 */
[----:B------:R-:W-:Y:S02]  /*3b10*/  @!P2 IMAD.IADD R6, R6, 0x1, -R0 ;  /* 0x000000010606a824 */ /* 0x000fe400078e0a00 */
[----:B------:R-:W-:Y:S01]  /*3b20*/  IMAD.MOV R14, RZ, RZ, -R14 ;  /* 0x000000ffff0e7224 */ /* 0x000fe200078e0a0e */
[----:B------:R-:W-:Y:S01]  /*3b30*/  STL [R1+0x1a4], R22 ;  /* 0x0001a41601007387 */ /* 0x000fe20000100800 */
[----:B------:R-:W-:Y:S01]  /*3b40*/  IMAD.MOV R11, RZ, RZ, -R11 ;  /* 0x000000ffff0b7224 */ /* 0x000fe200078e0a0b */
[C---:B------:R-:W-:Y:S01]  /*3b50*/  ISETP.GT.U32.AND P2, PT, R0.reuse, R6, PT ;  /* 0x000000060000720c */ /* 0x040fe20003f44070 */
[----:B------:R-:W-:Y:S02]  /*3b60*/  IMAD R16, R0, R19, R16 ;  /* 0x0000001300107224 */ /* 0x000fe400078e0210 */
[----:B------:R-:W-:-:S02]  /*3b70*/  IMAD.MOV.U32 R20, RZ, RZ, R18 ;  /* 0x000000ffff147224 */ /* 0x000fc400078e0012 */
[C---:B------:R-:W-:Y:S02]  /*3b80*/  IMAD R12, R0.reuse, R14, R12 ;  /* 0x0000000e000c7224 */ /* 0x040fe400078e020c */
[C---:B------:R-:W-:Y:S02]  /*3b90*/  IMAD R5, R0.reuse, R11, R5 ;  /* 0x0000000b00057224 */ /* 0x040fe400078e0205 */
[----:B------:R-:W-:Y:S01]  /*3ba0*/  @!P1 IMAD.MOV R20, RZ, RZ, -R20 ;  /* 0x000000ffff149224 */ /* 0x000fe200078e0a14 */
[----:B------:R-:W-:Y:S01]  /*3bb0*/  ISETP.GT.U32.AND P1, PT, R0, R16, PT ;  /* 0x000000100000720c */ /* 0x000fe20003f24070 */
[----:B------:R-:W-:Y:S01]  /*3bc0*/  @!P4 IMAD.MOV R17, RZ, RZ, -R17 ;  /* 0x000000ffff11c224 */ /* 0x000fe200078e0a11 */
[----:B------:R-:W-:Y:S01]  /*3bd0*/  ISETP.GE.AND P4, PT, R8, RZ, PT ;  /* 0x000000ff0800720c */ /* 0x000fe20003f86270 */
[--C-:B------:R-:W-:Y:S01]  /*3be0*/  @!P2 IMAD.IADD R6, R6, 0x1, -R0.reuse ;  /* 0x000000010606a824 */ /* 0x100fe200078e0a00 */
[C---:B------:R-:W-:Y:S01]  /*3bf0*/  ISETP.GT.U32.AND P2, PT, R0.reuse, R12, PT ;  /* 0x0000000c0000720c */ /* 0x040fe20003f44070 */
[----:B------:R-:W-:Y:S01]  /*3c00*/  @!P5 IMAD.MOV R15, RZ, RZ, -R15 ;  /* 0x000000ffff0fd224 */ /* 0x000fe200078e0a0f */
[----:B------:R-:W-:Y:S01]  /*3c10*/  ISETP.GT.U32.AND P5, PT, R0, R5, PT ;  /* 0x000000050000720c */ /* 0x000fe20003fa4070 */
[--C-:B------:R-:W-:Y:S01]  /*3c20*/  @!P0 IMAD.IADD R13, R13, 0x1, -R0.reuse ;  /* 0x000000010d0d8824 */ /* 0x100fe200078e0a00 */
[----:B------:R-:W-:Y:S01]  /*3c30*/  STL [R1+0x1a0], R20 ;  /* 0x0001a01401007387 */ /* 0x000fe20000100800 */
[----:B------:R-:W-:Y:S01]  /*3c40*/  VIADD R7, R4, 0xa4 ;  /* 0x000000a404077836 */ /* 0x000fe20000000000 */
[----:B------:R-:W-:Y:S01]  /*3c50*/  ISETP.GE.AND P0, PT, R2, RZ, PT ;  /* 0x000000ff0200720c */ /* 0x000fe20003f06270 */
[----:B------:R-:W-:Y:S01]  /*3c60*/  VIADD R2, R4, 0xa2 ;  /* 0x000000a204027836 */ /* 0x000fe20000000000 */
[----:B------:R-:W-:Y:S01]  /*3c70*/  STL [R1+0x19c], R17 ;  /* 0x00019c1101007387 */ /* 0x000fe20000100800 */
[----:B------:R-:W-:Y:S01]  /*3c80*/  @!P1 IMAD.IADD R16, R16, 0x1, -R0 ;  /* 0x0000000110109824 */ /* 0x000fe200078e0a00 */
[----:B------:R-:W-:-:S02]  /*3c90*/  IABS R11, R7 ;  /* 0x00000007000b7213 */ /* 0x000fc40000000000 */
[----:B------:R1:W-:Y:S01]  /*3ca0*/  STL [R1+0x198], R15 ;  /* 0x0001980f01007387 */ /* 0x0003e20000100800 */
[--C-:B------:R-:W-:Y:S01]  /*3cb0*/  @!P2 IMAD.IADD R12, R12, 0x1, -R0.reuse ;  /* 0x000000010c0ca824 */ /* 0x100fe200078e0a00 */
[----:B------:R-:W-:Y:S01]  /*3cc0*/  IABS R14, R2 ;  /* 0x00000002000e7213 */ /* 0x000fe20000000000 */
[----:B------:R-:W-:Y:S01]  /*3cd0*/  @!P5 IMAD.IADD R5, R5, 0x1, -R0 ;  /* 0x000000010505d824 */ /* 0x000fe200078e0a00 */
[C---:B------:R-:W-:Y:S01]  /*3ce0*/  ISETP.GT.U32.AND P5, PT, R0.reuse, R16, PT ;  /* 0x000000100000720c */ /* 0x040fe20003fa4070 */
[----:B------:R-:W-:Y:S01]  /*3cf0*/  IMAD.HI.U32 R8, R21, R11, RZ ;  /* 0x0000000b15087227 */ /* 0x000fe200078e00ff */
[----:B------:R-:W-:Y:S02]  /*3d00*/  ISETP.GT.U32.AND P2, PT, R0, R12, PT ;  /* 0x0000000c0000720c */ /* 0x000fe40003f44070 */
[----:B------:R-:W-:Y:S01]  /*3d10*/  ISETP.GE.AND P1, PT, R10, RZ, PT ;  /* 0x000000ff0a00720c */ /* 0x000fe20003f26270 */
[----:B------:R-:W-:Y:S02]  /*3d20*/  IMAD.MOV R8, RZ, RZ, -R8 ;  /* 0x000000ffff087224 */ /* 0x000fe400078e0a08 */
[----:B-1----:R-:W-:-:S02]  /*3d30*/  IMAD.MOV.U32 R15, RZ, RZ, R13 ;  /* 0x000000ffff0f7224 */ /* 0x002fc400078e000d */
[C---:B------:R-:W-:Y:S02]  /*3d40*/  IMAD R11, R0.reuse, R8, R11 ;  /* 0x00000008000b7224 */ /* 0x040fe400078e020b */
[----:B------:R-:W-:Y:S01]  /*3d50*/  @!P3 IMAD.MOV R15, RZ, RZ, -R15 ;  /* 0x000000ffff0fb224 */ /* 0x000fe200078e0a0f */
[----:B------:R-:W-:Y:S01]  /*3d60*/  ISETP.GT.U32.AND P3, PT, R0, R5, PT ;  /* 0x000000050000720c */ /* 0x000fe20003f64070 */
[--C-:B------:R-:W-:Y:S01]  /*3d70*/  @!P5 IMAD.IADD R16, R16, 0x1, -R0.reuse ;  /* 0x000000011010d824 */ /* 0x100fe200078e0a00 */
[----:B------:R-:W-:Y:S01]  /*3d80*/  ISETP.GT.U32.AND P5, PT, R0, R11, PT ;  /* 0x0000000b0000720c */ /* 0x000fe20003fa4070 */
[----:B------:R-:W-:Y:S01]  /*3d90*/  @!P2 IMAD.IADD R12, R12, 0x1, -R0 ;  /* 0x000000010c0ca824 */ /* 0x000fe200078e0a00 */
[----:B------:R1:W-:Y:S01]  /*3da0*/  STL [R1+0x194], R15 ;  /* 0x0001940f01007387 */ /* 0x0003e20000100800 */
[----:B------:R-:W-:Y:S02]  /*3db0*/  VIADD R10, R4, 0xa0 ;  /* 0x000000a0040a7836 */ /* 0x000fe40000000000 */
[----:B------:R-:W-:-:S02]  /*3dc0*/  IMAD.MOV.U32 R17, RZ, RZ, R16 ;  /* 0x000000ffff117224 */ /* 0x000fc400078e0010 */
[----:B------:R-:W-:Y:S01]  /*3dd0*/  @!P1 IMAD.MOV R12, RZ, RZ, -R12 ;  /* 0x000000ffff0c9224 */ /* 0x000fe200078e0a0c */
[----:B------:R-:W-:Y:S01]  /*3de0*/  IABS R13, R10 ;  /* 0x0000000a000d7213 */ /* 0x000fe20000000000 */
[----:B------:R-:W-:Y:S02]  /*3df0*/  @!P4 IMAD.MOV R17, RZ, RZ, -R17 ;  /* 0x000000ffff11c224 */ /* 0x000fe400078e0a11 */
[----:B------:R-:W-:Y:S01]  /*3e00*/  @!P3 IMAD.IADD R5, R5, 0x1, -R0 ;  /* 0x000000010505b824 */ /* 0x000fe200078e0a00 */
[----:B------:R-:W-:Y:S01]  /*3e10*/  ISETP.GE.AND P3, PT, R2, RZ, PT ;  /* 0x000000ff0200720c */ /* 0x000fe20003f66270 */
[----:B-1----:R-:W-:Y:S02]  /*3e20*/  IMAD.MOV.U32 R15, RZ, RZ, R6 ;  /* 0x000000ffff0f7224 */ /* 0x002fe400078e0006 */
[----:B------:R-:W-:-:S04]  /*3e30*/  IMAD.HI.U32 R6, R21, R14, RZ ;  /* 0x0000000e15067227 */ /* 0x000fc800078e00ff */
[----:B------:R-:W-:Y:S02]  /*3e40*/  IMAD.MOV R6, RZ, RZ, -R6 ;  /* 0x000000ffff067224 */ /* 0x000fe400078e0a06 */
[----:B------:R-:W-:Y:S01]  /*3e50*/  @!P6 IMAD.MOV R15, RZ, RZ, -R15 ;  /* 0x000000ffff0fe224 */ /* 0x000fe200078e0a0f */
[----:B------:R-:W-:Y:S01]  /*3e60*/  ISETP.GE.AND P6, PT, R7, RZ, PT ;  /* 0x000000ff0700720c */ /* 0x000fe20003fc6270 */
[----:B------:R-:W-:Y:S02]  /*3e70*/  IMAD R14, R0, R6, R14 ;  /* 0x00000006000e7224 */ /* 0x000fe400078e020e */
[----:B------:R-:W-:Y:S01]  /*3e80*/  VIADD R6, R4, 0x9e ;  /* 0x0000009e04067836 */ /* 0x000fe20000000000 */
[----:B------:R1:W-:Y:S01]  /*3e90*/  STL [R1+0x190], R15 ;  /* 0x0001900f01007387 */ /* 0x0003e20000100800 */
[----:B------:R-:W-:Y:S01]  /*3ea0*/  @!P5 IMAD.IADD R11, R11, 0x1, -R0 ;  /* 0x000000010b0bd824 */ /* 0x000fe200078e0a00 */
[----:B------:R-:W-:Y:S01]  /*3eb0*/  ISETP.GT.U32.AND P2, PT, R0, R14, PT ;  /* 0x0000000e0000720c */ /* 0x000fe20003f44070 */
[----:B------:R-:W-:Y:S01]  /*3ec0*/  VIADD R7, R4, 0x9c ;  /* 0x0000009c04077836 */ /* 0x000fe20000000000 */
[----:B------:R-:W-:Y:S01]  /*3ed0*/  IABS R2, R6 ;  /* 0x0000000600027213 */ /* 0x000fe20000000000 */
[----:B------:R-:W-:Y:S01]  /*3ee0*/  IMAD.MOV.U32 R16, RZ, RZ, R5 ;  /* 0x000000ffff107224 */ /* 0x000fe200078e0005 */
[----:B------:R-:W-:Y:S01]  /*3ef0*/  ISETP.GT.U32.AND P4, PT, R0, R11, PT ;  /* 0x0000000b0000720c */ /* 0x000fe20003f84070 */
[----:B------:R-:W-:Y:S01]  /*3f00*/  STL [R1+0x18c], R17 ;  /* 0x00018c1101007387 */ /* 0x000fe20000100800 */
[----:B------:R-:W-:Y:S01]  /*3f10*/  ISETP.GE.AND P5, PT, R10, RZ, PT ;  /* 0x000000ff0a00720c */ /* 0x000fe20003fa6270 */
[----:B------:R-:W-:Y:S01]  /*3f20*/  IMAD.HI.U32 R10, R21, R2, RZ ;  /* 0x00000002150a7227 */ /* 0x000fe200078e00ff */
[----:B------:R-:W-:-:S02]  /*3f30*/  IABS R8, R7 ;  /* 0x0000000700087213 */ /* 0x000fc40000000000 */
[----:B------:R-:W-:Y:S01]  /*3f40*/  ISETP.GE.AND P1, PT, R6, RZ, PT ;  /* 0x000000ff0600720c */ /* 0x000fe20003f26270 */
[----:B-1----:R-:W-:-:S04]  /*3f50*/  IMAD.HI.U32 R15, R21, R13, RZ ;  /* 0x0000000d150f7227 */ /* 0x002fc800078e00ff */
[----:B------:R-:W-:Y:S02]  /*3f60*/  @!P2 IMAD.IADD R14, R14, 0x1, -R0 ;  /* 0x000000010e0ea824 */ /* 0x000fe400078e0a00 */
[----:B------:R-:W-:Y:S02]  /*3f70*/  IMAD.MOV R15, RZ, RZ, -R15 ;  /* 0x000000ffff0f7224 */ /* 0x000fe400078e0a0f */
[----:B------:R-:W-:Y:S01]  /*3f80*/  IMAD.MOV R6, RZ, RZ, -R10 ;  /* 0x000000ffff067224 */ /* 0x000fe200078e0a0a */
[C---:B------:R-:W-:Y:S01]  /*3f90*/  ISETP.GT.U32.AND P2, PT, R0.reuse, R14, PT ;  /* 0x0000000e0000720c */ /* 0x040fe20003f44070 */
[----:B------:R-:W-:Y:S02]  /*3fa0*/  IMAD R13, R0, R15, R13 ;  /* 0x0000000f000d7224 */ /* 0x000fe400078e020d */
[----:B------:R-:W-:-:S04]  /*3fb0*/  IMAD.HI.U32 R5, R21, R8, RZ ;  /* 0x0000000815057227 */ /* 0x000fc800078e00ff */
[----:B------:R-:W-:Y:S01]  /*3fc0*/  @!P0 IMAD.MOV R16, RZ, RZ, -R16 ;  /* 0x000000ffff108224 */ /* 0x000fe200078e0a10 */
[C---:B------:R-:W-:Y:S01]  /*3fd0*/  ISETP.GT.U32.AND P0, PT, R0.reuse, R13, PT ;  /* 0x0000000d0000720c */ /* 0x040fe20003f04070 */
[----:B------:R-:W-:Y:S02]  /*3fe0*/  IMAD R2, R0, R6, R2 ;  /* 0x0000000600027224 */ /* 0x000fe400078e0202 */
[----:B------:R-:W-:Y:S01]  /*3ff0*/  IMAD.MOV R5, RZ, RZ, -R5 ;  /* 0x000000ffff057224 */ /* 0x000fe200078e0a05 */
[----:B------:R1:W-:Y:S01]  /*4000*/  STL [R1+0x188], R16 ;  /* 0x0001881001007387 */ /* 0x0003e20000100800 */
[--C-:B------:R-:W-:Y:S01]  /*4010*/  @!P4 IMAD.IADD R11, R11, 0x1, -R0.reuse ;  /* 0x000000010b0bc824 */ /* 0x100fe200078e0a00 */
[----:B------:R-:W-:Y:S01]  /*4020*/  ISETP.GE.AND P4, PT, R7, RZ, PT ;  /* 0x000000ff0700720c */ /* 0x000fe20003f86270 */
[----:B------:R-:W-:Y:S01]  /*4030*/  @!P2 IMAD.IADD R14, R14, 0x1, -R0 ;  /* 0x000000010e0ea824 */ /* 0x000fe200078e0a00 */
[C---:B------:R-:W-:Y:S01]  /*4040*/  ISETP.GT.U32.AND P2, PT, R0.reuse, R2, PT ;  /* 0x000000020000720c */ /* 0x040fe20003f44070 */
[----:B------:R-:W-:Y:S01]  /*4050*/  IMAD R8, R0, R5, R8 ;  /* 0x0000000500087224 */ /* 0x000fe200078e0208 */
[----:B------:R2:W-:Y:S01]  /*4060*/  STL [R1+0x184], R12 ;  /* 0x0001840c01007387 */ /* 0x0005e20000100800 */
[----:B------:R-:W-:-:S02]  /*4070*/  VIADD R10, R4, 0x9a ;  /* 0x0000009a040a7836 */ /* 0x000fc40000000000 */
[----:B------:R-:W-:Y:S02]  /*4080*/  @!P0 IMAD.IADD R13, R13, 0x1, -R0 ;  /* 0x000000010d0d8824 */ /* 0x000fe400078e0a00 */
[----:B-1----:R-:W-:Y:S01]  /*4090*/  IMAD.MOV.U32 R16, RZ, RZ, R11 ;  /* 0x000000ffff107224 */ /* 0x002fe200078e000b */
[----:B------:R-:W-:Y:S01]  /*40a0*/  IABS R7, R10 ;  /* 0x0000000a00077213 */ /* 0x000fe20000000000 */
[----:B------:R-:W-:Y:S01]  /*40b0*/  VIADD R6, R4, 0x98 ;  /* 0x0000009804067836 */ /* 0x000fe20000000000 */
[C---:B------:R-:W-:Y:S01]  /*40c0*/  ISETP.GT.U32.AND P0, PT, R0.reuse, R13, PT ;  /* 0x0000000d0000720c */ /* 0x040fe20003f04070 */
[----:B------:R-:W-:Y:S01]  /*40d0*/  @!P6 IMAD.MOV R16, RZ, RZ, -R16 ;  /* 0x000000ffff10e224 */ /* 0x000fe200078e0a10 */
[----:B------:R-:W-:Y:S01]  /*40e0*/  ISETP.GT.U32.AND P6, PT, R0, R8, PT ;  /* 0x000000080000720c */ /* 0x000fe20003fc4070 */
[----:B------:R-:W-:Y:S01]  /*40f0*/  @!P2 IMAD.IADD R2, R2, 0x1, -R0 ;  /* 0x000000010202a824 */ /* 0x000fe200078e0a00 */
[----:B--2---:R-:W-:Y:S01]  /*4100*/  IABS R12, R6 ;  /* 0x00000006000c7213 */ /* 0x004fe20000000000 */
[----:B------:R-:W-:Y:S01]  /*4110*/  IMAD.MOV.U32 R15, RZ, RZ, R14 ;  /* 0x000000ffff0f7224 */ /* 0x000fe200078e000e */
[----:B------:R-:W-:Y:S01]  /*4120*/  STL [R1+0x180], R16 ;  /* 0x0001801001007387 */ /* 0x000fe20000100800 */
[----:B------:R-:W-:Y:S01]  /*4130*/  IMAD.HI.U32 R14, R21, R7, RZ ;  /* 0x00000007150e7227 */ /* 0x000fe200078e00ff */
[----:B------:R-:W-:-:S03]  /*4140*/  ISETP.GT.U32.AND P2, PT, R0, R2, PT ;  /* 0x000000020000720c */ /* 0x000fc60003f44070 */
[----:B------:R-:W-:Y:S01]  /*4150*/  @!P3 IMAD.MOV R15, RZ, RZ, -R15 ;  /* 0x000000ffff0fb224 */ /* 0x000fe200078e0a0f */
[----:B------:R-:W-:Y:S01]  /*4160*/  ISETP.GE.AND P3, PT, R10, RZ, PT ;  /* 0x000000ff0a00720c */ /* 0x000fe20003f66270 */
[----:B------:R-:W-:Y:S02]  /*4170*/  VIADD R5, R4, 0x96 ;  /* 0x0000009604057836 */ /* 0x000fe40000000000 */
[----:B------:R-:W-:Y:S01]  /*4180*/  @!P6 IMAD.IADD R8, R8, 0x1, -R0 ;  /* 0x000000010808e824 */ /* 0x000fe200078e0a00 */
[----:B------:R1:W-:Y:S01]  /*4190*/  STL [R1+0x17c], R15 ;  /* 0x00017c0f01007387 */ /* 0x0003e20000100800 */
[----:B------:R-:W-:Y:S01]  /*41a0*/  IMAD.MOV.U32 R10, RZ, RZ, R12 ;  /* 0x000000ffff0a7224 */ /* 0x000fe200078e000c */
[----:B------:R-:W-:Y:S01]  /*41b0*/  IABS R11, R5 ;  /* 0x00000005000b7213 */ /* 0x000fe20000000000 */
[----:B------:R-:W-:Y:S01]  /*41c0*/  IMAD.MOV R14, RZ, RZ, -R14 ;  /* 0x000000ffff0e7224 */ /* 0x000fe200078e0a0e */
[----:B------:R-:W-:Y:S01]  /*41d0*/  ISETP.GT.U32.AND P6, PT, R0, R8, PT ;  /* 0x000000080000720c */ /* 0x000fe20003fc4070 */
[----:B------:R-:W-:Y:S01]  /*41e0*/  @!P0 IMAD.IADD R13, R13, 0x1, -R0 ;  /* 0x000000010d0d8824 */ /* 0x000fe200078e0a00 */
[----:B------:R-:W-:Y:S01]  /*41f0*/  ISETP.GE.AND P0, PT, R6, RZ, PT ;  /* 0x000000ff0600720c */ /* 0x000fe20003f06270 */
[----:B------:R-:W-:-:S04]  /*4200*/  IMAD.HI.U32 R6, R21, R10, RZ ;  /* 0x0000000a15067227 */ /* 0x000fc800078e00ff */
[----:B------:R-:W-:Y:S02]  /*4210*/  IMAD R7, R0, R14, R7 ;  /* 0x0000000e00077224 */ /* 0x000fe400078e0207 */
[----:B------:R-:W-:Y:S02]  /*4220*/  IMAD.MOV R6, RZ, RZ, -R6 ;  /* 0x000000ffff067224 */ /* 0x000fe400078e0a06 */
[----:B------:R-:W-:Y:S01]  /*4230*/  @!P2 IMAD.IADD R2, R2, 0x1, -R0 ;  /* 0x000000010202a824 */ /* 0x000fe200078e0a00 */
[----:B------:R-:W-:Y:S01]  /*4240*/  ISETP.GT.U32.AND P2, PT, R0, R7, PT ;  /* 0x000000070000720c */ /* 0x000fe20003f44070 */
[----:B------:R-:W-:-:S04]  /*4250*/  IMAD.HI.U32 R12, R21, R11, RZ ;  /* 0x0000000b150c7227 */ /* 0x000fc800078e00ff */
[----:B-1----:R-:W-:Y:S02]  /*4260*/  IMAD.MOV.U32 R15, RZ, RZ, R13 ;  /* 0x000000ffff0f7224 */ /* 0x002fe400078e000d */
[----:B------:R-:W-:Y:S02]  /*4270*/  IMAD R10, R0, R6, R10 ;  /* 0x00000006000a7224 */ /* 0x000fe400078e020a */
[----:B------:R-:W-:Y:S02]  /*4280*/  IMAD.MOV.U32 R13, RZ, RZ, R2 ;  /* 0x000000ffff0d7224 */ /* 0x000fe400078e0002 */
[----:B------:R-:W-:Y:S02]  /*4290*/  IMAD.MOV R12, RZ, RZ, -R12 ;  /* 0x000000ffff0c7224 */ /* 0x000fe400078e0a0c */
[----:B------:R-:W-:Y:S02]  /*42a0*/  @!P6 IMAD.IADD R8, R8, 0x1, -R0 ;  /* 0x000000010808e824 */ /* 0x000fe400078e0a00 */
[----:B------:R-:W-:Y:S01]  /*42b0*/  @!P1 IMAD.MOV R13, RZ, RZ, -R13 ;  /* 0x000000ffff0d9224 */ /* 0x000fe200078e0a0d */
[C---:B------:R-:W-:Y:S01]  /*42c0*/  ISETP.GT.U32.AND P1, PT, R0.reuse, R10, PT ;  /* 0x0000000a0000720c */ /* 0x040fe20003f24070 */
[----:B------:R-:W-:-:S02]  /*42d0*/  IMAD R11, R0, R12, R11 ;  /* 0x0000000c000b7224 */ /* 0x000fc400078e020b */
[----:B------:R-:W-:Y:S02]  /*42e0*/  IMAD.MOV.U32 R18, RZ, RZ, R8 ;  /* 0x000000ffff127224 */ /* 0x000fe400078e0008 */
[----:B------:R-:W-:Y:S02]  /*42f0*/  @!P2 IMAD.IADD R7, R7, 0x1, -R0 ;  /* 0x000000010707a824 */ /* 0x000fe400078e0a00 */
[----:B------:R-:W-:Y:S01]  /*4300*/  @!P4 IMAD.MOV R18, RZ, RZ, -R18 ;  /* 0x000000ffff12c224 */ /* 0x000fe200078e0a12 */
[----:B------:R-:W-:Y:S01]  /*4310*/  ISETP.GT.U32.AND P4, PT, R0, R11, PT ;  /* 0x0000000b0000720c */ /* 0x000fe20003f84070 */
[----:B------:R-:W-:Y:S01]  /*4320*/  VIADD R16, R4, 0x94 ;  /* 0x0000009404107836 */ /* 0x000fe20000000000 */
[----:B------:R-:W-:Y:S01]  /*4330*/  ISETP.GT.U32.AND P2, PT, R0, R7, PT ;  /* 0x000000070000720c */ /* 0x000fe20003f44070 */
[----:B------:R-:W-:Y:S01]  /*4340*/  @!P5 IMAD.MOV R15, RZ, RZ, -R15 ;  /* 0x000000ffff0fd224 */ /* 0x000fe200078e0a0f */
[----:B------:R-:W-:Y:S01]  /*4350*/  ISETP.GE.AND P5, PT, R5, RZ, PT ;  /* 0x000000ff0500720c */ /* 0x000fe20003fa6270 */
[----:B------:R-:W-:Y:S01]  /*4360*/  @!P1 IMAD.IADD R10, R10, 0x1, -R0 ;  /* 0x000000010a0a9824 */ /* 0x000fe200078e0a00 */
[----:B------:R-:W-:Y:S01]  /*4370*/  ISETP.GE.AND P6, PT, R16, RZ, PT ;  /* 0x000000ff1000720c */ /* 0x000fe20003fc6270 */
[C---:B------:R-:W-:Y:S01]  /*4380*/  VIADD R14, R4.reuse, 0x92 ;  /* 0x00000092040e7836 */ /* 0x040fe20000000000 */
[----:B------:R-:W-:Y:S01]  /*4390*/  IABS R16, R16 ;  /* 0x0000001000107213 */ /* 0x000fe20000000000 */
[----:B------:R-:W-:Y:S01]  /*43a0*/  VIADD R6, R4, 0x90 ;  /* 0x0000009004067836 */ /* 0x000fe20000000000 */
[----:B------:R1:W-:Y:S01]  /*43b0*/  STL [R1+0x178], R15 ;  /* 0x0001780f01007387 */ /* 0x0003e20000100800 */
[----:B------:R-:W-:Y:S01]  /*43c0*/  ISETP.GT.U32.AND P1, PT, R0, R10, PT ;  /* 0x0000000a0000720c */ /* 0x000fe20003f24070 */
[----:B------:R-:W-:-:S02]  /*43d0*/  VIADD R20, R4, 0x7a ;  /* 0x0000007a04147836 */ /* 0x000fc40000000000 */
[----:B------:R-:W-:Y:S01]  /*43e0*/  IMAD.HI.U32 R17, R21, R16, RZ ;  /* 0x0000001015117227 */ /* 0x000fe200078e00ff */
[----:B------:R2:W-:Y:S01]  /*43f0*/  STL [R1+0x16c], R13 ;  /* 0x00016c0d01007387 */ /* 0x0005e20000100800 */
[----:B------:R-:W-:Y:S02]  /*4400*/  IABS R5, R6 ;  /* 0x0000000600057213 */ /* 0x000fe40000000000 */
[--C-:B------:R-:W-:Y:S01]  /*4410*/  @!P4 IMAD.IADD R11, R11, 0x1, -R0.reuse ;  /* 0x000000010b0bc824 */ /* 0x100fe200078e0a00 */
[----:B------:R4:W-:Y:S01]  /*4420*/  STL [R1+0x168], R18 ;  /* 0x0001681201007387 */ /* 0x0009e20000100800 */
[----:B-1----:R-:W-:Y:S01]  /*4430*/  IABS R15, R14 ;  /* 0x0000000e000f7213 */ /* 0x002fe20000000000 */
[----:B------:R-:W-:Y:S01]  /*4440*/  IMAD.MOV R17, RZ, RZ, -R17 ;  /* 0x000000ffff117224 */ /* 0x000fe200078e0a11 */
[----:B------:R-:W-:Y:S01]  /*4450*/  IABS R22, R20 ;  /* 0x0000001400167213 */ /* 0x000fe20000000000 */
[----:B------:R-:W-:Y:S01]  /*4460*/  @!P2 IMAD.IADD R7, R7, 0x1, -R0 ;  /* 0x000000010707a824 */ /* 0x000fe200078e0a00 */
[----:B------:R-:W-:Y:S01]  /*4470*/  ISETP.GT.U32.AND P4, PT, R0, R11, PT ;  /* 0x0000000b0000720c */ /* 0x000fe20003f84070 */
[----:B--2---:R-:W-:Y:S01]  /*4480*/  VIADD R13, R4, 0x8e ;  /* 0x0000008e040d7836 */ /* 0x004fe20000000000 */
[----:B------:R-:W-:Y:S01]  /*4490*/  ISETP.GE.AND P2, PT, R14, RZ, PT ;  /* 0x000000ff0e00720c */ /* 0x000fe20003f46270 */
[----:B------:R-:W-:-:S03]  /*44a0*/  IMAD.HI.U32 R12, R21, R15, RZ ;  /* 0x0000000f150c7227 */ /* 0x000fc600078e00ff */
[----:B------:R-:W-:Y:S01]  /*44b0*/  IABS R2, R13 ;  /* 0x0000000d00027213 */ /* 0x000fe20000000000 */
[----:B------:R-:W-:-:S04]  /*44c0*/  IMAD.HI.U32 R8, R21, R5, RZ ;  /* 0x0000000515087227 */ /* 0x000fc800078e00ff */
[----:B------:R-:W-:Y:S02]  /*44d0*/  IMAD R14, R0, R17, R16 ;  /* 0x00000011000e7224 */ /* 0x000fe400078e0210 */
[----:B------:R-:W-:Y:S02]  /*44e0*/  IMAD.MOV R12, RZ, RZ, -R12 ;  /* 0x000000ffff0c7224 */ /* 0x000fe400078e0a0c */
[----:B------:R-:W-:Y:S02]  /*44f0*/  IMAD.MOV R8, RZ, RZ, -R8 ;  /* 0x000000ffff087224 */ /* 0x000fe400078e0a08 */
[----:B------:R-:W-:Y:S01]  /*4500*/  @!P1 IMAD.IADD R10, R10, 0x1, -R0 ;  /* 0x000000010a0a9824 */ /* 0x000fe200078e0a00 */
[C---:B------:R-:W-:Y:S01]  /*4510*/  ISETP.GT.U32.AND P1, PT, R0.reuse, R14, PT ;  /* 0x0000000e0000720c */ /* 0x040fe20003f24070 */
[----:B------:R-:W-:Y:S02]  /*4520*/  IMAD R15, R0, R12, R15 ;  /* 0x0000000c000f7224 */ /* 0x000fe400078e020f */
[----:B------:R-:W-:-:S04]  /*4530*/  IMAD.HI.U32 R12, R21, R2, RZ ;  /* 0x00000002150c7227 */ /* 0x000fc800078e00ff */
[C---:B------:R-:W-:Y:S02]  /*4540*/  IMAD R5, R0.reuse, R8, R5 ;  /* 0x0000000800057224 */ /* 0x040fe400078e0205 */
[----:B------:R-:W-:Y:S02]  /*4550*/  IMAD.MOV.U32 R19, RZ, RZ, R7 ;  /* 0x000000ffff137224 */ /* 0x000fe400078e0007 */
[----:B------:R-:W-:Y:S02]  /*4560*/  IMAD.MOV R7, RZ, RZ, -R12 ;  /* 0x000000ffff077224 */ /* 0x000fe400078e0a0c */
[----:B------:R-:W-:Y:S01]  /*4570*/  @!P4 IMAD.IADD R11, R11, 0x1, -R0 ;  /* 0x000000010b0bc824 */ /* 0x000fe200078e0a00 */
[C---:B------:R-:W-:Y:S01]  /*4580*/  ISETP.GT.U32.AND P4, PT, R0.reuse, R5, PT ;  /* 0x000000050000720c */ /* 0x040fe20003f84070 */
[----:B------:R-:W-:Y:S01]  /*4590*/  @!P3 IMAD.MOV R19, RZ, RZ, -R19 ;  /* 0x000000ffff13b224 */ /* 0x000fe200078e0a13 */
[C---:B------:R-:W-:Y:S01]  /*45a0*/  ISETP.GT.U32.AND P3, PT, R0.reuse, R15, PT ;  /* 0x0000000f0000720c */ /* 0x040fe20003f64070 */
[----:B------:R-:W-:-:S02]  /*45b0*/  IMAD R2, R0, R7, R2 ;  /* 0x0000000700027224 */ /* 0x000fc400078e0202 */
[----:B------:R-:W-:Y:S01]  /*45c0*/  IMAD.MOV.U32 R12, RZ, RZ, R11 ;  /* 0x000000ffff0c7224 */ /* 0x000fe200078e000b */
[----:B------:R-:W-:Y:S01]  /*45d0*/  STL [R1+0x154], R19 ;  /* 0x0001541301007387 */ /* 0x000fe20000100800 */
[----:B----4-:R-:W-:Y:S02]  /*45e0*/  IMAD.MOV.U32 R18, RZ, RZ, R10 ;  /* 0x000000ffff127224 */ /* 0x010fe400078e000a */
[----:B------:R-:W-:Y:S02]  /*45f0*/  @!P1 IMAD.IADD R14, R14, 0x1, -R0 ;  /* 0x000000010e0e9824 */ /* 0x000fe400078e0a00 */
[----:B------:R-:W-:Y:S01]  /*4600*/  @!P5 IMAD.MOV R12, RZ, RZ, -R12 ;  /* 0x000000ffff0cd224 */ /* 0x000fe200078e0a0c */
[----:B------:R-:W-:Y:S01]  /*4610*/  ISETP.GT.U32.AND P5, PT, R0, R2, PT ;  /* 0x000000020000720c */ /* 0x000fe20003fa4070 */
[----:B------:R-:W-:Y:S01]  /*4620*/  @!P0 IMAD.MOV R18, RZ, RZ, -R18 ;  /* 0x000000ffff128224 */ /* 0x000fe200078e0a12 */
[----:B------:R-:W-:Y:S01]  /*4630*/  ISETP.GE.AND P0, PT, R6, RZ, PT ;  /* 0x000000ff0600720c */ /* 0x000fe20003f06270 */
[----:B------:R-:W-:Y:S01]  /*4640*/  VIADD R6, R4, 0x8c ;  /* 0x0000008c04067836 */ /* 0x000fe20000000000 */
[----:B------:R-:W-:Y:S01]  /*4650*/  ISETP.GT.U32.AND P1, PT, R0, R14, PT ;  /* 0x0000000e0000720c */ /* 0x000fe20003f24070 */
[--C-:B------:R-:W-:Y:S01]  /*4660*/  @!P4 IMAD.IADD R5, R5, 0x1, -R0.reuse ;  /* 0x000000010505c824 */ /* 0x100fe200078e0a00 */
[----:B------:R-:W-:Y:S01]  /*4670*/  STL [R1+0x150], R18 ;  /* 0x0001501201007387 */ /* 0x000fe20000100800 */
[----:B------:R-:W-:Y:S01]  /*4680*/  VIADD R7, R4, 0x8a ;  /* 0x0000008a04077836 */ /* 0x000fe20000000000 */
[----:B------:R-:W-:Y:S01]  /*4690*/  IABS R10, R6 ;  /* 0x00000006000a7213 */ /* 0x000fe20000000000 */
[--C-:B------:R-:W-:Y:S01]  /*46a0*/  @!P3 IMAD.IADD R15, R15, 0x1, -R0.reuse ;  /* 0x000000010f0fb824 */ /* 0x100fe200078e0a00 */
[----:B------:R-:W-:Y:S01]  /*46b0*/  ISETP.GT.U32.AND P4, PT, R0, R5, PT ;  /* 0x000000050000720c */ /* 0x000fe20003f84070 */
[----:B------:R-:W-:Y:S01]  /*46c0*/  VIADD R8, R4, 0x88 ;  /* 0x0000008804087836 */ /* 0x000fe20000000000 */
[----:B------:R-:W-:Y:S01]  /*46d0*/  IABS R11, R7 ;  /* 0x00000007000b7213 */ /* 0x000fe20000000000 */
[--C-:B------:R-:W-:Y:S01]  /*46e0*/  @!P5 IMAD.IADD R2, R2, 0x1, -R0.reuse ;  /* 0x000000010202d824 */ /* 0x100fe200078e0a00 */
[C---:B------:R-:W-:Y:S01]  /*46f0*/  ISETP.GT.U32.AND P3, PT, R0.reuse, R15, PT ;  /* 0x0000000f0000720c */ /* 0x040fe20003f64070 */
[----:B------:R-:W-:Y:S01]  /*4700*/  IMAD.HI.U32 R16, R21, R10, RZ ;  /* 0x0000000a15107227 */ /* 0x000fe200078e00ff */
[----:B------:R1:W-:Y:S02]  /*4710*/  STL [R1+0x14c], R12 ;  /* 0x00014c0c01007387 */ /* 0x0003e40000100800 */
[----:B------:R-:W-:Y:S01]  /*4720*/  ISETP.GT.U32.AND P5, PT, R0, R2, PT ;  /* 0x000000020000720c */ /* 0x000fe20003fa4070 */
[----:B------:R-:W-:Y:S01]  /*4730*/  @!P1 IMAD.IADD R14, R14, 0x1, -R0 ;  /* 0x000000010e0e9824 */ /* 0x000fe200078e0a00 */
[----:B------:R-:W-:Y:S01]  /*4740*/  ISETP.GE.AND P1, PT, R13, RZ, PT ;  /* 0x000000ff0d00720c */ /* 0x000fe20003f26270 */
[----:B------:R-:W-:-:S02]  /*4750*/  IMAD.MOV R16, RZ, RZ, -R16 ;  /* 0x000000ffff107224 */ /* 0x000fc400078e0a10 */
[----:B------:R-:W-:Y:S01]  /*4760*/  IMAD.HI.U32 R13, R21, R11, RZ ;  /* 0x0000000b150d7227 */ /* 0x000fe200078e00ff */
[----:B-1----:R-:W-:-:S03]  /*4770*/  IABS R12, R8 ;  /* 0x00000008000c7213 */ /* 0x002fc60000000000 */
[----:B------:R-:W-:Y:S02]  /*4780*/  IMAD R10, R0, R16, R10 ;  /* 0x00000010000a7224 */ /* 0x000fe400078e020a */
[----:B------:R-:W-:Y:S02]  /*4790*/  IMAD.MOV R13, RZ, RZ, -R13 ;  /* 0x000000ffff0d7224 */ /* 0x000fe400078e0a0d */
[--C-:B------:R-:W-:Y:S01]  /*47a0*/  @!P4 IMAD.IADD R5, R5, 0x1, -R0.reuse ;  /* 0x000000010505c824 */ /* 0x100fe200078e0a00 */
[----:B------:R-:W-:Y:S01]  /*47b0*/  ISETP.GE.AND P4, PT, R8, RZ, PT ;  /* 0x000000ff0800720c */ /* 0x000fe20003f86270 */
[--C-:B------:R-:W-:Y:S01]  /*47c0*/  @!P3 IMAD.IADD R15, R15, 0x1, -R0.reuse ;  /* 0x000000010f0fb824 */ /* 0x100fe200078e0a00 */
[C---:B------:R-:W-:Y:S01]  /*47d0*/  ISETP.GT.U32.AND P3, PT, R0.reuse, R10, PT ;  /* 0x0000000a0000720c */ /* 0x040fe20003f64070 */
[----:B------:R-:W-:Y:S02]  /*47e0*/  IMAD R8, R0, R13, R11 ;  /* 0x0000000d00087224 */ /* 0x000fe400078e020b */
[----:B------:R-:W-:-:S02]  /*47f0*/  @!P5 IMAD.IADD R2, R2, 0x1, -R0 ;  /* 0x000000010202d824 */ /* 0x000fc400078e0a00 */
[----:B------:R-:W-:Y:S01]  /*4800*/  IMAD.MOV.U32 R18, RZ, RZ, R14 ;  /* 0x000000ffff127224 */ /* 0x000fe200078e000e */
[----:B------:R-:W-:Y:S01]  /*4810*/  ISETP.GT.U32.AND P5, PT, R0, R8, PT ;  /* 0x000000080000720c */ /* 0x000fe20003fa4070 */
[----:B------:R-:W-:Y:S02]  /*4820*/  IMAD.MOV.U32 R16, RZ, RZ, R5 ;  /* 0x000000ffff107224 */ /* 0x000fe400078e0005 */
[----:B------:R-:W-:Y:S01]  /*4830*/  @!P6 IMAD.MOV R18, RZ, RZ, -R18 ;  /* 0x000000ffff12e224 */ /* 0x000fe200078e0a12 */
[----:B------:R-:W-:Y:S01]  /*4840*/  ISETP.GE.AND P6, PT, R6, RZ, PT ;  /* 0x000000ff0600720c */ /* 0x000fe20003fc6270 */
[----:B------:R-:W-:Y:S02]  /*4850*/  VIADD R6, R4, 0x86 ;  /* 0x0000008604067836 */ /* 0x000fe40000000000 */
[----:B------:R-:W-:Y:S01]  /*4860*/  @!P3 IMAD.IADD R10, R10, 0x1, -R0 ;  /* 0x000000010a0ab824 */ /* 0x000fe200078e0a00 */
[----:B------:R1:W-:Y:S01]  /*4870*/  STL [R1+0x140], R18 ;  /* 0x0001401201007387 */ /* 0x0003e20000100800 */
[----:B------:R-:W-:-:S02]  /*4880*/  IMAD.MOV.U32 R17, RZ, RZ, R15 ;  /* 0x000000ffff117224 */ /* 0x000fc400078e000f */
[----:B------:R-:W-:Y:S01]  /*4890*/  VIADD R5, R4, 0x84 ;  /* 0x0000008404057836 */ /* 0x000fe20000000000 */
[----:B------:R-:W-:Y:S01]  /*48a0*/  ISETP.GT.U32.AND P3, PT, R0, R10, PT ;  /* 0x0000000a0000720c */ /* 0x000fe20003f64070 */
[----:B------:R-:W-:Y:S02]  /*48b0*/  @!P5 IMAD.IADD R8, R8, 0x1, -R0 ;  /* 0x000000010808d824 */ /* 0x000fe400078e0a00 */
[----:B------:R-:W-:Y:S01]  /*48c0*/  @!P2 IMAD.MOV R17, RZ, RZ, -R17 ;  /* 0x000000ffff11a224 */ /* 0x000fe200078e0a11 */
[----:B------:R-:W-:Y:S01]  /*48d0*/  ISETP.GE.AND P2, PT, R7, RZ, PT ;  /* 0x000000ff0700720c */ /* 0x000fe20003f46270 */
[----:B------:R-:W-:Y:S01]  /*48e0*/  IMAD.MOV.U32 R15, RZ, RZ, R2 ;  /* 0x000000ffff0f7224 */ /* 0x000fe200078e0002 */
[----:B-1----:R-:W-:Y:S01]  /*48f0*/  IABS R18, R6 ;  /* 0x0000000600127213 */ /* 0x002fe20000000000 */
[----:B------:R-:W-:Y:S01]  /*4900*/  @!P0 IMAD.MOV R16, RZ, RZ, -R16 ;  /* 0x000000ffff108224 */ /* 0x000fe200078e0a10 */
[----:B------:R-:W-:Y:S01]  /*4910*/  IABS R19, R5 ;  /* 0x0000000500137213 */ /* 0x000fe20000000000 */
[----:B------:R-:W-:Y:S01]  /*4920*/  @!P1 IMAD.MOV R15, RZ, RZ, -R15 ;  /* 0x000000ffff0f9224 */ /* 0x000fe200078e0a0f */
[----:B------:R-:W-:Y:S01]  /*4930*/  ISETP.GT.U32.AND P5, PT, R0, R8, PT ;  /* 0x000000080000720c */ /* 0x000fe20003fa4070 */
[----:B------:R-:W-:Y:S01]  /*4940*/  IMAD.HI.U32 R7, R21, R18, RZ ;  /* 0x0000001215077227 */ /* 0x000fe200078e00ff */
[----:B------:R-:W-:Y:S01]  /*4950*/  ISETP.GE.AND P1, PT, R5, RZ, PT ;  /* 0x000000ff0500720c */ /* 0x000fe20003f26270 */
[----:B------:R-:W-:Y:S01]  /*4960*/  STL [R1+0x13c], R17 ;  /* 0x00013c1101007387 */ /* 0x000fe20000100800 */
[----:B------:R-:W-:Y:S01]  /*4970*/  ISETP.GE.AND P0, PT, R6, RZ, PT ;  /* 0x000000ff0600720c */ /* 0x000fe20003f06270 */
[----:B------:R-:W-:-:S02]  /*4980*/  IMAD.HI.U32 R2, R21, R19, RZ ;  /* 0x0000001315027227 */ /* 0x000fc400078e00ff */
[----:B------:R1:W-:Y:S02]  /*4990*/  STL [R1+0x138], R16 ;  /* 0x0001381001007387 */ /* 0x0003e40000100800 */
[----:B------:R-:W-:Y:S02]  /*49a0*/  IMAD.MOV R7, RZ, RZ, -R7 ;  /* 0x000000ffff077224 */ /* 0x000fe400078e0a07 */
[----:B------:R-:W-:Y:S01]  /*49b0*/  @!P3 IMAD.IADD R10, R10, 0x1, -R0 ;  /* 0x000000010a0ab824 */ /* 0x000fe200078e0a00 */
[----:B------:R2:W-:Y:S01]  /*49c0*/  STL [R1+0x134], R15 ;  /* 0x0001340f01007387 */ /* 0x0005e20000100800 */
[----:B------:R-:W-:Y:S02]  /*49d0*/  IMAD.MOV R2, RZ, RZ, -R2 ;  /* 0x000000ffff027224 */ /* 0x000fe400078e0a02 */
[C---:B------:R-:W-:Y:S02]  /*49e0*/  IMAD R18, R0.reuse, R7, R18 ;  /* 0x0000000700127224 */ /* 0x040fe400078e0212 */
[----:B------:R-:W-:-:S02]  /*49f0*/  IMAD R19, R0, R2, R19 ;  /* 0x0000000200137224 */ /* 0x000fc400078e0213 */
[----:B------:R-:W-:Y:S01]  /*4a00*/  @!P5 IMAD.IADD R8, R8, 0x1, -R0 ;  /* 0x000000010808d824 */ /* 0x000fe200078e0a00 */
[----:B------:R-:W-:Y:S01]  /*4a10*/  ISETP.GT.U32.AND P5, PT, R0, R18, PT ;  /* 0x000000120000720c */ /* 0x000fe20003fa4070 */
[----:B------:R-:W-:Y:S02]  /*4a20*/  IMAD.MOV.U32 R13, RZ, RZ, R10 ;  /* 0x000000ffff0d7224 */ /* 0x000fe400078e000a */
[----:B------:R-:W-:Y:S02]  /*4a30*/  VIADD R5, R4, 0x82 ;  /* 0x0000008204057836 */ /* 0x000fe40000000000 */
[----:B------:R-:W-:Y:S01]  /*4a40*/  @!P6 IMAD.MOV R13, RZ, RZ, -R13 ;  /* 0x000000ffff0de224 */ /* 0x000fe200078e0a0d */
[----:B------:R-:W-:Y:S01]  /*4a50*/  ISETP.GT.U32.AND P6, PT, R0, R19, PT ;  /* 0x000000130000720c */ /* 0x000fe20003fc4070 */
[----:B------:R-:W-:Y:S01]  /*4a60*/  VIADD R6, R4, 0x80 ;  /* 0x0000008004067836 */ /* 0x000fe20000000000 */
[----:B-1----:R-:W-:Y:S01]  /*4a70*/  IABS R16, R5 ;  /* 0x0000000500107213 */ /* 0x002fe20000000000 */
[----:B------:R-:W-:Y:S01]  /*4a80*/  IMAD.HI.U32 R14, R21, R12, RZ ;  /* 0x0000000c150e7227 */ /* 0x000fe200078e00ff */
[----:B------:R1:W-:Y:S02]  /*4a90*/  STL [R1+0x130], R13 ;  /* 0x0001300d01007387 */ /* 0x0003e40000100800 */
[----:B--2---:R-:W-:Y:S01]  /*4aa0*/  IABS R15, R6 ;  /* 0x00000006000f7213 */ /* 0x004fe20000000000 */
[----:B------:R-:W-:-:S02]  /*4ab0*/  @!P5 IMAD.IADD R18, R18, 0x1, -R0 ;  /* 0x000000011212d824 */ /* 0x000fc400078e0a00 */
[----:B------:R-:W-:Y:S02]  /*4ac0*/  IMAD.MOV R14, RZ, RZ, -R14 ;  /* 0x000000ffff0e7224 */ /* 0x000fe400078e0a0e */
[----:B------:R-:W-:Y:S01]  /*4ad0*/  IMAD.HI.U32 R7, R21, R16, RZ ;  /* 0x0000001015077227 */ /* 0x000fe200078e00ff */
[----:B------:R-:W-:-:S03]  /*4ae0*/  ISETP.GT.U32.AND P5, PT, R0, R18, PT ;  /* 0x000000120000720c */ /* 0x000fc60003fa4070 */
[----:B------:R-:W-:Y:S02]  /*4af0*/  @!P6 IMAD.IADD R19, R19, 0x1, -R0 ;  /* 0x000000011313e824 */ /* 0x000fe400078e0a00 */
[----:B------:R-:W-:Y:S02]  /*4b00*/  IMAD.MOV.U32 R11, RZ, RZ, R8 ;  /* 0x000000ffff0b7224 */ /* 0x000fe400078e0008 */
[C---:B------:R-:W-:Y:S01]  /*4b10*/  IMAD R12, R0.reuse, R14, R12 ;  /* 0x0000000e000c7224 */ /* 0x040fe200078e020c */
[----:B------:R-:W-:Y:S01]  /*4b20*/  ISETP.GT.U32.AND P6, PT, R0, R19, PT ;  /* 0x000000130000720c */ /* 0x000fe20003fc4070 */
[----:B------:R-:W-:-:S03]  /*4b30*/  IMAD.HI.U32 R2, R21, R15, RZ ;  /* 0x0000000f15027227 */ /* 0x000fc600078e00ff */
[----:B------:R-:W-:Y:S01]  /*4b40*/  ISETP.GT.U32.AND P3, PT, R0, R12, PT ;  /* 0x0000000c0000720c */ /* 0x000fe20003f64070 */
[----:B------:R-:W-:Y:S02]  /*4b50*/  IMAD.MOV R7, RZ, RZ, -R7 ;  /* 0x000000ffff077224 */ /* 0x000fe400078e0a07 */
[----:B------:R-:W-:Y:S02]  /*4b60*/  VIADD R17, R4, 0x7e ;  /* 0x0000007e04117836 */ /* 0x000fe40000000000 */
[----:B------:R-:W-:Y:S01]  /*4b70*/  @!P2 IMAD.MOV R11, RZ, RZ, -R11 ;  /* 0x000000ffff0ba224 */ /* 0x000fe200078e0a0b */
[----:B------:R-:W-:Y:S01]  /*4b80*/  ISETP.GE.AND P2, PT, R5, RZ, PT ;  /* 0x000000ff0500720c */ /* 0x000fe20003f46270 */
[----:B------:R-:W-:Y:S01]  /*4b90*/  IMAD.MOV R2, RZ, RZ, -R2 ;  /* 0x000000ffff027224 */ /* 0x000fe200078e0a02 */
[----:B------:R-:W-:Y:S01]  /*4ba0*/  IABS R14, R17 ;  /* 0x00000011000e7213 */ /* 0x000fe20000000000 */
[----:B------:R-:W-:Y:S01]  /*4bb0*/  IMAD R16, R0, R7, R16 ;  /* 0x0000000700107224 */ /* 0x000fe200078e0210 */
[----:B------:R2:W-:Y:S01]  /*4bc0*/  STL [R1+0x12c], R11 ;  /* 0x00012c0b01007387 */ /* 0x0005e20000100800 */
[----:B------:R-:W-:-:S02]  /*4bd0*/  VIADD R5, R4, 0x7c ;  /* 0x0000007c04057836 */ /* 0x000fc40000000000 */
[----:B------:R-:W-:Y:S02]  /*4be0*/  IMAD R15, R0, R2, R15 ;  /* 0x00000002000f7224 */ /* 0x000fe400078e020f */
[----:B------:R-:W-:Y:S01]  /*4bf0*/  @!P5 IMAD.IADD R18, R18, 0x1, -R0 ;  /* 0x000000011212d824 */ /* 0x000fe200078e0a00 */
[----:B-1----:R-:W-:Y:S01]  /*4c00*/  IABS R13, R5 ;  /* 0x00000005000d7213 */ /* 0x002fe20000000000 */
[----:B------:R-:W-:Y:S01]  /*4c10*/  IMAD.HI.U32 R8, R21, R14, RZ ;  /* 0x0000000e15087227 */ /* 0x000fe200078e00ff */
[----:B------:R-:W-:-:S03]  /*4c20*/  ISETP.GT.U32.AND P5, PT, R0, R16, PT ;  /* 0x000000100000720c */ /* 0x000fc60003fa4070 */
[----:B------:R-:W-:Y:S01]  /*4c30*/  @!P6 IMAD.IADD R19, R19, 0x1, -R0 ;  /* 0x000000011313e824 */ /* 0x000fe200078e0a00 */
[----:B------:R-:W-:Y:S01]  /*4c40*/  ISETP.GT.U32.AND P6, PT, R0, R15, PT ;  /* 0x0000000f0000720c */ /* 0x000fe20003fc4070 */
[----:B------:R-:W-:Y:S02]  /*4c50*/  IMAD.MOV R8, RZ, RZ, -R8 ;  /* 0x000000ffff087224 */ /* 0x000fe400078e0a08 */
[----:B------:R-:W-:-:S04]  /*4c60*/  IMAD.HI.U32 R24, R21, R13, RZ ;  /* 0x0000000d15187227 */ /* 0x000fc800078e00ff */
[----:B------:R-:W-:Y:S02]  /*4c70*/  @!P3 IMAD.IADD R12, R12, 0x1, -R0 ;  /* 0x000000010c0cb824 */ /* 0x000fe400078e0a00 */
[C---:B------:R-:W-:Y:S02]  /*4c80*/  IMAD R14, R0.reuse, R8, R14 ;  /* 0x00000008000e7224 */ /* 0x040fe400078e020e */
[----:B------:R-:W-:Y:S01]  /*4c90*/  IMAD.MOV R24, RZ, RZ, -R24 ;  /* 0x000000ffff187224 */ /* 0x000fe200078e0a18 */
[----:B------:R-:W-:Y:S01]  /*4ca0*/  ISETP.GT.U32.AND P3, PT, R0, R12, PT ;  /* 0x0000000c0000720c */ /* 0x000fe20003f64070 */
[--C-:B------:R-:W-:Y:S01]  /*4cb0*/  @!P5 IMAD.IADD R16, R16, 0x1, -R0.reuse ;  /* 0x000000011010d824 */ /* 0x100fe200078e0a00 */
[C---:B------:R-:W-:Y:S01]  /*4cc0*/  ISETP.GT.U32.AND P5, PT, R0.reuse, R14, PT ;  /* 0x0000000e0000720c */ /* 0x040fe20003fa4070 */
[----:B------:R-:W-:Y:S02]  /*4cd0*/  IMAD R13, R0, R24, R13 ;  /* 0x00000018000d7224 */ /* 0x000fe400078e020d */
[----:B------:R-:W-:-:S02]  /*4ce0*/  @!P6 IMAD.IADD R15, R15, 0x1, -R0 ;  /* 0x000000010f0fe824 */ /* 0x000fc400078e0a00 */
[----:B------:R-:W-:Y:S01]  /*4cf0*/  VIADD R2, R4, 0x78 ;  /* 0x0000007804027836 */ /* 0x000fe20000000000 */
[----:B------:R-:W-:Y:S01]  /*4d00*/  ISETP.GT.U32.AND P6, PT, R0, R13, PT ;  /* 0x0000000d0000720c */ /* 0x000fe20003fc4070 */
[----:B------:R-:W-:Y:S02]  /*4d10*/  VIADD R10, R4, 0x76 ;  /* 0x00000076040a7836 */ /* 0x000fe40000000000 */
[----:B------:R-:W-:Y:S01]  /*4d20*/  IMAD.HI.U32 R23, R21, R22, RZ ;  /* 0x0000001615177227 */ /* 0x000fe200078e00ff */
[----:B------:R-:W-:-:S03]  /*4d30*/  IABS R7, R2 ;  /* 0x0000000200077213 */ /* 0x000fc60000000000 */
[--C-:B------:R-:W-:Y:S01]  /*4d40*/  @!P3 IMAD.IADD R12, R12, 0x1, -R0.reuse ;  /* 0x000000010c0cb824 */ /* 0x100fe200078e0a00 */
[----:B------:R-:W-:Y:S01]  /*4d50*/  ISETP.GE.AND P3, PT, R6, RZ, PT ;  /* 0x000000ff0600720c */ /* 0x000fe20003f66270 */
[----:B------:R-:W-:Y:S01]  /*4d60*/  @!P5 IMAD.IADD R14, R14, 0x1, -R0 ;  /* 0x000000010e0ed824 */ /* 0x000fe200078e0a00 */
[----:B------:R-:W-:Y:S01]  /*4d70*/  IABS R6, R10 ;  /* 0x0000000a00067213 */ /* 0x000fe20000000000 */
[----:B------:R-:W-:Y:S01]  /*4d80*/  IMAD.HI.U32 R8, R21, R7, RZ ;  /* 0x0000000715087227 */ /* 0x000fe200078e00ff */
[----:B------:R-:W-:-:S03]  /*4d90*/  ISETP.GT.U32.AND P5, PT, R0, R15, PT ;  /* 0x0000000f0000720c */ /* 0x000fc60003fa4070 */
[----:B------:R-:W-:Y:S02]  /*4da0*/  IMAD.MOV R23, RZ, RZ, -R23 ;  /* 0x000000ffff177224 */ /* 0x000fe400078e0a17 */
[----:B------:R-:W-:Y:S01]  /*4db0*/  @!P6 IMAD.IADD R13, R13, 0x1, -R0 ;  /* 0x000000010d0de824 */ /* 0x000fe200078e0a00 */
[----:B------:R-:W-:Y:S01]  /*4dc0*/  ISETP.GT.U32.AND P6, PT, R0, R14, PT ;  /* 0x0000000e0000720c */ /* 0x000fe20003fc4070 */
[----:B--2---:R-:W-:-:S04]  /*4dd0*/  IMAD.HI.U32 R11, R21, R6, RZ ;  /* 0x00000006150b7227 */ /* 0x004fc800078e00ff */
[----:B------:R-:W-:Y:S02]  /*4de0*/  IMAD.MOV R24, RZ, RZ, -R8 ;  /* 0x000000ffff187224 */ /* 0x000fe400078e0a08 */
[C---:B------:R-:W-:Y:S02]  /*4df0*/  IMAD R8, R0.reuse, R23, R22 ;  /* 0x0000001700087224 */ /* 0x040fe400078e0216 */
[----:B------:R-:W-:Y:S02]  /*4e00*/  IMAD.MOV.U32 R25, RZ, RZ, R12 ;  /* 0x000000ffff197224 */ /* 0x000fe400078e000c */
[----:B------:R-:W-:Y:S02]  /*4e10*/  IMAD.MOV.U32 R23, RZ, RZ, R18 ;  /* 0x000000ffff177224 */ /* 0x000fe400078e0012 */
[----:B------:R-:W-:Y:S02]  /*4e20*/  IMAD.MOV R22, RZ, RZ, -R11 ;  /* 0x000000ffff167224 */ /* 0x000fe400078e0a0b */
[----:B------:R-:W-:Y:S01]  /*4e30*/  @!P4 IMAD.MOV R25, RZ, RZ, -R25 ;  /* 0x000000ffff19c224 */ /* 0x000fe200078e0a19 */
[C---:B------:R-:W-:Y:S01]  /*4e40*/  ISETP.GT.U32.AND P4, PT, R0.reuse, R16, PT ;  /* 0x000000100000720c */ /* 0x040fe20003f84070 */
[----:B------:R-:W-:Y:S01]  /*4e50*/  @!P0 IMAD.MOV R23, RZ, RZ, -R23 ;  /* 0x000000ffff178224 */ /* 0x000fe200078e0a17 */
[C---:B------:R-:W-:Y:S01]  /*4e60*/  ISETP.GT.U32.AND P0, PT, R0.reuse, R13, PT ;  /* 0x0000000d0000720c */ /* 0x040fe20003f04070 */
[----:B------:R-:W-:Y:S01]  /*4e70*/  IMAD R6, R0, R22, R6 ;  /* 0x0000001600067224 */ /* 0x000fe200078e0206 */
[----:B------:R-:W-:Y:S01]  /*4e80*/  STL [R1+0x11c], R25 ;  /* 0x00011c1901007387 */ /* 0x000fe20000100800 */
[----:B------:R-:W-:-:S02]  /*4e90*/  VIADD R11, R4, 0x74 ;  /* 0x00000074040b7836 */ /* 0x000fc40000000000 */
[----:B------:R-:W-:Y:S01]  /*4ea0*/  @!P1 IMAD.MOV R19, RZ, RZ, -R19 ;  /* 0x000000ffff139224 */ /* 0x000fe200078e0a13 */
[----:B------:R-:W-:Y:S01]  /*4eb0*/  ISETP.GT.U32.AND P1, PT, R0, R8, PT ;  /* 0x000000080000720c */ /* 0x000fe20003f24070 */
[--C-:B------:R-:W-:Y:S01]  /*4ec0*/  @!P6 IMAD.IADD R14, R14, 0x1, -R0.reuse ;  /* 0x000000010e0ee824 */ /* 0x100fe200078e0a00 */
[C---:B------:R-:W-:Y:S01]  /*4ed0*/  ISETP.GT.U32.AND P6, PT, R0.reuse, R6, PT ;  /* 0x000000060000720c */ /* 0x040fe20003fc4070 */
[----:B------:R-:W-:Y:S01]  /*4ee0*/  IMAD R7, R0, R24, R7 ;  /* 0x0000001800077224 */ /* 0x000fe200078e0207 */
[----:B------:R-:W-:Y:S01]  /*4ef0*/  IABS R22, R11 ;  /* 0x0000000b00167213 */ /* 0x000fe20000000000 */
[----:B------:R-:W-:Y:S01]  /*4f00*/  STL [R1+0x114], R23 ;  /* 0x0001141701007387 */ /* 0x000fe20000100800 */
[--C-:B------:R-:W-:Y:S01]  /*4f10*/  @!P5 IMAD.IADD R15, R15, 0x1, -R0.reuse ;  /* 0x000000010f0fd824 */ /* 0x100fe200078e0a00 */
[----:B------:R-:W-:Y:S01]  /*4f20*/  ISETP.GE.AND P5, PT, R17, RZ, PT ;  /* 0x000000ff1100720c */ /* 0x000fe20003fa6270 */
[--C-:B------:R-:W-:Y:S01]  /*4f30*/  @!P4 IMAD.IADD R16, R16, 0x1, -R0.reuse ;  /* 0x000000011010c824 */ /* 0x100fe200078e0a00 */
[----:B------:R1:W-:Y:S01]  /*4f40*/  STL [R1+0x104], R19 ;  /* 0x0001041301007387 */ /* 0x0003e20000100800 */
[--C-:B------:R-:W-:Y:S01]  /*4f50*/  @!P0 IMAD.IADD R13, R13, 0x1, -R0.reuse ;  /* 0x000000010d0d8824 */ /* 0x100fe200078e0a00 */
[----:B------:R-:W-:Y:S01]  /*4f60*/  ISETP.GE.AND P0, PT, R5, RZ, PT ;  /* 0x000000ff0500720c */ /* 0x000fe20003f06270 */
[----:B------:R-:W-:Y:S01]  /*4f70*/  VIADD R12, R4, 0x72 ;  /* 0x00000072040c7836 */ /* 0x000fe20000000000 */
[----:B------:R-:W-:Y:S01]  /*4f80*/  ISETP.GT.U32.AND P4, PT, R0, R7, PT ;  /* 0x000000070000720c */ /* 0x000fe20003f84070 */
[----:B------:R-:W-:Y:S01]  /*4f90*/  @!P1 IMAD.IADD R8, R8, 0x1, -R0 ;  /* 0x0000000108089824 */ /* 0x000fe200078e0a00 */
[----:B------:R-:W-:Y:S01]  /*4fa0*/  ISETP.GE.AND P1, PT, R20, RZ, PT ;  /* 0x000000ff1400720c */ /* 0x000fe20003f26270 */
[----:B------:R-:W-:Y:S01]  /*4fb0*/  IMAD.MOV.U32 R24, RZ, RZ, R16 ;  /* 0x000000ffff187224 */ /* 0x000fe200078e0010 */
[----:B------:R-:W-:Y:S01]  /*4fc0*/  IABS R18, R12 ;  /* 0x0000000c00127213 */ /* 0x000fe20000000000 */
[----:B------:R-:W-:-:S02]  /*4fd0*/  @!P6 IMAD.IADD R6, R6, 0x1, -R0 ;  /* 0x000000010606e824 */ /* 0x000fc400078e0a00 */
[----:B-1----:R-:W-:-:S03]  /*4fe0*/  IMAD.HI.U32 R19, R21, R22, RZ ;  /* 0x0000001615137227 */ /* 0x002fc600078e00ff */
[C---:B------:R-:W-:Y:S01]  /*4ff0*/  ISETP.GT.U32.AND P6, PT, R0.reuse, R6, PT ;  /* 0x000000060000720c */ /* 0x040fe20003fc4070 */
[----:B------:R-:W-:Y:S02]  /*5000*/  IMAD.MOV R19, RZ, RZ, -R19 ;  /* 0x000000ffff137224 */ /* 0x000fe400078e0a13 */
[----:B------:R-:W-:Y:S02]  /*5010*/  IMAD.MOV.U32 R23, RZ, RZ, R15 ;  /* 0x000000ffff177224 */ /* 0x000fe400078e000f */
[C---:B------:R-:W-:Y:S02]  /*5020*/  IMAD R5, R0.reuse, R19, R22 ;  /* 0x0000001300057224 */ /* 0x040fe400078e0216 */
[----:B------:R-:W-:Y:S01]  /*5030*/  @!P2 IMAD.MOV R24, RZ, RZ, -R24 ;  /* 0x000000ffff18a224 */ /* 0x000fe200078e0a18 */
[C---:B------:R-:W-:Y:S01]  /*5040*/  ISETP.GT.U32.AND P2, PT, R0.reuse, R8, PT ;  /* 0x000000080000720c */ /* 0x040fe20003f44070 */
[----:B------:R-:W-:Y:S02]  /*5050*/  IMAD.MOV.U32 R15, RZ, RZ, R14 ;  /* 0x000000ffff0f7224 */ /* 0x000fe400078e000e */
[----:B------:R-:W-:Y:S01]  /*5060*/  IMAD.HI.U32 R17, R21, R18, RZ ;  /* 0x0000001215117227 */ /* 0x000fe200078e00ff */
[----:B------:R-:W-:Y:S03]  /*5070*/  STL [R1+0xe4], R24 ;  /* 0x0000e41801007387 */ /* 0x000fe60000100800 */
[----:B------:R-:W-:Y:S01]  /*5080*/  @!P5 IMAD.MOV R15, RZ, RZ, -R15 ;  /* 0x000000ffff0fd224 */ /* 0x000fe200078e0a0f */
[----:B------:R-:W-:Y:S01]  /*5090*/  ISETP.GT.U32.AND P5, PT, R0, R5, PT ;  /* 0x000000050000720c */ /* 0x000fe20003fa4070 */
[----:B------:R-:W-:-:S02]  /*50a0*/  @!P3 IMAD.MOV R23, RZ, RZ, -R23 ;  /* 0x000000ffff17b224 */ /* 0x000fc400078e0a17 */
[----:B------:R-:W-:Y:S01]  /*50b0*/  @!P0 IMAD.MOV R13, RZ, RZ, -R13 ;  /* 0x000000ffff0d8224 */ /* 0x000fe200078e0a0d */
[----:B------:R-:W-:Y:S01]  /*50c0*/  ISETP.GE.AND P0, PT, R10, RZ, PT ;  /* 0x000000ff0a00720c */ /* 0x000fe20003f06270 */
[----:B------:R-:W-:Y:S01]  /*50d0*/  IMAD.MOV R17, RZ, RZ, -R17 ;  /* 0x000000ffff117224 */ /* 0x000fe200078e0a11 */
[----:B------:R-:W-:Y:S01]  /*50e0*/  STL [R1+0xe0], R23 ;  /* 0x0000e01701007387 */ /* 0x000fe20000100800 */
[----:B------:R-:W-:Y:S01]  /*50f0*/  @!P4 IMAD.IADD R7, R7, 0x1, -R0 ;  /* 0x000000010707c824 */ /* 0x000fe200078e0a00 */
[----:B------:R-:W-:Y:S01]  /*5100*/  ISETP.GE.AND P4, PT, R2, RZ, PT ;  /* 0x000000ff0200720c */ /* 0x000fe20003f86270 */
[----:B------:R-:W-:Y:S01]  /*5110*/  VIADD R16, R4, 0x70 ;  /* 0x0000007004107836 */ /* 0x000fe20000000000 */
[----:B------:R-:W-:Y:S01]  /*5120*/  STL [R1+0xdc], R15 ;  /* 0x0000dc0f01007387 */ /* 0x000fe20000100800 */
[C---:B------:R-:W-:Y:S01]  /*5130*/  IMAD R2, R0.reuse, R17, R18 ;  /* 0x0000001100027224 */ /* 0x040fe200078e0212 */
[----:B------:R-:W-:Y:S01]  /*5140*/  ISETP.GT.U32.AND P3, PT, R0, R7, PT ;  /* 0x000000070000720c */ /* 0x000fe20003f64070 */
[--C-:B------:R-:W-:Y:S01]  /*5150*/  @!P2 IMAD.IADD R8, R8, 0x1, -R0.reuse ;  /* 0x000000010808a824 */ /* 0x100fe200078e0a00 */
[----:B------:R1:W-:Y:S01]  /*5160*/  STL [R1+0xd8], R13 ;  /* 0x0000d80d01007387 */ /* 0x0003e20000100800 */
[--C-:B------:R-:W-:Y:S01]  /*5170*/  @!P6 IMAD.IADD R6, R6, 0x1, -R0.reuse ;  /* 0x000000010606e824 */ /* 0x100fe200078e0a00 */
[----:B------:R-:W-:Y:S01]  /*5180*/  ISETP.GT.U32.AND P2, PT, R0, R2, PT ;  /* 0x000000020000720c */ /* 0x000fe20003f44070 */
[----:B------:R-:W-:Y:S01]  /*5190*/  @!P5 IMAD.IADD R5, R5, 0x1, -R0 ;  /* 0x000000010505d824 */ /* 0x000fe200078e0a00 */
[----:B------:R-:W-:Y:S01]  /*51a0*/  ISETP.GE.AND P6, PT, R12, RZ, PT ;  /* 0x000000ff0c00720c */ /* 0x000fe20003fc6270 */
[----:B------:R-:W-:Y:S01]  /*51b0*/  IMAD.MOV.U32 R17, RZ, RZ, R8 ;  /* 0x000000ffff117224 */ /* 0x000fe200078e0008 */
[----:B------:R-:W-:Y:S01]  /*51c0*/  ISETP.GE.AND P5, PT, R16, RZ, PT ;  /* 0x000000ff1000720c */ /* 0x000fe20003fa6270 */
[----:B------:R-:W-:-:S02]  /*51d0*/  VIADD R14, R4, 0x6e ;  /* 0x0000006e040e7836 */ /* 0x000fc40000000000 */
[----:B------:R-:W-:Y:S01]  /*51e0*/  @!P1 IMAD.MOV R17, RZ, RZ, -R17 ;  /* 0x000000ffff119224 */ /* 0x000fe200078e0a11 */
[----:B-1----:R-:W-:Y:S01]  /*51f0*/  IABS R13, R16 ;  /* 0x00000010000d7213 */ /* 0x002fe20000000000 */
[----:B------:R-:W-:Y:S01]  /*5200*/  @!P3 IMAD.IADD R7, R7, 0x1, -R0 ;  /* 0x000000010707b824 */ /* 0x000fe200078e0a00 */
[----:B------:R-:W-:Y:S01]  /*5210*/  ISETP.GT.U32.AND P1, PT, R0, R5, PT ;  /* 0x000000050000720c */ /* 0x000fe20003f24070 */
[----:B------:R-:W-:Y:S01]  /*5220*/  @!P0 IMAD.MOV R6, RZ, RZ, -R6 ;  /* 0x000000ffff068224 */ /* 0x000fe200078e0a06 */
[----:B------:R-:W-:Y:S01]  /*5230*/  IABS R10, R14 ;  /* 0x0000000e000a7213 */ /* 0x000fe20000000000 */
[----:B------:R-:W-:Y:S01]  /*5240*/  IMAD.HI.U32 R12, R21, R13, RZ ;  /* 0x0000000d150c7227 */ /* 0x000fe200078e00ff */
[----:B------:R-:W-:Y:S01]  /*5250*/  ISETP.GE.AND P3, PT, R11, RZ, PT ;  /* 0x000000ff0b00720c */ /* 0x000fe20003f66270 */
[----:B------:R-:W-:Y:S02]  /*5260*/  STL [R1+0xd4], R17 ;  /* 0x0000d41101007387 */ /* 0x000fe40000100800 */
[----:B------:R-:W-:-:S02]  /*5270*/  IMAD.MOV R12, RZ, RZ, -R12 ;  /* 0x000000ffff0c7224 */ /* 0x000fc400078e0a0c */
[----:B------:R-:W-:Y:S01]  /*5280*/  @!P2 IMAD.IADD R2, R2, 0x1, -R0 ;  /* 0x000000010202a824 */ /* 0x000fe200078e0a00 */
[----:B------:R-:W-:Y:S01]  /*5290*/  ISETP.GE.AND P2, PT, R14, RZ, PT ;  /* 0x000000ff0e00720c */ /* 0x000fe20003f46270 */
[C---:B------:R-:W-:Y:S02]  /*52a0*/  IMAD R13, R0.reuse, R12, R13 ;  /* 0x0000000c000d7224 */ /* 0x040fe400078e020d */
[----:B------:R-:W-:Y:S02]  /*52b0*/  IMAD.MOV.U32 R15, RZ, RZ, R7 ;  /* 0x000000ffff0f7224 */ /* 0x000fe400078e0007 */
[----:B------:R-:W-:Y:S01]  /*52c0*/  IMAD.HI.U32 R11, R21, R10, RZ ;  /* 0x0000000a150b7227 */ /* 0x000fe200078e00ff */
[----:B------:R-:W-:-:S03]  /*52d0*/  ISETP.GT.U32.AND P0, PT, R0, R13, PT ;  /* 0x0000000d0000720c */ /* 0x000fc60003f04070 */
[----:B------:R-:W-:Y:S01]  /*52e0*/  @!P4 IMAD.MOV R15, RZ, RZ, -R15 ;  /* 0x000000ffff0fc224 */ /* 0x000fe200078e0a0f */
[C---:B------:R-:W-:Y:S01]  /*52f0*/  ISETP.GT.U32.AND P4, PT, R0.reuse, R2, PT ;  /* 0x000000020000720c */ /* 0x040fe20003f84070 */
[----:B------:R-:W-:Y:S02]  /*5300*/  IMAD.MOV R11, RZ, RZ, -R11 ;  /* 0x000000ffff0b7224 */ /* 0x000fe400078e0a0b */
[----:B------:R-:W-:Y:S01]  /*5310*/  @!P1 IMAD.IADD R5, R5, 0x1, -R0 ;  /* 0x0000000105059824 */ /* 0x000fe200078e0a00 */
[----:B------:R1:W-:Y:S01]  /*5320*/  STL [R1+0xcc], R15 ;  /* 0x0000cc0f01007387 */ /* 0x0003e20000100800 */
[----:B------:R-:W-:Y:S02]  /*5330*/  IMAD R16, R0, R11, R10 ;  /* 0x0000000b00107224 */ /* 0x000fe400078e020a */
[----:B------:R-:W-:Y:S01]  /*5340*/  VIADD R14, R4, 0x6c ;  /* 0x0000006c040e7836 */ /* 0x000fe20000000000 */
[----:B------:R2:W-:Y:S01]  /*5350*/  STL [R1+0xc8], R6 ;  /* 0x0000c80601007387 */ /* 0x0005e20000100800 */
[----:B------:R-:W-:-:S02]  /*5360*/  IMAD.MOV.U32 R10, RZ, RZ, R5 ;  /* 0x000000ffff0a7224 */ /* 0x000fc400078e0005 */
[----:B------:R-:W-:Y:S01]  /*5370*/  @!P0 IMAD.IADD R13, R13, 0x1, -R0 ;  /* 0x000000010d0d8824 */ /* 0x000fe200078e0a00 */
[----:B------:R-:W-:Y:S01]  /*5380*/  ISETP.GE.AND P1, PT, R14, RZ, PT ;  /* 0x000000ff0e00720c */ /* 0x000fe20003f26270 */
[----:B------:R-:W-:Y:S01]  /*5390*/  @!P3 IMAD.MOV R10, RZ, RZ, -R10 ;  /* 0x000000ffff0ab224 */ /* 0x000fe200078e0a0a */
[----:B------:R-:W-:Y:S01]  /*53a0*/  IABS R14, R14 ;  /* 0x0000000e000e7213 */ /* 0x000fe20000000000 */
[----:B------:R-:W-:Y:S01]  /*53b0*/  @!P4 IMAD.IADD R2, R2, 0x1, -R0 ;  /* 0x000000010202c824 */ /* 0x000fe200078e0a00 */
[----:B------:R-:W-:Y:S01]  /*53c0*/  ISETP.GT.U32.AND P4, PT, R0, R16, PT ;  /* 0x000000100000720c */ /* 0x000fe20003f84070 */
[----:B------:R-:W-:Y:S01]  /*53d0*/  VIADD R7, R4, 0x68 ;  /* 0x0000006804077836 */ /* 0x000fe20000000000 */
[----:B------:R4:W-:Y:S01]  /*53e0*/  STL [R1+0xc4], R10 ;  /* 0x0000c40a01007387 */ /* 0x0009e20000100800 */
[----:B------:R-:W-:Y:S01]  /*53f0*/  ISETP.GT.U32.AND P0, PT, R0, R13, PT ;  /* 0x0000000d0000720c */ /* 0x000fe20003f04070 */
[C---:B------:R-:W-:Y:S02]  /*5400*/  VIADD R8, R4.reuse, 0x6a ;  /* 0x0000006a04087836 */ /* 0x040fe40000000000 */
[----:B------:R-:W-:Y:S01]  /*5410*/  IABS R12, R7 ;  /* 0x00000007000c7213 */ /* 0x000fe20000000000 */
[----:B------:R-:W-:Y:S01]  /*5420*/  @!P6 IMAD.MOV R2, RZ, RZ, -R2 ;  /* 0x000000ffff02e224 */ /* 0x000fe200078e0a02 */
[----:B------:R-:W-:Y:S01]  /*5430*/  ISETP.GE.AND P6, PT, R7, RZ, PT ;  /* 0x000000ff0700720c */ /* 0x000fe20003fc6270 */
[----:B-1----:R-:W-:Y:S01]  /*5440*/  VIADD R15, R4, 0x64 ;  /* 0x00000064040f7836 */ /* 0x002fe20000000000 */
[----:B--2---:R-:W-:Y:S01]  /*5450*/  IABS R6, R8 ;  /* 0x0000000800067213 */ /* 0x004fe20000000000 */
[C---:B------:R-:W-:Y:S01]  /*5460*/  IMAD.HI.U32 R5, R21.reuse, R12, RZ ;  /* 0x0000000c15057227 */ /* 0x040fe200078e00ff */
[----:B------:R-:W-:Y:S01]  /*5470*/  ISETP.GE.AND P3, PT, R8, RZ, PT ;  /* 0x000000ff0800720c */ /* 0x000fe20003f66270 */
[----:B------:R1:W-:Y:S01]  /*5480*/  STL [R1+0xc0], R2 ;  /* 0x0000c00201007387 */ /* 0x0003e20000100800 */
[----:B------:R-:W-:Y:S01]  /*5490*/  IABS R17, R15 ;  /* 0x0000000f00117213 */ /* 0x000fe20000000000 */
[----:B----4-:R-:W-:-:S04]  /*54a0*/  IMAD.HI.U32 R10, R21, R14, RZ ;  /* 0x0000000e150a7227 */ /* 0x010fc800078e00ff */
[----:B------:R-:W-:Y:S02]  /*54b0*/  IMAD.MOV R10, RZ, RZ, -R10 ;  /* 0x000000ffff0a7224 */ /* 0x000fe400078e0a0a */
[----:B------:R-:W-:Y:S02]  /*54c0*/  @!P4 IMAD.IADD R16, R16, 0x1, -R0 ;  /* 0x000000011010c824 */ /* 0x000fe400078e0a00 */
[C---:B------:R-:W-:Y:S02]  /*54d0*/  IMAD R14, R0.reuse, R10, R14 ;  /* 0x0000000a000e7224 */ /* 0x040fe400078e020e */
[----:B------:R-:W-:Y:S01]  /*54e0*/  @!P0 IMAD.IADD R13, R13, 0x1, -R0 ;  /* 0x000000010d0d8824 */ /* 0x000fe200078e0a00 */
[C---:B------:R-:W-:Y:S01]  /*54f0*/  ISETP.GT.U32.AND P4, PT, R0.reuse, R16, PT ;  /* 0x000000100000720c */ /* 0x040fe20003f84070 */
[----:B------:R-:W-:Y:S01]  /*5500*/  IMAD.HI.U32 R8, R21, R6, RZ ;  /* 0x0000000615087227 */ /* 0x000fe200078e00ff */
[----:B------:R-:W-:-:S03]  /*5510*/  ISETP.GT.U32.AND P0, PT, R0, R14, PT ;  /* 0x0000000e0000720c */ /* 0x000fc60003f04070 */
[----:B------:R-:W-:Y:S02]  /*5520*/  IMAD.MOV R5, RZ, RZ, -R5 ;  /* 0x000000ffff057224 */ /* 0x000fe400078e0a05 */
[----:B------:R-:W-:Y:S02]  /*5530*/  IMAD.MOV R8, RZ, RZ, -R8 ;  /* 0x000000ffff087224 */ /* 0x000fe400078e0a08 */
[----:B-1----:R-:W-:Y:S02]  /*5540*/  VIADD R2, R4, 0x66 ;  /* 0x0000006604027836 */ /* 0x002fe40000000000 */
[C---:B------:R-:W-:Y:S02]  /*5550*/  IMAD R12, R0.reuse, R5, R12 ;  /* 0x00000005000c7224 */ /* 0x040fe400078e020c */
[----:B------:R-:W-:Y:S01]  /*5560*/  IMAD R6, R0, R8, R6 ;  /* 0x0000000800067224 */ /* 0x000fe200078e0206 */
[----:B------:R-:W-:Y:S01]  /*5570*/  IABS R7, R2 ;  /* 0x0000000200077213 */ /* 0x000fe20000000000 */
[----:B------:R-:W-:-:S02]  /*5580*/  IMAD.MOV.U32 R18, RZ, RZ, R13 ;  /* 0x000000ffff127224 */ /* 0x000fc400078e000d */
[--C-:B------:R-:W-:Y:S01]  /*5590*/  @!P0 IMAD.IADD R14, R14, 0x1, -R0.reuse ;  /* 0x000000010e0e8824 */ /* 0x100fe200078e0a00 */
[----:B------:R-:W-:Y:S01]  /*55a0*/  ISETP.GT.U32.AND P0, PT, R0, R12, PT ;  /* 0x0000000c0000720c */ /* 0x000fe20003f04070 */
[----:B------:R-:W-:Y:S01]  /*55b0*/  @!P4 IMAD.IADD R16, R16, 0x1, -R0 ;  /* 0x000000011010c824 */ /* 0x000fe200078e0a00 */
[C---:B------:R-:W-:Y:S01]  /*55c0*/  ISETP.GT.U32.AND P4, PT, R0.reuse, R6, PT ;  /* 0x000000060000720c */ /* 0x040fe20003f84070 */
[----:B------:R-:W-:Y:S01]  /*55d0*/  @!P5 IMAD.MOV R18, RZ, RZ, -R18 ;  /* 0x000000ffff12d224 */ /* 0x000fe200078e0a12 */
[----:B------:R-:W-:Y:S01]  /*55e0*/  ISETP.GT.U32.AND P5, PT, R0, R14, PT ;  /* 0x0000000e0000720c */ /* 0x000fe20003fa4070 */
[----:B------:R-:W-:-:S03]  /*55f0*/  IMAD.HI.U32 R13, R21, R7, RZ ;  /* 0x00000007150d7227 */ /* 0x000fc600078e00ff */
[----:B------:R-:W-:Y:S01]  /*5600*/  STL [R1+0xbc], R18 ;  /* 0x0000bc1201007387 */ /* 0x000fe20000100800 */
[----:B------:R-:W-:Y:S02]  /*5610*/  IMAD.MOV R13, RZ, RZ, -R13 ;  /* 0x000000ffff0d7224 */ /* 0x000fe400078e0a0d */
[----:B------:R-:W-:Y:S01]  /*5620*/  @!P2 IMAD.MOV R16, RZ, RZ, -R16 ;  /* 0x000000ffff10a224 */ /* 0x000fe200078e0a10 */
[----:B------:R-:W-:Y:S01]  /*5630*/  ISETP.GE.AND P2, PT, R2, RZ, PT ;  /* 0x000000ff0200720c */ /* 0x000fe20003f46270 */
[----:B------:R-:W-:Y:S02]  /*5640*/  VIADD R10, R4, 0x62 ;  /* 0x00000062040a7836 */ /* 0x000fe40000000000 */
[----:B------:R-:W-:Y:S01]  /*5650*/  IMAD R2, R0, R13, R7 ;  /* 0x0000000d00027224 */ /* 0x000fe200078e0207 */
[----:B------:R1:W-:Y:S01]  /*5660*/  STL [R1+0xb8], R16 ;  /* 0x0000b81001007387 */ /* 0x0003e20000100800 */
[----:B------:R-:W-:Y:S01]  /*5670*/  @!P0 IMAD.IADD R12, R12, 0x1, -R0 ;  /* 0x000000010c0c8824 */ /* 0x000fe200078e0a00 */
[----:B------:R-:W-:Y:S01]  /*5680*/  IABS R11, R10 ;  /* 0x0000000a000b7213 */ /* 0x000fe20000000000 */
[----:B------:R-:W-:-:S02]  /*5690*/  VIADD R5, R4, 0x60 ;  /* 0x0000006004057836 */ /* 0x000fc40000000000 */
[--C-:B------:R-:W-:Y:S01]  /*56a0*/  @!P4 IMAD.IADD R6, R6, 0x1, -R0.reuse ;  /* 0x000000010606c824 */ /* 0x100fe200078e0a00 */
[----:B------:R-:W-:Y:S01]  /*56b0*/  ISETP.GT.U32.AND P0, PT, R0, R12, PT ;  /* 0x0000000c0000720c */ /* 0x000fe20003f04070 */
[----:B------:R-:W-:Y:S01]  /*56c0*/  @!P5 IMAD.IADD R14, R14, 0x1, -R0 ;  /* 0x000000010e0ed824 */ /* 0x000fe200078e0a00 */
[C---:B------:R-:W-:Y:S01]  /*56d0*/  ISETP.GT.U32.AND P5, PT, R0.reuse, R2, PT ;  /* 0x000000020000720c */ /* 0x040fe20003fa4070 */
[C---:B------:R-:W-:Y:S01]  /*56e0*/  IMAD.HI.U32 R7, R21.reuse, R11, RZ ;  /* 0x0000000b15077227 */ /* 0x040fe200078e00ff */
[----:B------:R-:W-:Y:S02]  /*56f0*/  IABS R8, R5 ;  /* 0x0000000500087213 */ /* 0x000fe40000000000 */
[----:B------:R-:W-:Y:S01]  /*5700*/  ISETP.GT.U32.AND P4, PT, R0, R6, PT ;  /* 0x000000060000720c */ /* 0x000fe20003f84070 */
[----:B-1----:R-:W-:-:S04]  /*5710*/  IMAD.HI.U32 R16, R21, R17, RZ ;  /* 0x0000001115107227 */ /* 0x002fc800078e00ff */
[----:B------:R-:W-:-:S04]  /*5720*/  IMAD.HI.U32 R13, R21, R8, RZ ;  /* 0x00000008150d7227 */ /* 0x000fc800078e00ff */
[----:B------:R-:W-:Y:S02]  /*5730*/  IMAD.MOV R16, RZ, RZ, -R16 ;  /* 0x000000ffff107224 */ /* 0x000fe400078e0a10 */
[----:B------:R-:W-:Y:S02]  /*5740*/  IMAD.MOV R7, RZ, RZ, -R7 ;  /* 0x000000ffff077224 */ /* 0x000fe400078e0a07 */
[C---:B------:R-:W-:Y:S02]  /*5750*/  IMAD R17, R0.reuse, R16, R17 ;  /* 0x0000001000117224 */ /* 0x040fe400078e0211 */
[----:B------:R-:W-:Y:S02]  /*5760*/  IMAD.MOV R13, RZ, RZ, -R13 ;  /* 0x000000ffff0d7224 */ /* 0x000fe400078e0a0d */
[----:B------:R-:W-:Y:S02]  /*5770*/  IMAD R11, R0, R7, R11 ;  /* 0x00000007000b7224 */ /* 0x000fe400078e020b */
[----:B------:R-:W-:-:S02]  /*5780*/  IMAD.MOV.U32 R18, RZ, RZ, R14 ;  /* 0x000000ffff127224 */ /* 0x000fc400078e000e */
[--C-:B------:R-:W-:Y:S02]  /*5790*/  @!P5 IMAD.IADD R2, R2, 0x1, -R0.reuse ;  /* 0x000000010202d824 */ /* 0x100fe400078e0a00 */
[--C-:B------:R-:W-:Y:S01]  /*57a0*/  @!P0 IMAD.IADD R12, R12, 0x1, -R0.reuse ;  /* 0x000000010c0c8824 */ /* 0x100fe200078e0a00 */
[----:B------:R-:W-:Y:S01]  /*57b0*/  ISETP.GT.U32.AND P0, PT, R0, R11, PT ;  /* 0x0000000b0000720c */ /* 0x000fe20003f04070 */
[----:B------:R-:W-:Y:S01]  /*57c0*/  VIADD R7, R4, 0x5e ;  /* 0x0000005e04077836 */ /* 0x000fe20000000000 */
[----:B------:R-:W-:Y:S01]  /*57d0*/  ISETP.GT.U32.AND P5, PT, R0, R2, PT ;  /* 0x000000020000720c */ /* 0x000fe20003fa4070 */
[----:B------:R-:W-:Y:S01]  /*57e0*/  @!P4 IMAD.IADD R6, R6, 0x1, -R0 ;  /* 0x000000010606c824 */ /* 0x000fe200078e0a00 */
[----:B------:R-:W-:Y:S01]  /*57f0*/  ISETP.GE.AND P4, PT, R15, RZ, PT ;  /* 0x000000ff0f00720c */ /* 0x000fe20003f86270 */
[C---:B------:R-:W-:Y:S01]  /*5800*/  IMAD R8, R0.reuse, R13, R8 ;  /* 0x0000000d00087224 */ /* 0x040fe200078e0208 */
[----:B------:R-:W-:Y:S01]  /*5810*/  IABS R13, R7 ;  /* 0x00000007000d7213 */ /* 0x000fe20000000000 */
[----:B------:R-:W-:Y:S01]  /*5820*/  @!P1 IMAD.MOV R18, RZ, RZ, -R18 ;  /* 0x000000ffff129224 */ /* 0x000fe200078e0a12 */
[----:B------:R-:W-:Y:S01]  /*5830*/  ISETP.GT.U32.AND P1, PT, R0, R17, PT ;  /* 0x000000110000720c */ /* 0x000fe20003f24070 */
[----:B------:R-:W-:-:S02]  /*5840*/  IMAD.MOV.U32 R14, RZ, RZ, R12 ;  /* 0x000000ffff0e7224 */ /* 0x000fc400078e000c */
[----:B------:R-:W-:Y:S01]  /*5850*/  IMAD.MOV.U32 R15, RZ, RZ, R6 ;  /* 0x000000ffff0f7224 */ /* 0x000fe200078e0006 */
[----:B------:R-:W-:Y:S01]  /*5860*/  STL [R1+0xb4], R18 ;  /* 0x0000b41201007387 */ /* 0x000fe20000100800 */
[----:B------:R-:W-:Y:S01]  /*5870*/  @!P6 IMAD.MOV R14, RZ, RZ, -R14 ;  /* 0x000000ffff0ee224 */ /* 0x000fe200078e0a0e */
[----:B------:R-:W-:Y:S01]  /*5880*/  ISETP.GT.U32.AND P6, PT, R0, R8, PT ;  /* 0x000000080000720c */ /* 0x000fe20003fc4070 */
[----:B------:R-:W-:Y:S02]  /*5890*/  IMAD.MOV.U32 R6, RZ, RZ, R13 ;  /* 0x000000ffff067224 */ /* 0x000fe400078e000d */
[----:B------:R-:W-:Y:S01]  /*58a0*/  @!P3 IMAD.MOV R15, RZ, RZ, -R15 ;  /* 0x000000ffff0fb224 */ /* 0x000fe200078e0a0f */
[----:B------:R-:W-:Y:S01]  /*58b0*/  ISETP.GE.AND P3, PT, R10, RZ, PT ;  /* 0x000000ff0a00720c */ /* 0x000fe20003f66270 */
[----:B------:R-:W-:Y:S02]  /*58c0*/  VIADD R10, R4, 0x5c ;  /* 0x0000005c040a7836 */ /* 0x000fe40000000000 */
[----:B------:R-:W-:Y:S01]  /*58d0*/  IMAD.HI.U32 R12, R21, R6, RZ ;  /* 0x00000006150c7227 */ /* 0x000fe200078e00ff */
[----:B------:R1:W-:Y:S02]  /*58e0*/  STL [R1+0xac], R15 ;  /* 0x0000ac0f01007387 */ /* 0x0003e40000100800 */
[----:B------:R-:W-:Y:S01]  /*58f0*/  IABS R16, R10 ;  /* 0x0000000a00107213 */ /* 0x000fe20000000000 */
[--C-:B------:R-:W-:Y:S01]  /*5900*/  @!P5 IMAD.IADD R2, R2, 0x1, -R0.reuse ;  /* 0x000000010202d824 */ /* 0x100fe200078e0a00 */
[----:B------:R-:W-:Y:S01]  /*5910*/  ISETP.GE.AND P5, PT, R5, RZ, PT ;  /* 0x000000ff0500720c */ /* 0x000fe20003fa6270 */
[--C-:B------:R-:W-:Y:S01]  /*5920*/  @!P1 IMAD.IADD R17, R17, 0x1, -R0.reuse ;  /* 0x0000000111119824 */ /* 0x100fe200078e0a00 */
[----:B------:R-:W-:Y:S01]  /*5930*/  ISETP.GE.AND P1, PT, R7, RZ, PT ;  /* 0x000000ff0700720c */ /* 0x000fe20003f26270 */
[----:B------:R-:W-:Y:S01]  /*5940*/  @!P0 IMAD.IADD R11, R11, 0x1, -R0 ;  /* 0x000000010b0b8824 */ /* 0x000fe200078e0a00 */
[----:B------:R2:W-:Y:S01]  /*5950*/  STL [R1+0x9c], R14 ;  /* 0x00009c0e01007387 */ /* 0x0005e20000100800 */
[----:B------:R-:W-:Y:S01]  /*5960*/  IMAD.MOV R12, RZ, RZ, -R12 ;  /* 0x000000ffff0c7224 */ /* 0x000fe200078e0a0c */
[----:B------:R-:W-:Y:S01]  /*5970*/  ISETP.GT.U32.AND P0, PT, R0, R17, PT ;  /* 0x000000110000720c */ /* 0x000fe20003f04070 */
[----:B------:R-:W-:-:S02]  /*5980*/  IMAD.MOV.U32 R13, RZ, RZ, R2 ;  /* 0x000000ffff0d7224 */ /* 0x000fc400078e0002 */
[----:B------:R-:W-:Y:S01]  /*5990*/  @!P6 IMAD.IADD R8, R8, 0x1, -R0 ;  /* 0x000000010808e824 */ /* 0x000fe200078e0a00 */
[C---:B------:R-:W-:Y:S01]  /*59a0*/  ISETP.GT.U32.AND P6, PT, R0.reuse, R11, PT ;  /* 0x0000000b0000720c */ /* 0x040fe20003fc4070 */
[----:B------:R-:W-:Y:S02]  /*59b0*/  IMAD R6, R0, R12, R6 ;  /* 0x0000000c00067224 */ /* 0x000fe400078e0206 */
[----:B------:R-:W-:-:S04]  /*59c0*/  IMAD.HI.U32 R12, R21, R16, RZ ;  /* 0x00000010150c7227 */ /* 0x000fc800078e00ff */
[----:B------:R-:W-:Y:S01]  /*59d0*/  @!P2 IMAD.MOV R13, RZ, RZ, -R13 ;  /* 0x000000ffff0da224 */ /* 0x000fe200078e0a0d */
[----:B------:R-:W-:Y:S01]  /*59e0*/  ISETP.GT.U32.AND P2, PT, R0, R8, PT ;  /* 0x000000080000720c */ /* 0x000fe20003f44070 */
[C---:B------:R-:W-:Y:S02]  /*59f0*/  VIADD R7, R4.reuse, 0x5a ;  /* 0x0000005a04077836 */ /* 0x040fe40000000000 */
[----:B------:R-:W-:Y:S01]  /*5a00*/  IMAD.MOV R12, RZ, RZ, -R12 ;  /* 0x000000ffff0c7224 */ /* 0x000fe200078e0a0c */
[----:B------:R4:W-:Y:S01]  /*5a10*/  STL [R1+0x98], R13 ;  /* 0x0000980d01007387 */ /* 0x0009e20000100800 */
[----:B------:R-:W-:Y:S01]  /*5a20*/  VIADD R5, R4, 0x58 ;  /* 0x0000005804057836 */ /* 0x000fe20000000000 */
[----:B-1----:R-:W-:Y:S01]  /*5a30*/  IABS R15, R7 ;  /* 0x00000007000f7213 */ /* 0x002fe20000000000 */
[C---:B------:R-:W-:Y:S02]  /*5a40*/  IMAD R16, R0.reuse, R12, R16 ;  /* 0x0000000c00107224 */ /* 0x040fe400078e0210 */
[--C-:B------:R-:W-:Y:S01]  /*5a50*/  @!P0 IMAD.IADD R17, R17, 0x1, -R0.reuse ;  /* 0x0000000111118824 */ /* 0x100fe200078e0a00 */
[C---:B------:R-:W-:Y:S01]  /*5a60*/  ISETP.GT.U32.AND P0, PT, R0.reuse, R6, PT ;  /* 0x000000060000720c */ /* 0x040fe20003f04070 */
[----:B------:R-:W-:Y:S01]  /*5a70*/  @!P6 IMAD.IADD R11, R11, 0x1, -R0 ;  /* 0x000000010b0be824 */ /* 0x000fe200078e0a00 */
[----:B--2---:R-:W-:Y:S01]  /*5a80*/  IABS R14, R5 ;  /* 0x00000005000e7213 */ /* 0x004fe20000000000 */
[----:B------:R-:W-:Y:S01]  /*5a90*/  IMAD.HI.U32 R12, R21, R15, RZ ;  /* 0x0000000f150c7227 */ /* 0x000fe200078e00ff */
[----:B------:R-:W-:-:S03]  /*5aa0*/  ISETP.GT.U32.AND P6, PT, R0, R16, PT ;  /* 0x000000100000720c */ /* 0x000fc60003fc4070 */
[----:B------:R-:W-:Y:S01]  /*5ab0*/  @!P2 IMAD.IADD R8, R8, 0x1, -R0 ;  /* 0x000000010808a824 */ /* 0x000fe200078e0a00 */
[----:B------:R-:W-:Y:S01]  /*5ac0*/  ISETP.GE.AND P2, PT, R10, RZ, PT ;  /* 0x000000ff0a00720c */ /* 0x000fe20003f46270 */
[----:B------:R-:W-:-:S04]  /*5ad0*/  IMAD.HI.U32 R10, R21, R14, RZ ;  /* 0x0000000e150a7227 */ /* 0x000fc800078e00ff */
[----:B------:R-:W-:Y:S02]  /*5ae0*/  IMAD.MOV R12, RZ, RZ, -R12 ;  /* 0x000000ffff0c7224 */ /* 0x000fe400078e0a0c */
[----:B------:R-:W-:Y:S02]  /*5af0*/  VIADD R2, R4, 0x56 ;  /* 0x0000005604027836 */ /* 0x000fe40000000000 */
[----:B------:R-:W-:Y:S02]  /*5b00*/  IMAD.MOV R10, RZ, RZ, -R10 ;  /* 0x000000ffff0a7224 */ /* 0x000fe400078e0a0a */
[----:B------:R-:W-:Y:S01]  /*5b10*/  IMAD R15, R0, R12, R15 ;  /* 0x0000000c000f7224 */ /* 0x000fe200078e020f */
[----:B----4-:R-:W-:Y:S01]  /*5b20*/  IABS R13, R2 ;  /* 0x00000002000d7213 */ /* 0x010fe20000000000 */
[----:B------:R-:W-:Y:S01]  /*5b30*/  @!P0 IMAD.IADD R6, R6, 0x1, -R0 ;  /* 0x0000000106068824 */ /* 0x000fe200078e0a00 */
[----:B------:R-:W-:Y:S01]  /*5b40*/  ISETP.GE.AND P0, PT, R7, RZ, PT ;  /* 0x000000ff0700720c */ /* 0x000fe20003f06270 */
[----:B------:R-:W-:-:S02]  /*5b50*/  IMAD.MOV.U32 R18, RZ, RZ, R17 ;  /* 0x000000ffff127224 */ /* 0x000fc400078e0011 */
[----:B------:R-:W-:Y:S01]  /*5b60*/  @!P6 IMAD.IADD R16, R16, 0x1, -R0 ;  /* 0x000000011010e824 */ /* 0x000fe200078e0a00 */
[C---:B------:R-:W-:Y:S01]  /*5b70*/  ISETP.GT.U32.AND P6, PT, R0.reuse, R6, PT ;  /* 0x000000060000720c */ /* 0x040fe20003fc4070 */
[C---:B------:R-:W-:Y:S02]  /*5b80*/  IMAD R14, R0.reuse, R10, R14 ;  /* 0x0000000a000e7224 */ /* 0x040fe400078e020e */
[----:B------:R-:W-:Y:S01]  /*5b90*/  @!P3 IMAD.MOV R11, RZ, RZ, -R11 ;  /* 0x000000ffff0bb224 */ /* 0x000fe200078e0a0b */
[C---:B------:R-:W-:Y:S01]  /*5ba0*/  ISETP.GT.U32.AND P3, PT, R0.reuse, R15, PT ;  /* 0x0000000f0000720c */ /* 0x040fe20003f64070 */
[----:B------:R-:W-:Y:S01]  /*5bb0*/  @!P4 IMAD.MOV R18, RZ, RZ, -R18 ;  /* 0x000000ffff12c224 */ /* 0x000fe200078e0a12 */
[C---:B------:R-:W-:Y:S01]  /*5bc0*/  ISETP.GT.U32.AND P4, PT, R0.reuse, R16, PT ;  /* 0x000000100000720c */ /* 0x040fe20003f84070 */
[----:B------:R-:W-:Y:S01]  /*5bd0*/  @!P5 IMAD.MOV R8, RZ, RZ, -R8 ;  /* 0x000000ffff08d224 */ /* 0x000fe200078e0a08 */
[----:B------:R-:W-:Y:S01]  /*5be0*/  ISETP.GT.U32.AND P5, PT, R0, R14, PT ;  /* 0x0000000e0000720c */ /* 0x000fe20003fa4070 */
[----:B------:R-:W-:Y:S01]  /*5bf0*/  IMAD.HI.U32 R7, R21, R13, RZ ;  /* 0x0000000d15077227 */ /* 0x000fe200078e00ff */
[----:B------:R-:W-:Y:S03]  /*5c00*/  STL [R1+0x94], R18 ;  /* 0x0000941201007387 */ /* 0x000fe60000100800 */
[----:B------:R-:W-:Y:S01]  /*5c10*/  IMAD.MOV R7, RZ, RZ, -R7 ;  /* 0x000000ffff077224 */ /* 0x000fe200078e0a07 */
[----:B------:R-:W-:Y:S01]  /*5c20*/  STL [R1+0x90], R11 ;  /* 0x0000900b01007387 */ /* 0x000fe20000100800 */
[----:B------:R-:W-:-:S02]  /*5c30*/  VIADD R12, R4, 0x54 ;  /* 0x00000054040c7836 */ /* 0x000fc40000000000 */
[----:B------:R-:W-:Y:S01]  /*5c40*/  IMAD R13, R0, R7, R13 ;  /* 0x00000007000d7224 */ /* 0x000fe200078e020d */
[----:B------:R1:W-:Y:S01]  /*5c50*/  STL [R1+0x8c], R8 ;  /* 0x00008c0801007387 */ /* 0x0003e20000100800 */
[--C-:B------:R-:W-:Y:S01]  /*5c60*/  @!P3 IMAD.IADD R15, R15, 0x1, -R0.reuse ;  /* 0x000000010f0fb824 */ /* 0x100fe200078e0a00 */
[----:B------:R-:W-:Y:S01]  /*5c70*/  IABS R7, R12 ;  /* 0x0000000c00077213 */ /* 0x000fe20000000000 */
[--C-:B------:R-:W-:Y:S01]  /*5c80*/  @!P6 IMAD.IADD R6, R6, 0x1, -R0.reuse ;  /* 0x000000010606e824 */ /* 0x100fe200078e0a00 */
[----:B------:R-:W-:Y:S01]  /*5c90*/  ISETP.GE.AND P6, PT, R5, RZ, PT ;  /* 0x000000ff0500720c */ /* 0x000fe20003fc6270 */
[--C-:B------:R-:W-:Y:S01]  /*5ca0*/  @!P4 IMAD.IADD R16, R16, 0x1, -R0.reuse ;  /* 0x000000011010c824 */ /* 0x100fe200078e0a00 */
[----:B------:R-:W-:Y:S01]  /*5cb0*/  ISETP.GT.U32.AND P4, PT, R0, R13, PT ;  /* 0x0000000d0000720c */ /* 0x000fe20003f84070 */
[----:B------:R-:W-:Y:S01]  /*5cc0*/  @!P5 IMAD.IADD R14, R14, 0x1, -R0 ;  /* 0x000000010e0ed824 */ /* 0x000fe200078e0a00 */
[----:B------:R-:W-:Y:S01]  /*5cd0*/  ISETP.GT.U32.AND P5, PT, R0, R15, PT ;  /* 0x0000000f0000720c */ /* 0x000fe20003fa4070 */
[----:B------:R-:W-:Y:S01]  /*5ce0*/  IMAD.HI.U32 R5, R21, R7, RZ ;  /* 0x0000000715057227 */ /* 0x000fe200078e00ff */
[----:B------:R-:W-:-:S03]  /*5cf0*/  ISETP.GE.AND P3, PT, R2, RZ, PT ;  /* 0x000000ff0200720c */ /* 0x000fc60003f66270 */
[----:B-1----:R-:W-:Y:S02]  /*5d00*/  VIADD R8, R4, 0x52 ;  /* 0x0000005204087836 */ /* 0x002fe40000000000 */
[----:B------:R-:W-:Y:S02]  /*5d10*/  IMAD.MOV R5, RZ, RZ, -R5 ;  /* 0x000000ffff057224 */ /* 0x000fe400078e0a05 */
[----:B------:R-:W-:Y:S01]  /*5d20*/  IMAD.MOV.U32 R10, RZ, RZ, R6 ;  /* 0x000000ffff0a7224 */ /* 0x000fe200078e0006 */
[----:B------:R-:W-:Y:S01]  /*5d30*/  IABS R11, R8 ;  /* 0x00000008000b7213 */ /* 0x000fe20000000000 */
[C---:B------:R-:W-:Y:S02]  /*5d40*/  IMAD R7, R0.reuse, R5, R7 ;  /* 0x0000000500077224 */ /* 0x040fe400078e0207 */
[--C-:B------:R-:W-:Y:S01]  /*5d50*/  @!P4 IMAD.IADD R13, R13, 0x1, -R0.reuse ;  /* 0x000000010d0dc824 */ /* 0x100fe200078e0a00 */
[C---:B------:R-:W-:Y:S01]  /*5d60*/  ISETP.GT.U32.AND P4, PT, R0.reuse, R14, PT ;  /* 0x0000000e0000720c */ /* 0x040fe20003f84070 */
[----:B------:R-:W-:Y:S01]  /*5d70*/  @!P5 IMAD.IADD R15, R15, 0x1, -R0 ;  /* 0x000000010f0fd824 */ /* 0x000fe200078e0a00 */
[----:B------:R-:W-:Y:S01]  /*5d80*/  ISETP.GT.U32.AND P5, PT, R0, R7, PT ;  /* 0x000000070000720c */ /* 0x000fe20003fa4070 */
[----:B------:R-:W-:-:S04]  /*5d90*/  IMAD.HI.U32 R6, R21, R11, RZ ;  /* 0x0000000b15067227 */ /* 0x000fc800078e00ff */
[----:B------:R-:W-:Y:S01]  /*5da0*/  @!P1 IMAD.MOV R10, RZ, RZ, -R10 ;  /* 0x000000ffff0a9224 */ /* 0x000fe200078e0a0a */
[----:B------:R-:W-:Y:S01]  /*5db0*/  ISETP.GT.U32.AND P1, PT, R0, R13, PT ;  /* 0x0000000d0000720c */ /* 0x000fe20003f24070 */
[C---:B------:R-:W-:Y:S02]  /*5dc0*/  VIADD R2, R4.reuse, 0x50 ;  /* 0x0000005004027836 */ /* 0x040fe40000000000 */
[----:B------:R-:W-:Y:S01]  /*5dd0*/  IMAD.MOV R6, RZ, RZ, -R6 ;  /* 0x000000ffff067224 */ /* 0x000fe200078e0a06 */
[----:B------:R1:W-:Y:S01]  /*5de0*/  STL [R1+0x88], R10 ;  /* 0x0000880a01007387 */ /* 0x0003e20000100800 */
[----:B------:R-:W-:Y:S01]  /*5df0*/  VIADD R5, R4, 0x4e ;  /* 0x0000004e04057836 */ /* 0x000fe20000000000 */
[----:B------:R-:W-:Y:S01]  /*5e00*/  IABS R17, R2 ;  /* 0x0000000200117213 */ /* 0x000fe20000000000 */
[----:B------:R-:W-:Y:S02]  /*5e10*/  IMAD R11, R0, R6, R11 ;  /* 0x00000006000b7224 */ /* 0x000fe400078e020b */
[----:B------:R-:W-:-:S02]  /*5e20*/  @!P4 IMAD.IADD R14, R14, 0x1, -R0 ;  /* 0x000000010e0ec824 */ /* 0x000fc400078e0a00 */
[--C-:B------:R-:W-:Y:S01]  /*5e30*/  @!P5 IMAD.IADD R7, R7, 0x1, -R0.reuse ;  /* 0x000000010707d824 */ /* 0x100fe200078e0a00 */
[----:B------:R-:W-:Y:S01]  /*5e40*/  ISETP.GT.U32.AND P4, PT, R0, R11, PT ;  /* 0x0000000b0000720c */ /* 0x000fe20003f84070 */
[----:B------:R-:W-:Y:S01]  /*5e50*/  IMAD.HI.U32 R18, R21, R17, RZ ;  /* 0x0000001115127227 */ /* 0x000fe200078e00ff */
[----:B-1----:R-:W-:Y:S02]  /*5e60*/  IABS R10, R5 ;  /* 0x00000005000a7213 */ /* 0x002fe40000000000 */
[----:B------:R-:W-:Y:S01]  /*5e70*/  ISETP.GE.AND P5, PT, R8, RZ, PT ;  /* 0x000000ff0800720c */ /* 0x000fe20003fa6270 */
[----:B------:R-:W-:Y:S01]  /*5e80*/  @!P1 IMAD.IADD R13, R13, 0x1, -R0 ;  /* 0x000000010d0d9824 */ /* 0x000fe200078e0a00 */
[----:B------:R-:W-:Y:S01]  /*5e90*/  ISETP.GE.AND P1, PT, R12, RZ, PT ;  /* 0x000000ff0c00720c */ /* 0x000fe20003f26270 */
[----:B------:R-:W-:Y:S01]  /*5ea0*/  @!P2 IMAD.MOV R16, RZ, RZ, -R16 ;  /* 0x000000ffff10a224 */ /* 0x000fe200078e0a10 */
[----:B------:R-:W-:Y:S01]  /*5eb0*/  ISETP.GT.U32.AND P2, PT, R0, R7, PT ;  /* 0x000000070000720c */ /* 0x000fe20003f44070 */
[----:B------:R-:W-:-:S02]  /*5ec0*/  IMAD.MOV R18, RZ, RZ, -R18 ;  /* 0x000000ffff127224 */ /* 0x000fc400078e0a12 */
[----:B------:R-:W-:Y:S01]  /*5ed0*/  IMAD.HI.U32 R12, R21, R10, RZ ;  /* 0x0000000a150c7227 */ /* 0x000fe200078e00ff */
[----:B------:R-:W-:Y:S03]  /*5ee0*/  STL [R1+0x84], R16 ;  /* 0x0000841001007387 */ /* 0x000fe60000100800 */
[----:B------:R-:W-:Y:S02]  /*5ef0*/  IMAD.MOV.U32 R20, RZ, RZ, R15 ;  /* 0x000000ffff147224 */ /* 0x000fe400078e000f */
[----:B------:R-:W-:Y:S02]  /*5f00*/  IMAD.MOV.U32 R15, RZ, RZ, R14 ;  /* 0x000000ffff0f7224 */ /* 0x000fe400078e000e */
[----:B------:R-:W-:Y:S02]  /*5f10*/  IMAD R8, R0, R18, R17 ;  /* 0x0000001200087224 */ /* 0x000fe400078e0211 */
[----:B------:R-:W-:-:S02]  /*5f20*/  IMAD.MOV R12, RZ, RZ, -R12 ;  /* 0x000000ffff0c7224 */ /* 0x000fc400078e0a0c */
[----:B------:R-:W-:Y:S01]  /*5f30*/  @!P6 IMAD.MOV R15, RZ, RZ, -R15 ;  /* 0x000000ffff0fe224 */ /* 0x000fe200078e0a0f */
[----:B------:R-:W-:Y:S01]  /*5f40*/  ISETP.GE.AND P6, PT, R2, RZ, PT ;  /* 0x000000ff0200720c */ /* 0x000fe20003fc6270 */
[----:B------:R-:W-:Y:S01]  /*5f50*/  @!P4 IMAD.IADD R11, R11, 0x1, -R0 ;  /* 0x000000010b0bc824 */ /* 0x000fe200078e0a00 */
[C---:B------:R-:W-:Y:S01]  /*5f60*/  ISETP.GT.U32.AND P4, PT, R0.reuse, R8, PT ;  /* 0x000000080000720c */ /* 0x040fe20003f84070 */
[C---:B------:R-:W-:Y:S02]  /*5f70*/  IMAD R2, R0.reuse, R12, R10 ;  /* 0x0000000c00027224 */ /* 0x040fe400078e020a */
[----:B------:R-:W-:Y:S02]  /*5f80*/  IMAD.MOV.U32 R14, RZ, RZ, R13 ;  /* 0x000000ffff0e7224 */ /* 0x000fe400078e000d */
[----:B------:R-:W-:Y:S01]  /*5f90*/  @!P2 IMAD.IADD R7, R7, 0x1, -R0 ;  /* 0x000000010707a824 */ /* 0x000fe200078e0a00 */
[----:B------:R-:W-:Y:S01]  /*5fa0*/  ISETP.GT.U32.AND P2, PT, R0, R2, PT ;  /* 0x000000020000720c */ /* 0x000fe20003f44070 */
[----:B------:R-:W-:-:S02]  /*5fb0*/  VIADD R6, R4, 0x4c ;  /* 0x0000004c04067836 */ /* 0x000fc40000000000 */
[----:B------:R-:W-:Y:S01]  /*5fc0*/  @!P3 IMAD.MOV R14, RZ, RZ, -R14 ;  /* 0x000000ffff0eb224 */ /* 0x000fe200078e0a0e */
[----:B------:R-:W-:Y:S01]  /*5fd0*/  ISETP.GE.AND P3, PT, R5, RZ, PT ;  /* 0x000000ff0500720c */ /* 0x000fe20003f66270 */
[----:B------:R-:W-:Y:S01]  /*5fe0*/  @!P0 IMAD.MOV R20, RZ, RZ, -R20 ;  /* 0x000000ffff148224 */ /* 0x000fe200078e0a14 */
[----:B------:R-:W-:Y:S01]  /*5ff0*/  IABS R19, R6 ;  /* 0x0000000600137213 */ /* 0x000fe20000000000 */
[----:B------:R-:W-:Y:S01]  /*6000*/  VIADD R5, R4, 0x4a ;  /* 0x0000004a04057836 */ /* 0x000fe20000000000 */
[----:B------:R-:W-:Y:S01]  /*6010*/  ISETP.GT.U32.AND P0, PT, R0, R11, PT ;  /* 0x0000000b0000720c */ /* 0x000fe20003f04070 */
[--C-:B------:R-:W-:Y:S01]  /*6020*/  @!P4 IMAD.IADD R8, R8, 0x1, -R0.reuse ;  /* 0x000000010808c824 */ /* 0x100fe200078e0a00 */
[----:B------:R-:W-:Y:S01]  /*6030*/  STL [R1+0x80], R20 ;  /* 0x0000801401007387 */ /* 0x000fe20000100800 */
[----:B------:R-:W-:Y:S01]  /*6040*/  IMAD.HI.U32 R13, R21, R19, RZ ;  /* 0x00000013150d7227 */ /* 0x000fe200078e00ff */
[----:B------:R-:W-:Y:S02]  /*6050*/  IABS R18, R5 ;  /* 0x0000000500127213 */ /* 0x000fe40000000000 */
[----:B------:R-:W-:Y:S01]  /*6060*/  ISETP.GE.AND P4, PT, R5, RZ, PT ;  /* 0x000000ff0500720c */ /* 0x000fe20003f86270 */
[----:B------:R-:W-:Y:S01]  /*6070*/  @!P2 IMAD.IADD R2, R2, 0x1, -R0 ;  /* 0x000000010202a824 */ /* 0x000fe200078e0a00 */
[----:B------:R-:W-:Y:S01]  /*6080*/  ISETP.GT.U32.AND P2, PT, R0, R8, PT ;  /* 0x000000080000720c */ /* 0x000fe20003f44070 */
[----:B------:R-:W-:Y:S01]  /*6090*/  IMAD.MOV.U32 R12, RZ, RZ, R7 ;  /* 0x000000ffff0c7224 */ /* 0x000fe200078e0007 */
[----:B------:R-:W-:Y:S01]  /*60a0*/  STL [R1+0x7c], R15 ;  /* 0x00007c0f01007387 */ /* 0x000fe20000100800 */
[----:B------:R-:W-:-:S02]  /*60b0*/  IMAD.MOV R13, RZ, RZ, -R13 ;  /* 0x000000ffff0d7224 */ /* 0x000fc400078e0a0d */
[----:B------:R-:W-:Y:S01]  /*60c0*/  IMAD.HI.U32 R7, R21, R18, RZ ;  /* 0x0000001215077227 */ /* 0x000fe200078e00ff */
[----:B------:R1:W-:Y:S03]  /*60d0*/  STL [R1+0x78], R14 ;  /* 0x0000780e01007387 */ /* 0x0003e60000100800 */
[----:B------:R-:W-:Y:S01]  /*60e0*/  @!P0 IMAD.IADD R11, R11, 0x1, -R0 ;  /* 0x000000010b0b8824 */ /* 0x000fe200078e0a00 */
[----:B------:R-:W-:Y:S01]  /*60f0*/  ISETP.GE.AND P0, PT, R6, RZ, PT ;  /* 0x000000ff0600720c */ /* 0x000fe20003f06270 */
[C---:B------:R-:W-:Y:S02]  /*6100*/  IMAD R19, R0.reuse, R13, R19 ;  /* 0x0000000d00137224 */ /* 0x040fe400078e0213 */
[----:B------:R-:W-:Y:S02]  /*6110*/  IMAD.MOV R7, RZ, RZ, -R7 ;  /* 0x000000ffff077224 */ /* 0x000fe400078e0a07 */
[----:B------:R-:W-:Y:S01]  /*6120*/  @!P5 IMAD.MOV R11, RZ, RZ, -R11 ;  /* 0x000000ffff0bd224 */ /* 0x000fe200078e0a0b */
[C---:B------:R-:W-:Y:S01]  /*6130*/  ISETP.GT.U32.AND P5, PT, R0.reuse, R19, PT ;  /* 0x000000130000720c */ /* 0x040fe20003fa4070 */
[----:B------:R-:W-:-:S02]  /*6140*/  IMAD R18, R0, R7, R18 ;  /* 0x0000000700127224 */ /* 0x000fc400078e0212 */
[----:B------:R-:W-:Y:S02]  /*6150*/  @!P2 IMAD.IADD R8, R8, 0x1, -R0 ;  /* 0x000000010808a824 */ /* 0x000fe400078e0a00 */
[----:B------:R-:W-:Y:S01]  /*6160*/  @!P1 IMAD.MOV R12, RZ, RZ, -R12 ;  /* 0x000000ffff0c9224 */ /* 0x000fe200078e0a0c */
[----:B------:R-:W-:Y:S01]  /*6170*/  ISETP.GT.U32.AND P2, PT, R0, R18, PT ;  /* 0x000000120000720c */ /* 0x000fe20003f44070 */
[----:B------:R-:W-:Y:S01]  /*6180*/  VIADD R5, R4, 0x48 ;  /* 0x0000004804057836 */ /* 0x000fe20000000000 */
[----:B------:R-:W-:Y:S01]  /*6190*/  ISETP.GT.U32.AND P1, PT, R0, R2, PT ;  /* 0x000000020000720c */ /* 0x000fe20003f24070 */
[C---:B------:R-:W-:Y:S01]  /*61a0*/  VIADD R10, R4.reuse, 0x46 ;  /* 0x00000046040a7836 */ /* 0x040fe20000000000 */
[----:B------:R2:W-:Y:S01]  /*61b0*/  STL [R1+0x74], R12 ;  /* 0x0000740c01007387 */ /* 0x0005e20000100800 */
[C---:B------:R-:W-:Y:S01]  /*61c0*/  VIADD R6, R4.reuse, 0x44 ;  /* 0x0000004404067836 */ /* 0x040fe20000000000 */
[----:B------:R-:W-:Y:S01]  /*61d0*/  IABS R17, R5 ;  /* 0x0000000500117213 */ /* 0x000fe20000000000 */
[--C-:B------:R-:W-:Y:S01]  /*61e0*/  @!P5 IMAD.IADD R19, R19, 0x1, -R0.reuse ;  /* 0x000000011313d824 */ /* 0x100fe200078e0a00 */
[----:B-1----:R-:W-:Y:S01]  /*61f0*/  IABS R14, R10 ;  /* 0x0000000a000e7213 */ /* 0x002fe20000000000 */
[----:B------:R1:W-:Y:S01]  /*6200*/  STL [R1+0x70], R11 ;  /* 0x0000700b01007387 */ /* 0x0003e20000100800 */
[----:B------:R-:W-:Y:S01]  /*6210*/  IABS R16, R6 ;  /* 0x0000000600107213 */ /* 0x000fe20000000000 */
[----:B------:R-:W-:Y:S01]  /*6220*/  VIADD R15, R4, 0x3e ;  /* 0x0000003e040f7836 */ /* 0x000fe20000000000 */
[----:B------:R-:W-:Y:S01]  /*6230*/  ISETP.GE.AND P5, PT, R10, RZ, PT ;  /* 0x000000ff0a00720c */ /* 0x000fe20003fa6270 */
[----:B------:R-:W-:-:S02]  /*6240*/  @!P2 IMAD.IADD R18, R18, 0x1, -R0 ;  /* 0x000000011212a824 */ /* 0x000fc400078e0a00 */
[----:B--2---:R-:W-:Y:S02]  /*6250*/  IMAD.MOV.U32 R12, RZ, RZ, R8 ;  /* 0x000000ffff0c7224 */ /* 0x004fe400078e0008 */
[----:B------:R-:W-:Y:S01]  /*6260*/  IMAD.HI.U32 R7, R21, R14, RZ ;  /* 0x0000000e15077227 */ /* 0x000fe200078e00ff */
[----:B------:R-:W-:-:S03]  /*6270*/  ISETP.GT.U32.AND P2, PT, R0, R18, PT ;  /* 0x000000120000720c */ /* 0x000fc60003f44070 */
[----:B------:R-:W-:Y:S01]  /*6280*/  @!P6 IMAD.MOV R12, RZ, RZ, -R12 ;  /* 0x000000ffff0ce224 */ /* 0x000fe200078e0a0c */
[----:B------:R-:W-:Y:S01]  /*6290*/  ISETP.GT.U32.AND P6, PT, R0, R19, PT ;  /* 0x000000130000720c */ /* 0x000fe20003fc4070 */
[----:B-1----:R-:W-:-:S03]  /*62a0*/  IMAD.HI.U32 R11, R21, R17, RZ ;  /* 0x00000011150b7227 */ /* 0x002fc600078e00ff */
[----:B------:R1:W-:Y:S01]  /*62b0*/  STL [R1+0x6c], R12 ;  /* 0x00006c0c01007387 */ /* 0x0003e20000100800 */
[----:B------:R-:W-:Y:S01]  /*62c0*/  @!P1 IMAD.IADD R2, R2, 0x1, -R0 ;  /* 0x0000000102029824 */ /* 0x000fe200078e0a00 */
[----:B------:R-:W-:Y:S01]  /*62d0*/  ISETP.GE.AND P1, PT, R5, RZ, PT ;  /* 0x000000ff0500720c */ /* 0x000fe20003f26270 */
[----:B------:R-:W-:Y:S02]  /*62e0*/  IMAD.MOV R11, RZ, RZ, -R11 ;  /* 0x000000ffff0b7224 */ /* 0x000fe400078e0a0b */
[----:B------:R-:W-:-:S04]  /*62f0*/  IMAD.HI.U32 R5, R21, R16, RZ ;  /* 0x0000001015057227 */ /* 0x000fc800078e00ff */
[----:B------:R-:W-:Y:S01]  /*6300*/  IMAD.MOV R7, RZ, RZ, -R7 ;  /* 0x000000ffff077224 */ /* 0x000fe200078e0a07 */
[----:B-1----:R-:W-:Y:S01]  /*6310*/  IABS R12, R15 ;  /* 0x0000000f000c7213 */ /* 0x002fe20000000000 */
[C---:B------:R-:W-:Y:S02]  /*6320*/  IMAD R17, R0.reuse, R11, R17 ;  /* 0x0000000b00117224 */ /* 0x040fe400078e0211 */
[----:B------:R-:W-:Y:S02]  /*6330*/  IMAD.MOV R5, RZ, RZ, -R5 ;  /* 0x000000ffff057224 */ /* 0x000fe400078e0a05 */
[C---:B------:R-:W-:Y:S02]  /*6340*/  IMAD R14, R0.reuse, R7, R14 ;  /* 0x00000007000e7224 */ /* 0x040fe400078e020e */
[----:B------:R-:W-:Y:S01]  /*6350*/  @!P3 IMAD.MOV R2, RZ, RZ, -R2 ;  /* 0x000000ffff02b224 */ /* 0x000fe200078e0a02 */
[C---:B------:R-:W-:Y:S01]  /*6360*/  ISETP.GT.U32.AND P3, PT, R0.reuse, R17, PT ;  /* 0x000000110000720c */ /* 0x040fe20003f64070 */
[----:B------:R-:W-:-:S02]  /*6370*/  IMAD R16, R0, R5, R16 ;  /* 0x0000000500107224 */ /* 0x000fc400078e0210 */
[--C-:B------:R-:W-:Y:S01]  /*6380*/  @!P6 IMAD.IADD R19, R19, 0x1, -R0.reuse ;  /* 0x000000011313e824 */ /* 0x100fe200078e0a00 */
[----:B------:R-:W-:Y:S01]  /*6390*/  ISETP.GT.U32.AND P6, PT, R0, R14, PT ;  /* 0x0000000e0000720c */ /* 0x000fe20003fc4070 */
[--C-:B------:R-:W-:Y:S01]  /*63a0*/  @!P2 IMAD.IADD R18, R18, 0x1, -R0.reuse ;  /* 0x000000011212a824 */ /* 0x100fe200078e0a00 */
[----:B------:R-:W-:Y:S01]  /*63b0*/  ISETP.GT.U32.AND P2, PT, R0, R16, PT ;  /* 0x000000100000720c */ /* 0x000fe20003f44070 */
[C---:B------:R-:W-:Y:S01]  /*63c0*/  VIADD R5, R4.reuse, 0x42 ;  /* 0x0000004204057836 */ /* 0x040fe20000000000 */
[----:B------:R1:W-:Y:S01]  /*63d0*/  STL [R1+0x5c], R2 ;  /* 0x00005c0201007387 */ /* 0x0003e20000100800 */
[----:B------:R-:W-:Y:S02]  /*63e0*/  VIADD R7, R4, 0x40 ;  /* 0x0000004004077836 */ /* 0x000fe40000000000 */
[----:B------:R-:W-:Y:S01]  /*63f0*/  IMAD.MOV.U32 R22, RZ, RZ, R19 ;  /* 0x000000ffff167224 */ /* 0x000fe200078e0013 */
[----:B------:R-:W-:Y:S01]  /*6400*/  IABS R11, R5 ;  /* 0x00000005000b7213 */ /* 0x000fe20000000000 */
[----:B------:R-:W-:Y:S01]  /*6410*/  @!P3 IMAD.IADD R17, R17, 0x1, -R0 ;  /* 0x000000011111b824 */ /* 0x000fe200078e0a00 */
[----:B------:R-:W-:Y:S01]  /*6420*/  IABS R10, R7 ;  /* 0x00000007000a7213 */ /* 0x000fe20000000000 */
[----:B------:R-:W-:Y:S01]  /*6430*/  @!P0 IMAD.MOV R22, RZ, RZ, -R22 ;  /* 0x000000ffff168224 */ /* 0x000fe200078e0a16 */
[----:B------:R-:W-:Y:S01]  /*6440*/  ISETP.GE.AND P3, PT, R6, RZ, PT ;  /* 0x000000ff0600720c */ /* 0x000fe20003f66270 */
[--C-:B------:R-:W-:Y:S01]  /*6450*/  @!P6 IMAD.IADD R14, R14, 0x1, -R0.reuse ;  /* 0x000000010e0ee824 */ /* 0x100fe200078e0a00 */
[----:B------:R-:W-:Y:S01]  /*6460*/  ISETP.GT.U32.AND P6, PT, R0, R17, PT ;  /* 0x000000110000720c */ /* 0x000fe20003fc4070 */
[----:B------:R-:W-:Y:S01]  /*6470*/  @!P2 IMAD.IADD R16, R16, 0x1, -R0 ;  /* 0x000000011010a824 */ /* 0x000fe200078e0a00 */
[----:B------:R-:W-:Y:S01]  /*6480*/  STL [R1+0x58], R22 ;  /* 0x0000581601007387 */ /* 0x000fe20000100800 */
[----:B------:R-:W-:Y:S01]  /*6490*/  IMAD.HI.U32 R13, R21, R11, RZ ;  /* 0x0000000b150d7227 */ /* 0x000fe200078e00ff */
[----:B------:R-:W-:-:S02]  /*64a0*/  ISETP.GT.U32.AND P2, PT, R0, R14, PT ;  /* 0x0000000e0000720c */ /* 0x000fc40003f44070 */
[----:B------:R-:W-:Y:S01]  /*64b0*/  ISETP.GT.U32.AND P0, PT, R0, R16, PT ;  /* 0x000000100000720c */ /* 0x000fe20003f04070 */
[----:B------:R-:W-:Y:S02]  /*64c0*/  IMAD.MOV.U32 R6, RZ, RZ, R12 ;  /* 0x000000ffff067224 */ /* 0x000fe400078e000c */
[----:B------:R-:W-:-:S04]  /*64d0*/  IMAD.HI.U32 R12, R21, R10, RZ ;  /* 0x0000000a150c7227 */ /* 0x000fc800078e00ff */
[----:B------:R-:W-:Y:S02]  /*64e0*/  IMAD.MOV R13, RZ, RZ, -R13 ;  /* 0x000000ffff0d7224 */ /* 0x000fe400078e0a0d */
[----:B------:R-:W-:Y:S02]  /*64f0*/  IMAD.MOV R12, RZ, RZ, -R12 ;  /* 0x000000ffff0c7224 */ /* 0x000fe400078e0a0c */
[C---:B------:R-:W-:Y:S02]  /*6500*/  IMAD R11, R0.reuse, R13, R11 ;  /* 0x0000000d000b7224 */ /* 0x040fe400078e020b */
[C---:B------:R-:W-:Y:S02]  /*6510*/  IMAD R10, R0.reuse, R12, R10 ;  /* 0x0000000c000a7224 */ /* 0x040fe400078e020a */
[----:B------:R-:W-:Y:S01]  /*6520*/  @!P6 IMAD.IADD R17, R17, 0x1, -R0 ;  /* 0x000000011111e824 */ /* 0x000fe200078e0a00 */
[----:B------:R-:W-:Y:S01]  /*6530*/  ISETP.GT.U32.AND P6, PT, R0, R11, PT ;  /* 0x0000000b0000720c */ /* 0x000fe20003fc4070 */
[----:B-1----:R-:W-:-:S02]  /*6540*/  VIADD R2, R4, 0x3c ;  /* 0x0000003c04027836 */ /* 0x002fc40000000000 */
[----:B------:R-:W-:Y:S01]  /*6550*/  @!P2 IMAD.IADD R14, R14, 0x1, -R0 ;  /* 0x000000010e0ea824 */ /* 0x000fe200078e0a00 */
[----:B------:R-:W-:Y:S01]  /*6560*/  ISETP.GT.U32.AND P2, PT, R0, R10, PT ;  /* 0x0000000a0000720c */ /* 0x000fe20003f44070 */
[----:B------:R-:W-:Y:S01]  /*6570*/  IMAD.MOV.U32 R20, RZ, RZ, R18 ;  /* 0x000000ffff147224 */ /* 0x000fe200078e0012 */
[----:B------:R-:W-:Y:S01]  /*6580*/  IABS R8, R2 ;  /* 0x0000000200087213 */ /* 0x000fe20000000000 */
[----:B------:R-:W-:Y:S01]  /*6590*/  @!P0 IMAD.IADD R16, R16, 0x1, -R0 ;  /* 0x0000000110108824 */ /* 0x000fe200078e0a00 */
[----:B------:R-:W-:Y:S01]  /*65a0*/  ISETP.GE.AND P0, PT, R7, RZ, PT ;  /* 0x000000ff0700720c */ /* 0x000fe20003f06270 */
[----:B------:R-:W-:Y:S01]  /*65b0*/  @!P4 IMAD.MOV R20, RZ, RZ, -R20 ;  /* 0x000000ffff14c224 */ /* 0x000fe200078e0a14 */
[----:B------:R-:W-:Y:S01]  /*65c0*/  ISETP.GE.AND P4, PT, R5, RZ, PT ;  /* 0x000000ff0500720c */ /* 0x000fe20003f86270 */
[----:B------:R-:W-:-:S03]  /*65d0*/  IMAD.HI.U32 R5, R21, R8, RZ ;  /* 0x0000000815057227 */ /* 0x000fc600078e00ff */
[----:B------:R-:W-:Y:S01]  /*65e0*/  STL [R1+0x54], R20 ;  /* 0x0000541401007387 */ /* 0x000fe20000100800 */
[----:B------:R-:W-:-:S04]  /*65f0*/  IMAD.HI.U32 R13, R21, R6, RZ ;  /* 0x00000006150d7227 */ /* 0x000fc800078e00ff */
[--C-:B------:R-:W-:Y:S02]  /*6600*/  @!P6 IMAD.IADD R11, R11, 0x1, -R0.reuse ;  /* 0x000000010b0be824 */ /* 0x100fe400078e0a00 */
[----:B------:R-:W-:Y:S02]  /*6610*/  IMAD.MOV R5, RZ, RZ, -R5 ;  /* 0x000000ffff057224 */ /* 0x000fe400078e0a05 */
[----:B------:R-:W-:Y:S02]  /*6620*/  VIADD R7, R4, 0x38 ;  /* 0x0000003804077836 */ /* 0x000fe40000000000 */
[----:B------:R-:W-:Y:S02]  /*6630*/  IMAD.MOV.U32 R18, RZ, RZ, R17 ;  /* 0x000000ffff127224 */ /* 0x000fe400078e0011 */
[----:B------:R-:W-:Y:S01]  /*6640*/  @!P2 IMAD.IADD R10, R10, 0x1, -R0 ;  /* 0x000000010a0aa824 */ /* 0x000fe200078e0a00 */
[----:B------:R-:W-:Y:S01]  /*6650*/  ISETP.GT.U32.AND P2, PT, R0, R11, PT ;  /* 0x0000000b0000720c */ /* 0x000fe20003f44070 */
[----:B------:R-:W-:-:S02]  /*6660*/  IMAD.MOV R13, RZ, RZ, -R13 ;  /* 0x000000ffff0d7224 */ /* 0x000fc400078e0a0d */
[----:B------:R-:W-:Y:S02]  /*6670*/  VIADD R12, R4, 0x3a ;  /* 0x0000003a040c7836 */ /* 0x000fe40000000000 */
[C---:B------:R-:W-:Y:S01]  /*6680*/  IMAD R8, R0.reuse, R5, R8 ;  /* 0x0000000500087224 */ /* 0x040fe200078e0208 */
[----:B------:R-:W-:Y:S01]  /*6690*/  IABS R5, R7 ;  /* 0x0000000700057213 */ /* 0x000fe20000000000 */
[----:B------:R-:W-:Y:S01]  /*66a0*/  @!P1 IMAD.MOV R18, RZ, RZ, -R18 ;  /* 0x000000ffff129224 */ /* 0x000fe200078e0a12 */
[C---:B------:R-:W-:Y:S01]  /*66b0*/  ISETP.GT.U32.AND P1, PT, R0.reuse, R10, PT ;  /* 0x0000000a0000720c */ /* 0x040fe20003f24070 */
[C---:B------:R-:W-:Y:S01]  /*66c0*/  IMAD R6, R0.reuse, R13, R6 ;  /* 0x0000000d00067224 */ /* 0x040fe200078e0206 */
[----:B------:R-:W-:Y:S01]  /*66d0*/  IABS R13, R12 ;  /* 0x0000000c000d7213 */ /* 0x000fe20000000000 */
[----:B------:R-:W-:Y:S01]  /*66e0*/  IMAD.MOV.U32 R17, RZ, RZ, R14 ;  /* 0x000000ffff117224 */ /* 0x000fe200078e000e */
[----:B------:R-:W-:Y:S01]  /*66f0*/  STL [R1+0x50], R18 ;  /* 0x0000501201007387 */ /* 0x000fe20000100800 */
[----:B------:R-:W-:Y:S01]  /*6700*/  @!P3 IMAD.MOV R16, RZ, RZ, -R16 ;  /* 0x000000ffff10b224 */ /* 0x000fe200078e0a10 */
[----:B------:R-:W-:Y:S01]  /*6710*/  ISETP.GE.AND P3, PT, R15, RZ, PT ;  /* 0x000000ff0f00720c */ /* 0x000fe20003f66270 */
[----:B------:R-:W-:Y:S01]  /*6720*/  IMAD.HI.U32 R15, R21, R5, RZ ;  /* 0x00000005150f7227 */ /* 0x000fe200078e00ff */
[----:B------:R-:W-:-:S03]  /*6730*/  ISETP.GT.U32.AND P6, PT, R0, R6, PT ;  /* 0x000000060000720c */ /* 0x000fc60003fc4070 */
[----:B------:R-:W-:Y:S01]  /*6740*/  @!P5 IMAD.MOV R17, RZ, RZ, -R17 ;  /* 0x000000ffff11d224 */ /* 0x000fe200078e0a11 */
[----:B------:R-:W-:Y:S01]  /*6750*/  ISETP.GT.U32.AND P5, PT, R0, R8, PT ;  /* 0x000000080000720c */ /* 0x000fe20003fa4070 */
[----:B------:R-:W-:-:S03]  /*6760*/  IMAD.HI.U32 R14, R21, R13, RZ ;  /* 0x0000000d150e7227 */ /* 0x000fc600078e00ff */
[----:B------:R-:W-:Y:S01]  /*6770*/  STL [R1+0x4c], R17 ;  /* 0x00004c1101007387 */ /* 0x000fe20000100800 */
[----:B------:R-:W-:Y:S02]  /*6780*/  IMAD.MOV R15, RZ, RZ, -R15 ;  /* 0x000000ffff0f7224 */ /* 0x000fe400078e0a0f */
[----:B------:R-:W-:Y:S01]  /*6790*/  IMAD.MOV R14, RZ, RZ, -R14 ;  /* 0x000000ffff0e7224 */ /* 0x000fe200078e0a0e */
[----:B------:R1:W-:Y:S01]  /*67a0*/  STL [R1+0x48], R16 ;  /* 0x0000481001007387 */ /* 0x0003e20000100800 */
[--C-:B------:R-:W-:Y:S01]  /*67b0*/  @!P2 IMAD.IADD R11, R11, 0x1, -R0.reuse ;  /* 0x000000010b0ba824 */ /* 0x100fe200078e0a00 */
[----:B------:R-:W-:Y:S01]  /*67c0*/  ISETP.GE.AND P2, PT, R2, RZ, PT ;  /* 0x000000ff0200720c */ /* 0x000fe20003f46270 */
[----:B------:R-:W-:Y:S01]  /*67d0*/  @!P1 IMAD.IADD R10, R10, 0x1, -R0 ;  /* 0x000000010a0a9824 */ /* 0x000fe200078e0a00 */
[----:B------:R-:W-:Y:S01]  /*67e0*/  ISETP.GE.AND P1, PT, R12, RZ, PT ;  /* 0x000000ff0c00720c */ /* 0x000fe20003f26270 */
[C---:B------:R-:W-:Y:S02]  /*67f0*/  IMAD R5, R0.reuse, R15, R5 ;  /* 0x0000000f00057224 */ /* 0x040fe400078e0205 */
[----:B------:R-:W-:-:S02]  /*6800*/  IMAD R2, R0, R14, R13 ;  /* 0x0000000e00027224 */ /* 0x000fc400078e020d */
[----:B------:R-:W-:Y:S01]  /*6810*/  @!P0 IMAD.MOV R10, RZ, RZ, -R10 ;  /* 0x000000ffff0a8224 */ /* 0x000fe200078e0a0a */
[----:B------:R-:W-:Y:S01]  /*6820*/  ISETP.GT.U32.AND P0, PT, R0, R5, PT ;  /* 0x000000050000720c */ /* 0x000fe20003f04070 */
[----:B-1----:R-:W-:Y:S02]  /*6830*/  IMAD.MOV.U32 R16, RZ, RZ, R11 ;  /* 0x000000ffff107224 */ /* 0x002fe400078e000b */
[--C-:B------:R-:W-:Y:S02]  /*6840*/  @!P6 IMAD.IADD R6, R6, 0x1, -R0.reuse ;  /* 0x000000010606e824 */ /* 0x100fe400078e0a00 */
[----:B------:R-:W-:Y:S02]  /*6850*/  @!P5 IMAD.IADD R8, R8, 0x1, -R0 ;  /* 0x000000010808d824 */ /* 0x000fe400078e0a00 */
[----:B------:R-:W-:Y:S01]  /*6860*/  @!P4 IMAD.MOV R16, RZ, RZ, -R16 ;  /* 0x000000ffff10c224 */ /* 0x000fe200078e0a10 */
[----:B------:R-:W-:Y:S01]  /*6870*/  ISETP.GT.U32.AND P4, PT, R0, R2, PT ;  /* 0x000000020000720c */ /* 0x000fe20003f84070 */
[----:B------:R-:W-:Y:S01]  /*6880*/  VIADD R11, R4, 0x36 ;  /* 0x00000036040b7836 */ /* 0x000fe20000000000 */
[----:B------:R-:W-:Y:S01]  /*6890*/  ISETP.GT.U32.AND P6, PT, R0, R6, PT ;  /* 0x000000060000720c */ /* 0x000fe20003fc4070 */
[----:B------:R-:W-:Y:S01]  /*68a0*/  VIADD R15, R4, 0x34 ;  /* 0x00000034040f7836 */ /* 0x000fe20000000000 */
[----:B------:R-:W-:Y:S01]  /*68b0*/  ISETP.GT.U32.AND P5, PT, R0, R8, PT ;  /* 0x000000080000720c */ /* 0x000fe20003fa4070 */
[----:B------:R-:W-:Y:S01]  /*68c0*/  @!P0 IMAD.IADD R5, R5, 0x1, -R0 ;  /* 0x0000000105058824 */ /* 0x000fe200078e0a00 */
[----:B------:R-:W-:Y:S01]  /*68d0*/  IABS R28, R11 ;  /* 0x0000000b001c7213 */ /* 0x000fe20000000000 */
[----:B------:R-:W-:Y:S01]  /*68e0*/  STL [R1+0x44], R16 ;  /* 0x0000441001007387 */ /* 0x000fe20000100800 */
[----:B------:R-:W-:-:S02]  /*68f0*/  VIADD R18, R4, 0x28 ;  /* 0x0000002804127836 */ /* 0x000fc40000000000 */
[----:B------:R-:W-:Y:S01]  /*6900*/  ISETP.GT.U32.AND P0, PT, R0, R5, PT ;  /* 0x000000050000720c */ /* 0x000fe20003f04070 */
[----:B------:R1:W-:Y:S01]  /*6910*/  STL [R1+0x28], R10 ;  /* 0x0000280a01007387 */ /* 0x0003e20000100800 */
[----:B------:R-:W-:Y:S01]  /*6920*/  VIADD R25, R4, 0x12 ;  /* 0x0000001204197836 */ /* 0x000fe20000000000 */
[----:B------:R-:W-:Y:S01]  /*6930*/  IABS R13, R18 ;  /* 0x00000012000d7213 */ /* 0x000fe20000000000 */
[--C-:B------:R-:W-:Y:S02]  /*6940*/  @!P4 IMAD.IADD R2, R2, 0x1, -R0.reuse ;  /* 0x000000010202c824 */ /* 0x100fe400078e0a00 */
[--C-:B------:R-:W-:Y:S01]  /*6950*/  @!P6 IMAD.IADD R6, R6, 0x1, -R0.reuse ;  /* 0x000000010606e824 */ /* 0x100fe200078e0a00 */
[----:B------:R-:W-:Y:S01]  /*6960*/  ISETP.GE.AND P6, PT, R7, RZ, PT ;  /* 0x000000ff0700720c */ /* 0x000fe20003fc6270 */
[----:B------:R-:W-:Y:S01]  /*6970*/  @!P5 IMAD.IADD R8, R8, 0x1, -R0 ;  /* 0x000000010808d824 */ /* 0x000fe200078e0a00 */
[----:B------:R-:W-:Y:S01]  /*6980*/  ISETP.GE.AND P5, PT, R15, RZ, PT ;  /* 0x000000ff0f00720c */ /* 0x000fe20003fa6270 */
[----:B------:R-:W-:Y:S01]  /*6990*/  IMAD.HI.U32 R7, R21, R28, RZ ;  /* 0x0000001c15077227 */ /* 0x000fe200078e00ff */
[----:B------:R-:W-:-:S02]  /*69a0*/  ISETP.GT.U32.AND P4, PT, R0, R2, PT ;  /* 0x000000020000720c */ /* 0x000fc40003f84070 */
[----:B------:R-:W-:Y:S01]  /*69b0*/  IABS R15, R15 ;  /* 0x0000000f000f7213 */ /* 0x000fe20000000000 */
[----:B-1----:R-:W-:Y:S01]  /*69c0*/  IMAD.MOV.U32 R10, RZ, RZ, R8 ;  /* 0x000000ffff0a7224 */ /* 0x002fe200078e0008 */
[----:B------:R-:W-:Y:S01]  /*69d0*/  IABS R24, R25 ;  /* 0x0000001900187213 */ /* 0x000fe20000000000 */
[----:B------:R-:W-:Y:S02]  /*69e0*/  IMAD.MOV R7, RZ, RZ, -R7 ;  /* 0x000000ffff077224 */ /* 0x000fe400078e0a07 */
[----:B------:R-:W-:-:S04]  /*69f0*/  IMAD.HI.U32 R8, R21, R15, RZ ;  /* 0x0000000f15087227 */ /* 0x000fc800078e00ff */
[----:B------:R-:W-:Y:S02]  /*6a00*/  IMAD R28, R0, R7, R28 ;  /* 0x00000007001c7224 */ /* 0x000fe400078e021c */
[----:B------:R-:W-:Y:S02]  /*6a10*/  IMAD.MOV R8, RZ, RZ, -R8 ;  /* 0x000000ffff087224 */ /* 0x000fe400078e0a08 */
[----:B------:R-:W-:Y:S02]  /*6a20*/  @!P0 IMAD.IADD R5, R5, 0x1, -R0 ;  /* 0x0000000105058824 */ /* 0x000fe400078e0a00 */
[----:B------:R-:W-:Y:S01]  /*6a30*/  @!P3 IMAD.MOV R6, RZ, RZ, -R6 ;  /* 0x000000ffff06b224 */ /* 0x000fe200078e0a06 */
[----:B------:R-:W-:Y:S01]  /*6a40*/  ISETP.GE.AND P3, PT, R11, RZ, PT ;  /* 0x000000ff0b00720c */ /* 0x000fe20003f66270 */
[----:B------:R-:W-:Y:S01]  /*6a50*/  @!P4 IMAD.IADD R2, R2, 0x1, -R0 ;  /* 0x000000010202c824 */ /* 0x000fe200078e0a00 */
[C---:B------:R-:W-:Y:S01]  /*6a60*/  ISETP.GT.U32.AND P4, PT, R0.reuse, R28, PT ;  /* 0x0000001c0000720c */ /* 0x040fe20003f84070 */
[----:B------:R-:W-:Y:S01]  /*6a70*/  IMAD R15, R0, R8, R15 ;  /* 0x00000008000f7224 */ /* 0x000fe200078e020f */
[----:B------:R1:W-:Y:S01]  /*6a80*/  STL [R1+0x24], R6 ;  /* 0x0000240601007387 */ /* 0x0003e20000100800 */
[----:B------:R-:W-:-:S02]  /*6a90*/  IMAD.MOV.U32 R11, RZ, RZ, R5 ;  /* 0x000000ffff0b7224 */ /* 0x000fc400078e0005 */
[----:B------:R-:W-:Y:S02]  /*6aa0*/  VIADD R7, R4, 0x30 ;  /* 0x0000003004077836 */ /* 0x000fe40000000000 */
[----:B------:R-:W-:Y:S01]  /*6ab0*/  @!P6 IMAD.MOV R11, RZ, RZ, -R11 ;  /* 0x000000ffff0be224 */ /* 0x000fe200078e0a0b */
[----:B------:R-:W-:Y:S01]  /*6ac0*/  ISETP.GT.U32.AND P6, PT, R0, R15, PT ;  /* 0x0000000f0000720c */ /* 0x000fe20003fc4070 */
[----:B------:R-:W-:Y:S01]  /*6ad0*/  @!P2 IMAD.MOV R10, RZ, RZ, -R10 ;  /* 0x000000ffff0aa224 */ /* 0x000fe200078e0a0a */
[----:B------:R-:W-:Y:S01]  /*6ae0*/  IABS R27, R7 ;  /* 0x00000007001b7213 */ /* 0x000fe20000000000 */
[----:B------:R-:W-:Y:S01]  /*6af0*/  IMAD.MOV.U32 R12, RZ, RZ, R2 ;  /* 0x000000ffff0c7224 */ /* 0x000fe200078e0002 */
[----:B------:R-:W-:Y:S01]  /*6b00*/  ISETP.GE.AND P0, PT, R7, RZ, PT ;  /* 0x000000ff0700720c */ /* 0x000fe20003f06270 */
[----:B-1----:R-:W-:Y:S01]  /*6b10*/  VIADD R6, R4, 0x32 ;  /* 0x0000003204067836 */ /* 0x002fe20000000000 */
[----:B------:R1:W-:Y:S01]  /*6b20*/  STL [R1+0x10], R10 ;  /* 0x0000100a01007387 */ /* 0x0003e20000100800 */
[----:B------:R-:W-:-:S02]  /*6b30*/  @!P4 IMAD.IADD R28, R28, 0x1, -R0 ;  /* 0x000000011c1cc824 */ /* 0x000fc400078e0a00 */
[----:B------:R-:W-:Y:S01]  /*6b40*/  IMAD.HI.U32 R2, R21, R27, RZ ;  /* 0x0000001b15027227 */ /* 0x000fe200078e00ff */
[----:B------:R-:W-:Y:S02]  /*6b50*/  IABS R16, R6 ;  /* 0x0000000600107213 */ /* 0x000fe40000000000 */
[----:B------:R-:W-:Y:S01]  /*6b60*/  ISETP.GE.AND P2, PT, R6, RZ, PT ;  /* 0x000000ff0600720c */ /* 0x000fe20003f46270 */
[----:B------:R-:W-:Y:S01]  /*6b70*/  @!P6 IMAD.IADD R15, R15, 0x1, -R0 ;  /* 0x000000010f0fe824 */ /* 0x000fe200078e0a00 */
[----:B------:R-:W-:Y:S01]  /*6b80*/  ISETP.GT.U32.AND P4, PT, R0, R28, PT ;  /* 0x0000001c0000720c */ /* 0x000fe20003f84070 */
[----:B------:R-:W-:-:S03]  /*6b90*/  IMAD.HI.U32 R6, R21, R16, RZ ;  /* 0x0000001015067227 */ /* 0x000fc600078e00ff */
[----:B------:R-:W-:Y:S01]  /*6ba0*/  ISETP.GT.U32.AND P6, PT, R0, R15, PT ;  /* 0x0000000f0000720c */ /* 0x000fe20003fc4070 */
[----:B-1----:R-:W-:Y:S02]  /*6bb0*/  VIADD R10, R4, 0x2e ;  /* 0x0000002e040a7836 */ /* 0x002fe40000000000 */
[----:B------:R-:W-:Y:S02]  /*6bc0*/  IMAD.MOV R6, RZ, RZ, -R6 ;  /* 0x000000ffff067224 */ /* 0x000fe400078e0a06 */
[----:B------:R-:W-:Y:S01]  /*6bd0*/  @!P1 IMAD.MOV R12, RZ, RZ, -R12 ;  /* 0x000000ffff0c9224 */ /* 0x000fe200078e0a0c */
[----:B------:R-:W-:Y:S01]  /*6be0*/  ISETP.GE.AND P1, PT, R10, RZ, PT ;  /* 0x000000ff0a00720c */ /* 0x000fe20003f26270 */
[----:B------:R-:W-:Y:S01]  /*6bf0*/  IMAD R16, R0, R6, R16 ;  /* 0x0000000600107224 */ /* 0x000fe200078e0210 */
[----:B------:R-:W-:Y:S01]  /*6c00*/  IABS R10, R10 ;  /* 0x0000000a000a7213 */ /* 0x000fe20000000000 */
[----:B------:R-:W-:Y:S01]  /*6c10*/  VIADD R6, R4, 0x2c ;  /* 0x0000002c04067836 */ /* 0x000fe20000000000 */
[----:B------:R1:W-:Y:S01]  /*6c20*/  STL [R1+0xc], R12 ;  /* 0x00000c0c01007387 */ /* 0x0003e20000100800 */
[----:B------:R-:W-:-:S02]  /*6c30*/  IMAD.MOV R2, RZ, RZ, -R2 ;  /* 0x000000ffff027224 */ /* 0x000fc400078e0a02 */
[----:B------:R-:W-:Y:S01]  /*6c40*/  VIADD R5, R4, 0x2a ;  /* 0x0000002a04057836 */ /* 0x000fe20000000000 */
[----:B------:R2:W-:Y:S01]  /*6c50*/  STL [R1+0x8], R11 ;  /* 0x0000080b01007387 */ /* 0x0005e20000100800 */
[----:B------:R-:W-:Y:S02]  /*6c60*/  IMAD R27, R0, R2, R27 ;  /* 0x00000002001b7224 */ /* 0x000fe400078e021b */
[----:B------:R-:W-:Y:S01]  /*6c70*/  IMAD.HI.U32 R2, R21, R10, RZ ;  /* 0x0000000a15027227 */ /* 0x000fe200078e00ff */
[----:B-1----:R-:W-:-:S03]  /*6c80*/  IABS R12, R5 ;  /* 0x00000005000c7213 */ /* 0x002fc60000000000 */
[----:B------:R-:W-:Y:S01]  /*6c90*/  @!P4 IMAD.IADD R28, R28, 0x1, -R0 ;  /* 0x000000011c1cc824 */ /* 0x000fe200078e0a00 */
[C---:B------:R-:W-:Y:S01]  /*6ca0*/  ISETP.GT.U32.AND P4, PT, R0.reuse, R16, PT ;  /* 0x000000100000720c */ /* 0x040fe20003f84070 */
[----:B------:R-:W-:Y:S01]  /*6cb0*/  IMAD.MOV R2, RZ, RZ, -R2 ;  /* 0x000000ffff027224 */ /* 0x000fe200078e0a02 */
[----:B--2---:R-:W-:Y:S01]  /*6cc0*/  IABS R11, R6 ;  /* 0x00000006000b7213 */ /* 0x004fe20000000000 */
[----:B------:R-:W-:Y:S01]  /*6cd0*/  @!P6 IMAD.IADD R15, R15, 0x1, -R0 ;  /* 0x000000010f0fe824 */ /* 0x000fe200078e0a00 */
[C---:B------:R-:W-:Y:S01]  /*6ce0*/  ISETP.GT.U32.AND P6, PT, R0.reuse, R27, PT ;  /* 0x0000001b0000720c */ /* 0x040fe20003fc4070 */
[----:B------:R-:W-:Y:S02]  /*6cf0*/  IMAD R10, R0, R2, R10 ;  /* 0x00000002000a7224 */ /* 0x000fe400078e020a */
[----:B------:R-:W-:-:S04]  /*6d00*/  IMAD.HI.U32 R7, R21, R11, RZ ;  /* 0x0000000b15077227 */ /* 0x000fc800078e00ff */
[----:B------:R-:W-:Y:S02]  /*6d10*/  VIADD R8, R4, 0x26 ;  /* 0x0000002604087836 */ /* 0x000fe40000000000 */
[----:B------:R-:W-:Y:S02]  /*6d20*/  IMAD.MOV R7, RZ, RZ, -R7 ;  /* 0x000000ffff077224 */ /* 0x000fe400078e0a07 */
[----:B------:R-:W-:Y:S01]  /*6d30*/  IMAD.HI.U32 R2, R21, R12, RZ ;  /* 0x0000000c15027227 */ /* 0x000fe200078e00ff */
[----:B------:R-:W-:-:S03]  /*6d40*/  IABS R14, R8 ;  /* 0x00000008000e7213 */ /* 0x000fc60000000000 */
[----:B------:R-:W-:Y:S01]  /*6d50*/  @!P3 IMAD.MOV R28, RZ, RZ, -R28 ;  /* 0x000000ffff1cb224 */ /* 0x000fe200078e0a1c */
[C---:B------:R-:W-:Y:S01]  /*6d60*/  ISETP.GT.U32.AND P3, PT, R0.reuse, R10, PT ;  /* 0x0000000a0000720c */ /* 0x040fe20003f64070 */
[----:B------:R-:W-:Y:S02]  /*6d70*/  IMAD R11, R0, R7, R11 ;  /* 0x00000007000b7224 */ /* 0x000fe400078e020b */
[----:B------:R-:W-:Y:S01]  /*6d80*/  IMAD.MOV.U32 R17, RZ, RZ, R15 ;  /* 0x000000ffff117224 */ /* 0x000fe200078e000f */
[----:B------:R-:W-:Y:S01]  /*6d90*/  STL [R1+0xa58], R28 ;  /* 0x000a581c01007387 */ /* 0x000fe20000100800 */
[----:B------:R-:W-:Y:S02]  /*6da0*/  IMAD.MOV R2, RZ, RZ, -R2 ;  /* 0x000000ffff027224 */ /* 0x000fe400078e0a02 */
[----:B------:R-:W-:Y:S02]  /*6db0*/  @!P4 IMAD.IADD R16, R16, 0x1, -R0 ;  /* 0x000000011010c824 */ /* 0x000fe400078e0a00 */
[----:B------:R-:W-:Y:S01]  /*6dc0*/  @!P5 IMAD.MOV R17, RZ, RZ, -R17 ;  /* 0x000000ffff11d224 */ /* 0x000fe200078e0a11 */
[C---:B------:R-:W-:Y:S01]  /*6dd0*/  ISETP.GT.U32.AND P5, PT, R0.reuse, R11, PT ;  /* 0x0000000b0000720c */ /* 0x040fe20003fa4070 */
[C---:B------:R-:W-:Y:S01]  /*6de0*/  IMAD R12, R0.reuse, R2, R12 ;  /* 0x00000002000c7224 */ /* 0x040fe200078e020c */
[C---:B------:R-:W-:Y:S01]  /*6df0*/  ISETP.GT.U32.AND P4, PT, R0.reuse, R16, PT ;  /* 0x000000100000720c */ /* 0x040fe20003f84070 */
[----:B------:R-:W-:Y:S01]  /*6e00*/  IMAD.HI.U32 R2, R21, R14, RZ ;  /* 0x0000000e15027227 */ /* 0x000fe200078e00ff */
[----:B------:R1:W-:Y:S03]  /*6e10*/  STL [R1+0x34], R17 ;  /* 0x0000341101007387 */ /* 0x0003e60000100800 */
[----:B------:R-:W-:Y:S01]  /*6e20*/  @!P6 IMAD.IADD R27, R27, 0x1, -R0 ;  /* 0x000000011b1be824 */ /* 0x000fe200078e0a00 */
[----:B------:R-:W-:Y:S01]  /*6e30*/  ISETP.GT.U32.AND P6, PT, R0, R12, PT ;  /* 0x0000000c0000720c */ /* 0x000fe20003fc4070 */
[----:B------:R-:W-:-:S02]  /*6e40*/  IMAD.MOV R2, RZ, RZ, -R2 ;  /* 0x000000ffff027224 */ /* 0x000fc400078e0a02 */
[----:B------:R-:W-:Y:S01]  /*6e50*/  @!P3 IMAD.IADD R10, R10, 0x1, -R0 ;  /* 0x000000010a0ab824 */ /* 0x000fe200078e0a00 */
[C---:B------:R-:W-:Y:S01]  /*6e60*/  ISETP.GT.U32.AND P3, PT, R0.reuse, R27, PT ;  /* 0x0000001b0000720c */ /* 0x040fe20003f64070 */
[----:B------:R-:W-:Y:S02]  /*6e70*/  IMAD R14, R0, R2, R14 ;  /* 0x00000002000e7224 */ /* 0x000fe400078e020e */
[----:B------:R-:W-:-:S04]  /*6e80*/  IMAD.HI.U32 R7, R21, R13, RZ ;  /* 0x0000000d15077227 */ /* 0x000fc800078e00ff */
[----:B------:R-:W-:Y:S02]  /*6e90*/  VIADD R2, R4, 0x24 ;  /* 0x0000002404027836 */ /* 0x000fe40000000000 */
[--C-:B------:R-:W-:Y:S01]  /*6ea0*/  @!P5 IMAD.IADD R11, R11, 0x1, -R0.reuse ;  /* 0x000000010b0bd824 */ /* 0x100fe200078e0a00 */
[----:B------:R-:W-:Y:S01]  /*6eb0*/  ISETP.GT.U32.AND P5, PT, R0, R10, PT ;  /* 0x0000000a0000720c */ /* 0x000fe20003fa4070 */
[----:B------:R-:W-:Y:S01]  /*6ec0*/  IMAD.MOV R7, RZ, RZ, -R7 ;  /* 0x000000ffff077224 */ /* 0x000fe200078e0a07 */
[----:B------:R-:W-:Y:S01]  /*6ed0*/  IABS R15, R2 ;  /* 0x00000002000f7213 */ /* 0x000fe20000000000 */
[----:B------:R-:W-:Y:S01]  /*6ee0*/  @!P4 IMAD.IADD R16, R16, 0x1, -R0 ;  /* 0x000000011010c824 */ /* 0x000fe200078e0a00 */
[----:B------:R-:W-:Y:S01]  /*6ef0*/  ISETP.GE.AND P4, PT, R6, RZ, PT ;  /* 0x000000ff0600720c */ /* 0x000fe20003f86270 */
[----:B------:R-:W-:Y:S02]  /*6f00*/  IMAD R13, R0, R7, R13 ;  /* 0x00000007000d7224 */ /* 0x000fe400078e020d */
[----:B------:R-:W-:-:S02]  /*6f10*/  VIADD R6, R4, 0x22 ;  /* 0x0000002204067836 */ /* 0x000fc40000000000 */
[----:B------:R-:W-:-:S04]  /*6f20*/  IMAD.HI.U32 R19, R21, R15, RZ ;  /* 0x0000000f15137227 */ /* 0x000fc800078e00ff */
[--C-:B------:R-:W-:Y:S01]  /*6f30*/  @!P6 IMAD.IADD R12, R12, 0x1, -R0.reuse ;  /* 0x000000010c0ce824 */ /* 0x100fe200078e0a00 */
[C---:B------:R-:W-:Y:S01]  /*6f40*/  ISETP.GT.U32.AND P6, PT, R0.reuse, R11, PT ;  /* 0x0000000b0000720c */ /* 0x040fe20003fc4070 */
[----:B------:R-:W-:Y:S01]  /*6f50*/  @!P3 IMAD.IADD R27, R27, 0x1, -R0 ;  /* 0x000000011b1bb824 */ /* 0x000fe200078e0a00 */
[----:B------:R-:W-:Y:S01]  /*6f60*/  ISETP.GT.U32.AND P3, PT, R0, R13, PT ;  /* 0x0000000d0000720c */ /* 0x000fe20003f64070 */
[----:B-1----:R-:W-:Y:S01]  /*6f70*/  IMAD.MOV.U32 R17, RZ, RZ, R16 ;  /* 0x000000ffff117224 */ /* 0x002fe200078e0010 */
[----:B------:R-:W-:Y:S01]  /*6f80*/  IABS R16, R6 ;  /* 0x0000000600107213 */ /* 0x000fe20000000000 */
[----:B------:R-:W-:Y:S02]  /*6f90*/  IMAD.MOV R19, RZ, RZ, -R19 ;  /* 0x000000ffff137224 */ /* 0x000fe400078e0a13 */
[----:B------:R-:W-:Y:S01]  /*6fa0*/  @!P5 IMAD.IADD R10, R10, 0x1, -R0 ;  /* 0x000000010a0ad824 */ /* 0x000fe200078e0a00 */
[C---:B------:R-:W-:Y:S01]  /*6fb0*/  ISETP.GT.U32.AND P5, PT, R0.reuse, R14, PT ;  /* 0x0000000e0000720c */ /* 0x040fe20003fa4070 */
[----:B------:R-:W-:-:S02]  /*6fc0*/  IMAD R15, R0, R19, R15 ;  /* 0x00000013000f7224 */ /* 0x000fc400078e020f */
[----:B------:R-:W-:Y:S01]  /*6fd0*/  @!P2 IMAD.MOV R17, RZ, RZ, -R17 ;  /* 0x000000ffff11a224 */ /* 0x000fe200078e0a11 */
[----:B------:R-:W-:Y:S01]  /*6fe0*/  ISETP.GT.U32.AND P2, PT, R0, R12, PT ;  /* 0x0000000c0000720c */ /* 0x000fe20003f44070 */
[----:B------:R-:W-:-:S03]  /*6ff0*/  IMAD.HI.U32 R19, R21, R16, RZ ;  /* 0x0000001015137227 */ /* 0x000fc600078e00ff */
[----:B------:R1:W-:Y:S01]  /*7000*/  STL [R1+0x30], R17 ;  /* 0x0000301101007387 */ /* 0x0003e20000100800 */
[----:B------:R-:W-:Y:S02]  /*7010*/  VIADD R7, R4, 0x20 ;  /* 0x0000002004077836 */ /* 0x000fe40000000000 */
[----:B------:R-:W-:Y:S02]  /*7020*/  IMAD.MOV R19, RZ, RZ, -R19 ;  /* 0x000000ffff137224 */ /* 0x000fe400078e0a13 */
[--C-:B------:R-:W-:Y:S01]  /*7030*/  @!P6 IMAD.IADD R11, R11, 0x1, -R0.reuse ;  /* 0x000000010b0be824 */ /* 0x100fe200078e0a00 */
[----:B------:R-:W-:Y:S01]  /*7040*/  ISETP.GE.AND P6, PT, R5, RZ, PT ;  /* 0x000000ff0500720c */ /* 0x000fe20003fc6270 */
[----:B------:R-:W-:Y:S01]  /*7050*/  @!P3 IMAD.IADD R13, R13, 0x1, -R0 ;  /* 0x000000010d0db824 */ /* 0x000fe200078e0a00 */
[----:B------:R-:W-:Y:S01]  /*7060*/  ISETP.GE.AND P3, PT, R18, RZ, PT ;  /* 0x000000ff1200720c */ /* 0x000fe20003f66270 */
[C---:B------:R-:W-:Y:S01]  /*7070*/  IMAD R16, R0.reuse, R19, R16 ;  /* 0x0000001300107224 */ /* 0x040fe200078e0210 */
[----:B-1----:R-:W-:Y:S01]  /*7080*/  IABS R17, R7 ;  /* 0x0000000700117213 */ /* 0x002fe20000000000 */
[----:B------:R-:W-:Y:S01]  /*7090*/  @!P0 IMAD.MOV R27, RZ, RZ, -R27 ;  /* 0x000000ffff1b8224 */ /* 0x000fe200078e0a1b */
[----:B------:R-:W-:Y:S01]  /*70a0*/  ISETP.GT.U32.AND P0, PT, R0, R13, PT ;  /* 0x0000000d0000720c */ /* 0x000fe20003f04070 */
[----:B------:R-:W-:Y:S01]  /*70b0*/  @!P5 IMAD.IADD R14, R14, 0x1, -R0 ;  /* 0x000000010e0ed824 */ /* 0x000fe200078e0a00 */
[----:B------:R-:W-:Y:S01]  /*70c0*/  ISETP.GE.AND P5, PT, R8, RZ, PT ;  /* 0x000000ff0800720c */ /* 0x000fe20003fa6270 */
[----:B------:R-:W-:Y:S01]  /*70d0*/  IMAD.HI.U32 R5, R21, R17, RZ ;  /* 0x0000001115057227 */ /* 0x000fe200078e00ff */
[----:B------:R-:W-:Y:S03]  /*70e0*/  STL [R1+0xa5c], R27 ;  /* 0x000a5c1b01007387 */ /* 0x000fe60000100800 */
[----:B------:R-:W-:Y:S01]  /*70f0*/  @!P4 IMAD.MOV R11, RZ, RZ, -R11 ;  /* 0x000000ffff0bc224 */ /* 0x000fe200078e0a0b */
[----:B------:R-:W-:Y:S01]  /*7100*/  ISETP.GT.U32.AND P4, PT, R0, R16, PT ;  /* 0x000000100000720c */ /* 0x000fe20003f84070 */
[----:B------:R-:W-:-:S02]  /*7110*/  IMAD.MOV R18, RZ, RZ, -R5 ;  /* 0x000000ffff127224 */ /* 0x000fc400078e0a05 */
[----:B------:R-:W-:Y:S01]  /*7120*/  @!P2 IMAD.IADD R12, R12, 0x1, -R0 ;  /* 0x000000010c0ca824 */ /* 0x000fe200078e0a00 */
[----:B------:R-:W-:Y:S01]  /*7130*/  ISETP.GT.U32.AND P2, PT, R0, R15, PT ;  /* 0x0000000f0000720c */ /* 0x000fe20003f44070 */
[----:B------:R-:W-:Y:S02]  /*7140*/  VIADD R5, R4, 0x1e ;  /* 0x0000001e04057836 */ /* 0x000fe40000000000 */
[----:B------:R-:W-:Y:S01]  /*7150*/  @!P1 IMAD.MOV R10, RZ, RZ, -R10 ;  /* 0x000000ffff0a9224 */ /* 0x000fe200078e0a0a */
[C---:B------:R-:W-:Y:S01]  /*7160*/  ISETP.GT.U32.AND P1, PT, R0.reuse, R14, PT ;  /* 0x0000000e0000720c */ /* 0x040fe20003f24070 */
[----:B------:R-:W-:Y:S01]  /*7170*/  IMAD R17, R0, R18, R17 ;  /* 0x0000001200117224 */ /* 0x000fe200078e0211 */
[----:B------:R-:W-:Y:S01]  /*7180*/  IABS R18, R5 ;  /* 0x0000000500127213 */ /* 0x000fe20000000000 */
[----:B------:R-:W-:Y:S01]  /*7190*/  @!P6 IMAD.MOV R12, RZ, RZ, -R12 ;  /* 0x000000ffff0ce224 */ /* 0x000fe200078e0a0c */
[----:B------:R-:W-:Y:S01]  /*71a0*/  ISETP.GE.AND P6, PT, R2, RZ, PT ;  /* 0x000000ff0200720c */ /* 0x000fe20003fc6270 */
[----:B------:R-:W-:Y:S01]  /*71b0*/  VIADD R2, R4, 0x1c ;  /* 0x0000001c04027836 */ /* 0x000fe20000000000 */
[----:B------:R-:W-:Y:S01]  /*71c0*/  STL [R1+0xa60], R10 ;  /* 0x000a600a01007387 */ /* 0x000fe20000100800 */
[--C-:B------:R-:W-:Y:S01]  /*71d0*/  @!P0 IMAD.IADD R13, R13, 0x1, -R0.reuse ;  /* 0x000000010d0d8824 */ /* 0x100fe200078e0a00 */
[----:B------:R-:W-:Y:S01]  /*71e0*/  ISETP.GT.U32.AND P0, PT, R0, R17, PT ;  /* 0x000000110000720c */ /* 0x000fe20003f04070 */
[----:B------:R-:W-:Y:S01]  /*71f0*/  IMAD.HI.U32 R8, R21, R18, RZ ;  /* 0x0000001215087227 */ /* 0x000fe200078e00ff */
[----:B------:R-:W-:Y:S01]  /*7200*/  IABS R19, R2 ;  /* 0x0000000200137213 */ /* 0x000fe20000000000 */
[----:B------:R-:W-:Y:S02]  /*7210*/  STL [R1+0xa64], R11 ;  /* 0x000a640b01007387 */ /* 0x000fe40000100800 */
[--C-:B------:R-:W-:Y:S01]  /*7220*/  @!P4 IMAD.IADD R16, R16, 0x1, -R0.reuse ;  /* 0x000000011010c824 */ /* 0x100fe200078e0a00 */
[----:B------:R-:W-:Y:S01]  /*7230*/  ISETP.GE.AND P4, PT, R5, RZ, PT ;  /* 0x000000ff0500720c */ /* 0x000fe20003f86270 */
[----:B------:R-:W-:Y:S01]  /*7240*/  @!P1 IMAD.IADD R14, R14, 0x1, -R0 ;  /* 0x000000010e0e9824 */ /* 0x000fe200078e0a00 */
[----:B------:R-:W-:Y:S01]  /*7250*/  ISETP.GE.AND P1, PT, R6, RZ, PT ;  /* 0x000000ff0600720c */ /* 0x000fe20003f26270 */
[----:B------:R-:W-:Y:S01]  /*7260*/  IMAD.MOV R8, RZ, RZ, -R8 ;  /* 0x000000ffff087224 */ /* 0x000fe200078e0a08 */
[----:B------:R-:W-:Y:S01]  /*7270*/  STL [R1+0xa68], R12 ;  /* 0x000a680c01007387 */ /* 0x000fe20000100800 */
[----:B------:R-:W-:Y:S01]  /*7280*/  @!P3 IMAD.MOV R13, RZ, RZ, -R13 ;  /* 0x000000ffff0db224 */ /* 0x000fe200078e0a0d */
[----:B------:R-:W-:Y:S01]  /*7290*/  ISETP.GT.U32.AND P3, PT, R0, R16, PT ;  /* 0x000000100000720c */ /* 0x000fe20003f64070 */
[----:B------:R-:W-:-:S03]  /*72a0*/  IMAD.HI.U32 R6, R21, R19, RZ ;  /* 0x0000001315067227 */ /* 0x000fc600078e00ff */
[----:B------:R-:W-:Y:S01]  /*72b0*/  STL [R1+0xa6c], R13 ;  /* 0x000a6c0d01007387 */ /* 0x000fe20000100800 */
[----:B------:R-:W-:Y:S02]  /*72c0*/  @!P2 IMAD.IADD R15, R15, 0x1, -R0 ;  /* 0x000000010f0fa824 */ /* 0x000fe400078e0a00 */
[C---:B------:R-:W-:Y:S02]  /*72d0*/  IMAD R18, R0.reuse, R8, R18 ;  /* 0x0000000800127224 */ /* 0x040fe400078e0212 */
[----:B------:R-:W-:Y:S01]  /*72e0*/  IMAD.MOV R6, RZ, RZ, -R6 ;  /* 0x000000ffff067224 */ /* 0x000fe200078e0a06 */
[C---:B------:R-:W-:Y:S01]  /*72f0*/  ISETP.GT.U32.AND P2, PT, R0.reuse, R15, PT ;  /* 0x0000000f0000720c */ /* 0x040fe20003f44070 */
[----:B------:R-:W-:Y:S01]  /*7300*/  @!P5 IMAD.MOV R14, RZ, RZ, -R14 ;  /* 0x000000ffff0ed224 */ /* 0x000fe200078e0a0e */
[C---:B------:R-:W-:Y:S01]  /*7310*/  ISETP.GT.U32.AND P5, PT, R0.reuse, R18, PT ;  /* 0x000000120000720c */ /* 0x040fe20003fa4070 */
[--C-:B------:R-:W-:Y:S02]  /*7320*/  @!P0 IMAD.IADD R17, R17, 0x1, -R0.reuse ;  /* 0x0000000111118824 */ /* 0x100fe400078e0a00 */
[----:B------:R-:W-:Y:S01]  /*7330*/  IMAD R19, R0, R6, R19 ;  /* 0x0000000600137224 */ /* 0x000fe200078e0213 */
[----:B------:R-:W-:Y:S01]  /*7340*/  STL [R1+0xa70], R14 ;  /* 0x000a700e01007387 */ /* 0x000fe20000100800 */
[----:B------:R-:W-:Y:S01]  /*7350*/  @!P3 IMAD.IADD R16, R16, 0x1, -R0 ;  /* 0x000000011010b824 */ /* 0x000fe200078e0a00 */
[----:B------:R-:W-:Y:S01]  /*7360*/  ISETP.GT.U32.AND P0, PT, R0, R17, PT ;  /* 0x000000110000720c */ /* 0x000fe20003f04070 */
[----:B------:R-:W-:Y:S01]  /*7370*/  VIADD R5, R4, 0x1a ;  /* 0x0000001a04057836 */ /* 0x000fe20000000000 */
[----:B------:R-:W-:Y:S01]  /*7380*/  ISETP.GT.U32.AND P3, PT, R0, R19, PT ;  /* 0x000000130000720c */ /* 0x000fe20003f64070 */
[----:B------:R-:W-:-:S02]  /*7390*/  VIADD R6, R4, 0x18 ;  /* 0x0000001804067836 */ /* 0x000fc40000000000 */
[--C-:B------:R-:W-:Y:S01]  /*73a0*/  @!P2 IMAD.IADD R15, R15, 0x1, -R0.reuse ;  /* 0x000000010f0fa824 */ /* 0x100fe200078e0a00 */
[----:B------:R-:W-:Y:S01]  /*73b0*/  IABS R20, R5 ;  /* 0x0000000500147213 */ /* 0x000fe20000000000 */
[----:B------:R-:W-:Y:S01]  /*73c0*/  @!P5 IMAD.IADD R18, R18, 0x1, -R0 ;  /* 0x000000011212d824 */ /* 0x000fe200078e0a00 */
[----:B------:R-:W-:Y:S01]  /*73d0*/  ISETP.GE.AND P2, PT, R7, RZ, PT ;  /* 0x000000ff0700720c */ /* 0x000fe20003f46270 */
[----:B------:R-:W-:Y:S01]  /*73e0*/  @!P6 IMAD.MOV R15, RZ, RZ, -R15 ;  /* 0x000000ffff0fe224 */ /* 0x000fe200078e0a0f */
[----:B------:R-:W-:Y:S01]  /*73f0*/  ISETP.GE.AND P6, PT, R2, RZ, PT ;  /* 0x000000ff0200720c */ /* 0x000fe20003fc6270 */
[----:B------:R-:W-:Y:S01]  /*7400*/  @!P1 IMAD.MOV R16, RZ, RZ, -R16 ;  /* 0x000000ffff109224 */ /* 0x000fe200078e0a10 */
[----:B------:R-:W-:Y:S01]  /*7410*/  ISETP.GT.U32.AND P1, PT, R0, R18, PT ;  /* 0x000000120000720c */ /* 0x000fe20003f24070 */
[----:B------:R-:W-:Y:S01]  /*7420*/  IMAD.HI.U32 R2, R21, R20, RZ ;  /* 0x0000001415027227 */ /* 0x000fe200078e00ff */
[----:B------:R-:W-:Y:S01]  /*7430*/  ISETP.GE.AND P5, PT, R6, RZ, PT ;  /* 0x000000ff0600720c */ /* 0x000fe20003fa6270 */
[----:B------:R1:W-:Y:S02]  /*7440*/  STL [R1+0xa74], R15 ;  /* 0x000a740f01007387 */ /* 0x0003e40000100800 */
[--C-:B------:R-:W-:Y:S01]  /*7450*/  @!P0 IMAD.IADD R17, R17, 0x1, -R0.reuse ;  /* 0x0000000111118824 */ /* 0x100fe200078e0a00 */
[----:B------:R-:W-:Y:S01]  /*7460*/  ISETP.GE.AND P0, PT, R5, RZ, PT ;  /* 0x000000ff0500720c */ /* 0x000fe20003f06270 */
[----:B------:R-:W-:Y:S01]  /*7470*/  @!P3 IMAD.IADD R19, R19, 0x1, -R0 ;  /* 0x000000011313b824 */ /* 0x000fe200078e0a00 */
[----:B------:R-:W-:Y:S01]  /*7480*/  IABS R5, R6 ;  /* 0x0000000600057213 */ /* 0x000fe20000000000 */
[----:B------:R-:W-:Y:S01]  /*7490*/  IMAD.MOV R2, RZ, RZ, -R2 ;  /* 0x000000ffff027224 */ /* 0x000fe200078e0a02 */
[----:B------:R-:W-:Y:S01]  /*74a0*/  STL [R1+0xa78], R16 ;  /* 0x000a781001007387 */ /* 0x000fe20000100800 */
[----:B------:R-:W-:Y:S01]  /*74b0*/  @!P2 IMAD.MOV R17, RZ, RZ, -R17 ;  /* 0x000000ffff11a224 */ /* 0x000fe200078e0a11 */
[----:B------:R-:W-:Y:S01]  /*74c0*/  ISETP.GT.U32.AND P3, PT, R0, R19, PT ;  /* 0x000000130000720c */ /* 0x000fe20003f64070 */
[----:B------:R-:W-:-:S03]  /*74d0*/  IMAD.HI.U32 R7, R21, R5, RZ ;  /* 0x0000000515077227 */ /* 0x000fc600078e00ff */
[----:B------:R2:W-:Y:S01]  /*74e0*/  STL [R1+0xa7c], R17 ;  /* 0x000a7c1101007387 */ /* 0x0005e20000100800 */
[----:B------:R-:W-:Y:S02]  /*74f0*/  IMAD R20, R0, R2, R20 ;  /* 0x0000000200147224 */ /* 0x000fe400078e0214 */
[----:B------:R-:W-:Y:S02]  /*7500*/  VIADD R2, R4, 0x16 ;  /* 0x0000001604027836 */ /* 0x000fe40000000000 */
[----:B------:R-:W-:Y:S01]  /*7510*/  IMAD.MOV R7, RZ, RZ, -R7 ;  /* 0x000000ffff077224 */ /* 0x000fe200078e0a07 */
[----:B------:R-:W-:Y:S01]  /*7520*/  ISETP.GT.U32.AND P2, PT, R0, R20, PT ;  /* 0x000000140000720c */ /* 0x000fe20003f44070 */
[--C-:B------:R-:W-:Y:S01]  /*7530*/  @!P1 IMAD.IADD R18, R18, 0x1, -R0.reuse ;  /* 0x0000000112129824 */ /* 0x100fe200078e0a00 */
[----:B------:R-:W-:Y:S01]  /*7540*/  IABS R22, R2 ;  /* 0x0000000200167213 */ /* 0x000fe20000000000 */
[----:B------:R-:W-:Y:S01]  /*7550*/  @!P3 IMAD.IADD R19, R19, 0x1, -R0 ;  /* 0x000000011313b824 */ /* 0x000fe200078e0a00 */
[----:B------:R-:W-:Y:S01]  /*7560*/  ISETP.GE.AND P1, PT, R2, RZ, PT ;  /* 0x000000ff0200720c */ /* 0x000fe20003f26270 */
[----:B------:R-:W-:-:S02]  /*7570*/  IMAD R2, R0, R7, R5 ;  /* 0x0000000700027224 */ /* 0x000fc400078e0205 */
[C---:B------:R-:W-:Y:S02]  /*7580*/  VIADD R6, R4.reuse, 0x14 ;  /* 0x0000001404067836 */ /* 0x040fe40000000000 */
[----:B-1----:R-:W-:Y:S01]  /*7590*/  VIADD R15, R4, 0xe ;  /* 0x0000000e040f7836 */ /* 0x002fe20000000000 */
[----:B------:R-:W-:Y:S01]  /*75a0*/  ISETP.GT.U32.AND P3, PT, R0, R2, PT ;  /* 0x000000020000720c */ /* 0x000fe20003f64070 */
[----:B------:R-:W-:Y:S01]  /*75b0*/  @!P4 IMAD.MOV R18, RZ, RZ, -R18 ;  /* 0x000000ffff12c224 */ /* 0x000fe200078e0a12 */
[----:B------:R-:W-:Y:S01]  /*75c0*/  IABS R23, R6 ;  /* 0x0000000600177213 */ /* 0x000fe20000000000 */
[----:B------:R-:W-:Y:S01]  /*75d0*/  @!P2 IMAD.IADD R20, R20, 0x1, -R0 ;  /* 0x000000011414a824 */ /* 0x000fe200078e0a00 */
[----:B------:R-:W-:Y:S01]  /*75e0*/  ISETP.GE.AND P2, PT, R6, RZ, PT ;  /* 0x000000ff0600720c */ /* 0x000fe20003f46270 */
[----:B--2---:R-:W-:Y:S01]  /*75f0*/  VIADD R17, R4, 0x10 ;  /* 0x0000001004117836 */ /* 0x004fe20000000000 */
[----:B------:R-:W-:Y:S01]  /*7600*/  IABS R26, R15 ;  /* 0x0000000f001a7213 */ /* 0x000fe20000000000 */
[----:B------:R-:W-:Y:S01]  /*7610*/  IMAD.HI.U32 R5, R21, R23, RZ ;  /* 0x0000001715057227 */ /* 0x000fe200078e00ff */
[----:B------:R1:W-:Y:S01]  /*7620*/  STL [R1+0xa80], R18 ;  /* 0x000a801201007387 */ /* 0x0003e20000100800 */
[----:B------:R-:W-:-:S02]  /*7630*/  ISETP.GT.U32.AND P4, PT, R0, R20, PT ;  /* 0x000000140000720c */ /* 0x000fc40003f84070 */
[----:B------:R-:W-:Y:S02]  /*7640*/  IMAD.MOV R6, RZ, RZ, -R5 ;  /* 0x000000ffff067224 */ /* 0x000fe400078e0a05 */
[----:B------:R-:W-:Y:S02]  /*7650*/  @!P3 IMAD.IADD R2, R2, 0x1, -R0 ;  /* 0x000000010202b824 */ /* 0x000fe400078e0a00 */
[C---:B------:R-:W-:Y:S02]  /*7660*/  IMAD R23, R0.reuse, R6, R23 ;  /* 0x0000000600177224 */ /* 0x040fe400078e0217 */
[----:B------:R-:W-:Y:S01]  /*7670*/  IMAD.HI.U32 R5, R21, R24, RZ ;  /* 0x0000001815057227 */ /* 0x000fe200078e00ff */
[----:B------:R-:W-:-:S03]  /*7680*/  ISETP.GT.U32.AND P3, PT, R0, R2, PT ;  /* 0x000000020000720c */ /* 0x000fc60003f64070 */
[----:B------:R-:W-:Y:S02]  /*7690*/  IMAD.MOV R5, RZ, RZ, -R5 ;  /* 0x000000ffff057224 */ /* 0x000fe400078e0a05 */
[----:B-1----:R-:W-:Y:S01]  /*76a0*/  IMAD.MOV.U32 R18, RZ, RZ, R25 ;  /* 0x000000ffff127224 */ /* 0x002fe200078e0019 */
[----:B------:R-:W-:Y:S01]  /*76b0*/  IABS R25, R17 ;  /* 0x0000001100197213 */ /* 0x000fe20000000000 */
[----:B------:R-:W-:Y:S02]  /*76c0*/  IMAD R24, R0, R5, R24 ;  /* 0x0000000500187224 */ /* 0x000fe400078e0218 */
[----:B------:R-:W-:Y:S02]  /*76d0*/  VIADD R13, R4, 0xc ;  /* 0x0000000c040d7836 */ /* 0x000fe40000000000 */
[----:B------:R-:W-:-:S03]  /*76e0*/  IMAD.HI.U32 R7, R21, R22, RZ ;  /* 0x0000001615077227 */ /* 0x000fc600078e00ff */
[----:B------:R-:W-:Y:S01]  /*76f0*/  IABS R8, R13 ;  /* 0x0000000d00087213 */ /* 0x000fe20000000000 */
[----:B------:R-:W-:Y:S01]  /*7700*/  @!P3 IMAD.IADD R2, R2, 0x1, -R0 ;  /* 0x000000010202b824 */ /* 0x000fe200078e0a00 */
[----:B------:R-:W-:Y:S01]  /*7710*/  ISETP.GT.U32.AND P3, PT, R0, R23, PT ;  /* 0x000000170000720c */ /* 0x000fe20003f64070 */
[----:B------:R-:W-:-:S04]  /*7720*/  IMAD.HI.U32 R5, R21, R26, RZ ;  /* 0x0000001a15057227 */ /* 0x000fc800078e00ff */
[----:B------:R-:W-:Y:S02]  /*7730*/  IMAD.MOV R7, RZ, RZ, -R7 ;  /* 0x000000ffff077224 */ /* 0x000fe400078e0a07 */
[----:B------:R-:W-:Y:S02]  /*7740*/  VIADD R28, R4, 0xa ;  /* 0x0000000a041c7836 */ /* 0x000fe40000000000 */
[----:B------:R-:W-:Y:S02]  /*7750*/  IMAD.MOV R5, RZ, RZ, -R5 ;  /* 0x000000ffff057224 */ /* 0x000fe400078e0a05 */
[----:B------:R-:W-:-:S04]  /*7760*/  IMAD.HI.U32 R6, R21, R25, RZ ;  /* 0x0000001915067227 */ /* 0x000fc800078e00ff */
[----:B------:R-:W-:Y:S02]  /*7770*/  @!P3 IMAD.IADD R23, R23, 0x1, -R0 ;  /* 0x000000011717b824 */ /* 0x000fe400078e0a00 */
[----:B------:R-:W-:Y:S02]  /*7780*/  @!P6 IMAD.MOV R19, RZ, RZ, -R19 ;  /* 0x000000ffff13e224 */ /* 0x000fe400078e0a13 */
[C---:B------:R-:W-:Y:S01]  /*7790*/  IMAD R22, R0.reuse, R7, R22 ;  /* 0x0000000700167224 */ /* 0x040fe200078e0216 */
[C---:B------:R-:W-:Y:S01]  /*77a0*/  ISETP.GT.U32.AND P6, PT, R0.reuse, R23, PT ;  /* 0x000000170000720c */ /* 0x040fe20003fc4070 */
[----:B------:R-:W-:Y:S01]  /*77b0*/  IMAD R26, R0, R5, R26 ;  /* 0x00000005001a7224 */ /* 0x000fe200078e021a */
[----:B------:R-:W-:Y:S01]  /*77c0*/  IABS R7, R28 ;  /* 0x0000001c00077213 */ /* 0x000fe20000000000 */
[----:B------:R-:W-:Y:S01]  /*77d0*/  IMAD.MOV R6, RZ, RZ, -R6 ;  /* 0x000000ffff067224 */ /* 0x000fe200078e0a06 */
[----:B------:R-:W-:Y:S01]  /*77e0*/  STL [R1+0xa84], R19 ;  /* 0x000a841301007387 */ /* 0x000fe20000100800 */
[----:B------:R-:W-:-:S02]  /*77f0*/  VIADD R12, R4, 0x8 ;  /* 0x00000008040c7836 */ /* 0x000fc40000000000 */
[----:B------:R-:W-:-:S03]  /*7800*/  IMAD.HI.U32 R5, R21, R8, RZ ;  /* 0x0000000815057227 */ /* 0x000fc600078e00ff */
[----:B------:R-:W-:Y:S01]  /*7810*/  IABS R29, R12 ;  /* 0x0000000c001d7213 */ /* 0x000fe20000000000 */
[----:B------:R-:W-:Y:S02]  /*7820*/  IMAD R25, R0, R6, R25 ;  /* 0x0000000600197224 */ /* 0x000fe400078e0219 */
[----:B------:R-:W-:Y:S02]  /*7830*/  IMAD.MOV R5, RZ, RZ, -R5 ;  /* 0x000000ffff057224 */ /* 0x000fe400078e0a05 */
[----:B------:R-:W-:-:S04]  /*7840*/  IMAD.HI.U32 R6, R21, R7, RZ ;  /* 0x0000000715067227 */ /* 0x000fc800078e00ff */
[C---:B------:R-:W-:Y:S02]  /*7850*/  IMAD R8, R0.reuse, R5, R8 ;  /* 0x0000000500087224 */ /* 0x040fe400078e0208 */
[----:B------:R-:W-:Y:S02]  /*7860*/  IMAD.MOV R5, RZ, RZ, -R6 ;  /* 0x000000ffff057224 */ /* 0x000fe400078e0a06 */
[----:B------:R-:W-:Y:S02]  /*7870*/  IMAD.MOV.U32 R6, RZ, RZ, R29 ;  /* 0x000000ffff067224 */ /* 0x000fe400078e001d */
[--C-:B------:R-:W-:Y:S01]  /*7880*/  @!P6 IMAD.IADD R23, R23, 0x1, -R0.reuse ;  /* 0x000000011717e824 */ /* 0x100fe200078e0a00 */
[C---:B------:R-:W-:Y:S01]  /*7890*/  ISETP.GT.U32.AND P6, PT, R0.reuse, R26, PT ;  /* 0x0000001a0000720c */ /* 0x040fe20003fc4070 */
[----:B------:R-:W-:Y:S02]  /*78a0*/  IMAD R7, R0, R5, R7 ;  /* 0x0000000500077224 */ /* 0x000fe400078e0207 */
[----:B------:R-:W-:Y:S01]  /*78b0*/  @!P4 IMAD.IADD R20, R20, 0x1, -R0 ;  /* 0x000000011414c824 */ /* 0x000fe200078e0a00 */
[----:B------:R-:W-:Y:S01]  /*78c0*/  ISETP.GT.U32.AND P4, PT, R0, R22, PT ;  /* 0x000000160000720c */ /* 0x000fe20003f84070 */
[----:B------:R-:W-:-:S04]  /*78d0*/  IMAD.HI.U32 R5, R21, R6, RZ ;  /* 0x0000000615057227 */ /* 0x000fc800078e00ff */
[----:B------:R-:W-:Y:S02]  /*78e0*/  IMAD.MOV R11, RZ, RZ, -R5 ;  /* 0x000000ffff0b7224 */ /* 0x000fe400078e0a05 */
[----:B------:R-:W-:Y:S02]  /*78f0*/  @!P2 IMAD.MOV R23, RZ, RZ, -R23 ;  /* 0x000000ffff17a224 */ /* 0x000fe400078e0a17 */
[----:B------:R-:W-:Y:S02]  /*7900*/  IMAD R6, R0, R11, R6 ;  /* 0x0000000b00067224 */ /* 0x000fe400078e0206 */
[--C-:B------:R-:W-:Y:S02]  /*7910*/  @!P6 IMAD.IADD R26, R26, 0x1, -R0.reuse ;  /* 0x000000011a1ae824 */ /* 0x100fe400078e0a00 */
[----:B------:R-:W-:Y:S01]  /*7920*/  @!P4 IMAD.IADD R22, R22, 0x1, -R0 ;  /* 0x000000011616c824 */ /* 0x000fe200078e0a00 */
[----:B------:R-:W-:Y:S01]  /*7930*/  ISETP.GT.U32.AND P6, PT, R0, R6, PT ;  /* 0x000000060000720c */ /* 0x000fe20003fc4070 */
[----:B------:R-:W-:Y:S01]  /*7940*/  VIADD R10, R4, 0x6 ;  /* 0x00000006040a7836 */ /* 0x000fe20000000000 */
[----:B------:R-:W-:Y:S01]  /*7950*/  ISETP.GT.U32.AND P4, PT, R0, R24, PT ;  /* 0x000000180000720c */ /* 0x000fe20003f84070 */
[----:B------:R-:W-:Y:S01]  /*7960*/  VIADD R27, R4, 0x4 ;  /* 0x00000004041b7836 */ /* 0x000fe20000000000 */
[----:B------:R-:W-:Y:S01]  /*7970*/  ISETP.GT.U32.AND P3, PT, R0, R22, PT ;  /* 0x000000160000720c */ /* 0x000fe20003f64070 */
[----:B------:R-:W-:Y:S01]  /*7980*/  VIADD R11, R4, 0x2 ;  /* 0x00000002040b7836 */ /* 0x000fe20000000000 */
[----:B------:R-:W-:Y:S01]  /*7990*/  IABS R29, R10 ;  /* 0x0000000a001d7213 */ /* 0x000fe20000000000 */
[----:B------:R-:W-:Y:S01]  /*79a0*/  @!P0 IMAD.MOV R20, RZ, RZ, -R20 ;  /* 0x000000ffff148224 */ /* 0x000fe200078e0a14 */
[----:B------:R-:W-:-:S03]  /*79b0*/  IABS R14, R27 ;  /* 0x0000001b000e7213 */ /* 0x000fc60000000000 */
[----:B------:R-:W-:Y:S01]  /*79c0*/  IMAD.MOV.U32 R5, RZ, RZ, R29 ;  /* 0x000000ffff057224 */ /* 0x000fe200078e001d */
[----:B------:R-:W-:Y:S01]  /*79d0*/  STL [R1+0xa88], R20 ;  /* 0x000a881401007387 */ /* 0x000fe20000100800 */
[--C-:B------:R-:W-:Y:S02]  /*79e0*/  @!P6 IMAD.IADD R6, R6, 0x1, -R0.reuse ;  /* 0x000000010606e824 */ /* 0x100fe400078e0a00 */
[--C-:B------:R-:W-:Y:S02]  /*79f0*/  @!P4 IMAD.IADD R24, R24, 0x1, -R0.reuse ;  /* 0x000000011818c824 */ /* 0x100fe400078e0a00 */
[----:B------:R-:W-:Y:S01]  /*7a00*/  @!P3 IMAD.IADD R22, R22, 0x1, -R0 ;  /* 0x000000011616b824 */ /* 0x000fe200078e0a00 */
[C---:B------:R-:W-:Y:S01]  /*7a10*/  ISETP.GT.U32.AND P2, PT, R0.reuse, R6, PT ;  /* 0x000000060000720c */ /* 0x040fe20003f44070 */
[----:B------:R-:W-:Y:S01]  /*7a20*/  IMAD.MOV.U32 R29, RZ, RZ, R14 ;  /* 0x000000ffff1d7224 */ /* 0x000fe200078e000e */
[C---:B------:R-:W-:Y:S01]  /*7a30*/  ISETP.GT.U32.AND P4, PT, R0.reuse, R24, PT ;  /* 0x000000180000720c */ /* 0x040fe20003f84070 */
[----:B------:R-:W-:Y:S01]  /*7a40*/  IMAD.HI.U32 R4, R21, R5, RZ ;  /* 0x0000000515047227 */ /* 0x000fe200078e00ff */
[----:B------:R-:W-:-:S02]  /*7a50*/  ISETP.GT.U32.AND P3, PT, R0, R25, PT ;  /* 0x000000190000720c */ /* 0x000fc40003f64070 */
[----:B------:R-:W-:Y:S01]  /*7a60*/  IABS R14, R11 ;  /* 0x0000000b000e7213 */ /* 0x000fe20000000000 */
[----:B------:R-:W-:-:S04]  /*7a70*/  IMAD.HI.U32 R16, R21, R29, RZ ;  /* 0x0000001d15107227 */ /* 0x000fc800078e00ff */
[----:B------:R-:W-:Y:S02]  /*7a80*/  IMAD.MOV R4, RZ, RZ, -R4 ;  /* 0x000000ffff047224 */ /* 0x000fe400078e0a04 */
[--C-:B------:R-:W-:Y:S01]  /*7a90*/  @!P2 IMAD.IADD R6, R6, 0x1, -R0.reuse ;  /* 0x000000010606a824 */ /* 0x100fe200078e0a00 */
[----:B------:R-:W-:Y:S01]  /*7aa0*/  ISETP.GE.AND P2, PT, R28, RZ, PT ;  /* 0x000000ff1c00720c */ /* 0x000fe20003f46270 */
[----:B------:R-:W-:Y:S01]  /*7ab0*/  @!P4 IMAD.IADD R24, R24, 0x1, -R0 ;  /* 0x000000011818c824 */ /* 0x000fe200078e0a00 */
[----:B------:R-:W1:Y:S01]  /*7ac0*/  S2R R28, SR_TID.X ;  /* 0x00000000001c7919 */ /* 0x000e620000002100 */
[C---:B------:R-:W-:Y:S01]  /*7ad0*/  ISETP.GT.U32.AND P4, PT, R0.reuse, R8, PT ;  /* 0x000000080000720c */ /* 0x040fe20003f84070 */
[----:B------:R-:W-:Y:S02]  /*7ae0*/  IMAD.MOV R16, RZ, RZ, -R16 ;  /* 0x000000ffff107224 */ /* 0x000fe400078e0a10 */
[C---:B------:R-:W-:Y:S02]  /*7af0*/  IMAD R5, R0.reuse, R4, R5 ;  /* 0x0000000400057224 */ /* 0x040fe400078e0205 */
[----:B------:R-:W-:-:S02]  /*7b00*/  IMAD R4, R0, R16, R29 ;  /* 0x0000001000047224 */ /* 0x000fc400078e021d */
[----:B------:R-:W-:Y:S01]  /*7b10*/  @!P3 IMAD.IADD R25, R25, 0x1, -R0 ;  /* 0x000000011919b824 */ /* 0x000fe200078e0a00 */
[----:B------:R-:W-:Y:S01]  /*7b20*/  ISETP.GT.U32.AND P3, PT, R0, R7, PT ;  /* 0x000000070000720c */ /* 0x000fe20003f64070 */
[----:B------:R-:W-:-:S03]  /*7b30*/  IMAD.HI.U32 R29, R21, R14, RZ ;  /* 0x0000000e151d7227 */ /* 0x000fc600078e00ff */
[----:B------:R-:W-:Y:S01]  /*7b40*/  ISETP.GT.U32.AND P0, PT, R0, R25, PT ;  /* 0x000000190000720c */ /* 0x000fe20003f04070 */
[----:B------:R-:W-:Y:S02]  /*7b50*/  IMAD.MOV.U32 R21, RZ, RZ, R2 ;  /* 0x000000ffff157224 */ /* 0x000fe400078e0002 */
[----:B------:R-:W-:Y:S01]  /*7b60*/  @!P4 IMAD.IADD R8, R8, 0x1, -R0 ;  /* 0x000000010808c824 */ /* 0x000fe200078e0a00 */
[----:B------:R-:W-:Y:S01]  /*7b70*/  ISETP.GE.AND P4, PT, R18, RZ, PT ;  /* 0x000000ff1200720c */ /* 0x000fe20003f86270 */
[----:B------:R-:W-:Y:S01]  /*7b80*/  @!P5 IMAD.MOV R21, RZ, RZ, -R21 ;  /* 0x000000ffff15d224 */ /* 0x000fe200078e0a15 */
[C---:B------:R-:W-:Y:S01]  /*7b90*/  ISETP.GT.U32.AND P5, PT, R0.reuse, R26, PT ;  /* 0x0000001a0000720c */ /* 0x040fe20003fa4070 */
[----:B------:R-:W-:Y:S01]  /*7ba0*/  @!P1 IMAD.MOV R22, RZ, RZ, -R22 ;  /* 0x000000ffff169224 */ /* 0x000fe200078e0a16 */
[C---:B------:R-:W-:Y:S01]  /*7bb0*/  ISETP.GT.U32.AND P1, PT, R0.reuse, R8, PT ;  /* 0x000000080000720c */ /* 0x040fe20003f24070 */
[--C-:B------:R-:W-:Y:S01]  /*7bc0*/  @!P3 IMAD.IADD R7, R7, 0x1, -R0.reuse ;  /* 0x000000010707b824 */ /* 0x100fe200078e0a00 */
[----:B------:R-:W-:Y:S01]  /*7bd0*/  ISETP.GE.AND P3, PT, R17, RZ, PT ;  /* 0x000000ff1100720c */ /* 0x000fe20003f66270 */
[----:B------:R-:W-:Y:S01]  /*7be0*/  IMAD.MOV R2, RZ, RZ, -R29 ;  /* 0x000000ffff027224 */ /* 0x000fe200078e0a1d */
[----:B------:R-:W-:Y:S01]  /*7bf0*/  STL [R1+0xa8c], R21 ;  /* 0x000a8c1501007387 */ /* 0x000fe20000100800 */
[----:B------:R-:W-:Y:S01]  /*7c00*/  @!P0 IMAD.IADD R25, R25, 0x1, -R0 ;  /* 0x0000000119198824 */ /* 0x000fe200078e0a00 */
[----:B------:R-:W-:Y:S01]  /*7c10*/  ISETP.GE.AND P0, PT, R15, RZ, PT ;  /* 0x000000ff0f00720c */ /* 0x000fe20003f06270 */
[C---:B------:R-:W-:Y:S01]  /*7c20*/  IMAD R2, R0.reuse, R2, R14 ;  /* 0x0000000200027224 */ /* 0x040fe200078e020e */
[----:B------:R-:W-:Y:S01]  /*7c30*/  ISETP.GT.U32.AND P6, PT, R0, R7, PT ;  /* 0x000000070000720c */ /* 0x000fe20003fc4070 */
[----:B------:R-:W-:Y:S01]  /*7c40*/  @!P4 IMAD.MOV R24, RZ, RZ, -R24 ;  /* 0x000000ffff18c224 */ /* 0x000fe200078e0a18 */
[----:B------:R-:W-:Y:S01]  /*7c50*/  STL [R1+0xa90], R22 ;  /* 0x000a901601007387 */ /* 0x000fe20000100800 */
[--C-:B------:R-:W-:Y:S01]  /*7c60*/  @!P5 IMAD.IADD R26, R26, 0x1, -R0.reuse ;  /* 0x000000011a1ad824 */ /* 0x100fe200078e0a00 */
[----:B------:R-:W-:Y:S01]  /*7c70*/  ISETP.GT.U32.AND P5, PT, R0, R4, PT ;  /* 0x000000040000720c */ /* 0x000fe20003fa4070 */
[----:B------:R-:W-:Y:S01]  /*7c80*/  @!P1 IMAD.IADD R8, R8, 0x1, -R0 ;  /* 0x0000000108089824 */ /* 0x000fe200078e0a00 */
[----:B-1----:R-:W-:Y:S01]  /*7c90*/  SHF.R.S32.HI R29, RZ, 0x2, R28 ;  /* 0x00000002ff1d7819 */ /* 0x002fe2000001141c */
[----:B------:R-:W-:Y:S01]  /*7ca0*/  @!P3 IMAD.MOV R25, RZ, RZ, -R25 ;  /* 0x000000ffff19b224 */ /* 0x000fe200078e0a19 */
[----:B------:R-:W-:Y:S01]  /*7cb0*/  ISETP.GT.U32.AND P1, PT, R0, R2, PT ;  /* 0x000000020000720c */ /* 0x000fe20003f24070 */
[----:B------:R-:W-:Y:S01]  /*7cc0*/  STL [R1+0xa94], R23 ;  /* 0x000a941701007387 */ /* 0x000fe20000100800 */
[----:B------:R-:W-:Y:S01]  /*7cd0*/  SGXT R29, R29, 0x1 ;  /* 0x000000011d1d781a */ /* 0x000fe20000000200 */
[----:B------:R-:W-:Y:S01]  /*7ce0*/  @!P0 IMAD.MOV R26, RZ, RZ, -R26 ;  /* 0x000000ffff1a8224 */ /* 0x000fe200078e0a1a */
[----:B------:R-:W-:Y:S01]  /*7cf0*/  ISETP.GE.AND P3, PT, R10, RZ, PT ;  /* 0x000000ff0a00720c */ /* 0x000fe20003f66270 */
[----:B------:R-:W-:Y:S01]  /*7d00*/  IMAD.SHL.U32 R10, R28, 0x20, RZ ;  /* 0x000000201c0a7824 */ /* 0x000fe200078e00ff */
[----:B------:R-:W-:Y:S01]  /*7d10*/  LOP3.LUT R29, R29, 0x90, RZ, 0xc0, !PT ;  /* 0x000000901d1d7812 */ /* 0x000fe200078ec0ff */
[----:B------:R-:W-:Y:S01]  /*7d20*/  STL [R1+0xa98], R24 ;  /* 0x000a981801007387 */ /* 0x000fe20000100800 */
[----:B------:R-:W-:Y:S01]  /*7d30*/  ISETP.GT.U32.AND P4, PT, R0, R5, PT ;  /* 0x000000050000720c */ /* 0x000fe20003f84070 */
[----:B------:R-:W-:Y:S01]  /*7d40*/  @!P5 IMAD.IADD R4, R4, 0x1, -R0 ;  /* 0x000000010404d824 */ /* 0x000fe200078e0a00 */
[----:B------:R-:W-:Y:S01]  /*7d50*/  LOP3.LUT R29, R29, 0x260, R10, 0xf8, !PT ;  /* 0x000002601d1d7812 */ /* 0x000fe200078ef80a */
[----:B------:R-:W-:Y:S01]  /*7d60*/  IMAD.SHL.U32 R10, R28, 0x2, RZ ;  /* 0x000000021c0a7824 */ /* 0x000fe200078e00ff */
[----:B------:R-:W-:Y:S01]  /*7d70*/  STL [R1+0xa9c], R25 ;  /* 0x000a9c1901007387 */ /* 0x000fe20000100800 */
[--C-:B------:R-:W-:Y:S01]  /*7d80*/  @!P1 IMAD.IADD R2, R2, 0x1, -R0.reuse ;  /* 0x0000000102029824 */ /* 0x100fe200078e0a00 */
[----:B------:R-:W-:Y:S01]  /*7d90*/  ISETP.GT.U32.AND P1, PT, R0, R4, PT ;  /* 0x000000040000720c */ /* 0x000fe20003f24070 */
[----:B------:R-:W-:Y:S01]  /*7da0*/  @!P6 IMAD.IADD R7, R7, 0x1, -R0 ;  /* 0x000000010707e824 */ /* 0x000fe200078e0a00 */
[----:B------:R-:W-:Y:S01]  /*7db0*/  STL [R1+0xaa0], R26 ;  /* 0x000aa01a01007387 */ /* 0x000fe20000100800 */
[----:B------:R-:W-:-:S02]  /*7dc0*/  LOP3.LUT R10, R29, 0x10, R10, 0x78, !PT ;  /* 0x000000101d0a7812 */ /* 0x000fc400078e780a */
[----:B------:R-:W-:Y:S01]  /*7dd0*/  ISETP.GE.AND P6, PT, R13, RZ, PT ;  /* 0x000000ff0d00720c */ /* 0x000fe20003fc6270 */
[----:B------:R-:W2:Y:S01]  /*7de0*/  LDL.LU R16, [R1+0x60] ;  /* 0x0000600001107983 */ /* 0x000ea20000300800 */
[--C-:B------:R-:W-:Y:S01]  /*7df0*/  @!P4 IMAD.IADD R5, R5, 0x1, -R0.reuse ;  /* 0x000000010505c824 */ /* 0x100fe200078e0a00 */
[----:B------:R-:W-:Y:S02]  /*7e00*/  ISETP.GE.AND P4, PT, R12, RZ, PT ;  /* 0x000000ff0c00720c */ /* 0x000fe40003f86270 */
[----:B------:R-:W4:Y:S01]  /*7e10*/  LDL.LU R15, [R1+0xb0] ;  /* 0x0000b000010f7983 */ /* 0x000f220000300800 */
[----:B------:R-:W-:Y:S02]  /*7e20*/  ISETP.GT.U32.AND P0, PT, R0, R2, PT ;  /* 0x000000020000720c */ /* 0x000fe40003f04070 */
[----:B------:R-:W-:Y:S01]  /*7e30*/  @!P1 IMAD.IADD R4, R4, 0x1, -R0 ;  /* 0x0000000104049824 */ /* 0x000fe200078e0a00 */
[----:B------:R1:W-:Y:S01]  /*7e40*/  STL [R1+0xa8], R10 ;  /* 0x0000a80a01007387 */ /* 0x0003e20000100800 */
[----:B------:R-:W-:-:S02]  /*7e50*/  ISETP.GE.AND P1, PT, R11, RZ, PT ;  /* 0x000000ff0b00720c */ /* 0x000fc40003f26270 */
[----:B------:R-:W-:Y:S01]  /*7e60*/  ISETP.GT.U32.AND P5, PT, R0, R5, PT ;  /* 0x000000050000720c */ /* 0x000fe20003fa4070 */
[----:B------:R-:W3:Y:S04]  /*7e70*/  LDL.LU R14, [R1+0xd0] ;  /* 0x0000d000010e7983 */ /* 0x000ee80000300800 */
[----:B------:R-:W3:Y:S04]  /*7e80*/  LDL.LU R13, [R1+0xe8] ;  /* 0x0000e800010d7983 */ /* 0x000ee80000300800 */
[----:B------:R-:W3:Y:S04]  /*7e90*/  LDL.LU R12, [R1+0xec] ;  /* 0x0000ec00010c7983 */ /* 0x000ee80000300800 */
[----:B------:R-:W3:Y:S01]  /*7ea0*/  LDL.LU R11, [R1+0xf0] ;  /* 0x0000f000010b7983 */ /* 0x000ee20000300800 */
[----:B------:R-:W-:Y:S01]  /*7eb0*/  @!P5 IMAD.IADD R5, R5, 0x1, -R0 ;  /* 0x000000010505d824 */ /* 0x000fe200078e0a00 */
[----:B------:R-:W-:-:S02]  /*7ec0*/  ISETP.GE.AND P5, PT, R27, RZ, PT ;  /* 0x000000ff1b00720c */ /* 0x000fc40003fa6270 */
[----:B-1----:R-:W3:Y:S01]  /*7ed0*/  LDL.LU R10, [R1+0x1ac] ;  /* 0x0001ac00010a7983 */ /* 0x002ee20000300800 */
[----:B------:R-:W-:Y:S02]  /*7ee0*/  @!P6 IMAD.MOV R8, RZ, RZ, -R8 ;  /* 0x000000ffff08e224 */ /* 0x000fe400078e0a08 */
[----:B------:R-:W-:Y:S01]  /*7ef0*/  @!P2 IMAD.MOV R7, RZ, RZ, -R7 ;  /* 0x000000ffff07a224 */ /* 0x000fe200078e0a07 */
[----:B------:R-:W3:Y:S01]  /*7f00*/  LDL.LU R27, [R1+0x1b0] ;  /* 0x0001b000011b7983 */ /* 0x000ee20000300800 */
[----:B------:R-:W-:Y:S02]  /*7f10*/  @!P4 IMAD.MOV R6, RZ, RZ, -R6 ;  /* 0x000000ffff06c224 */ /* 0x000fe400078e0a06 */
[----:B------:R-:W-:Y:S01]  /*7f20*/  @!P0 IMAD.IADD R2, R2, 0x1, -R0 ;  /* 0x0000000102028824 */ /* 0x000fe200078e0a00 */
[----:B------:R-:W3:Y:S01]  /*7f30*/  LDL.LU R28, [R1+0x1b4] ;  /* 0x0001b400011c7983 */ /* 0x000ee20000300800 */
[----:B------:R-:W-:Y:S01]  /*7f40*/  @!P3 IMAD.MOV R5, RZ, RZ, -R5 ;  /* 0x000000ffff05b224 */ /* 0x000fe200078e0a05 */
[----:B------:R-:W-:Y:S01]  /*7f50*/  ISETP.NE.AND P0, PT, R3, RZ, PT ;  /* 0x000000ff0300720c */ /* 0x000fe20003f05270 */
[----:B------:R-:W-:Y:S01]  /*7f60*/  @!P5 IMAD.MOV R4, RZ, RZ, -R4 ;  /* 0x000000ffff04d224 */ /* 0x000fe200078e0a04 */
[----:B------:R-:W-:Y:S01]  /*7f70*/  LOP3.LUT R3, RZ, R3, RZ, 0x33, !PT ;  /* 0x00000003ff037212 */ /* 0x000fe200078e33ff */
[----:B------:R-:W-:Y:S01]  /*7f80*/  STL [R1+0xaa4], R8 ;  /* 0x000aa40801007387 */ /* 0x000fe20000100800 */
[----:B------:R-:W-:-:S03]  /*7f90*/  @!P1 IMAD.MOV R2, RZ, RZ, -R2 ;  /* 0x000000ffff029224 */ /* 0x000fc600078e0a02 */
[----:B------:R-:W-:Y:S01]  /*7fa0*/  STL [R1+0xaa8], R7 ;  /* 0x000aa80701007387 */ /* 0x000fe20000100800 */
[----:B------:R-:W-:-:S03]  /*7fb0*/  SEL R0, R3, R9, !P0 ;  /* 0x0000000903007207 */ /* 0x000fc60004000000 */
[----:B------:R-:W-:Y:S04]  /*7fc0*/  STL [R1+0xaac], R6 ;  /* 0x000aac0601007387 */ /* 0x000fe80000100800 */
[----:B------:R-:W-:Y:S04]  /*7fd0*/  STL [R1+0xab0], R5 ;  /* 0x000ab00501007387 */ /* 0x000fe80000100800 */
[----:B------:R2:W-:Y:S04]  /*7fe0*/  STL [R1+0xab4], R4 ;  /* 0x000ab40401007387 */ /* 0x0005e80000100800 */
[----:B------:R4:W-:Y:S04]  /*7ff0*/  STL [R1+0xab8], R2 ;  /* 0x000ab80201007387 */ /* 0x0009e80000100800 */
[----:B------:R3:W-:Y:S01]  /*8000*/  STL [R1+0x258], R0 ;  /* 0x0002580001007387 */ /* 0x0007e20000100800 */
[----:B--2---:R-:W-:-:S02]  /*8010*/  SEL R4, R3, R16, !P0 ;  /* 0x0000001003047207 */ /* 0x004fc40004000000 */
[----:B----4-:R-:W-:-:S03]  /*8020*/  SEL R2, R3, R15, !P0 ;  /* 0x0000000f03027207 */ /* 0x010fc60004000000 */
[----:B------:R1:W-:Y:S01]  /*8030*/  STL [R1+0x4], R4 ;  /* 0x0000040401007387 */ /* 0x0003e20000100800 */
[----:B---3--:R-:W-:-:S03]  /*8040*/  SEL R0, R3, R14, !P0 ;  /* 0x0000000e03007207 */ /* 0x008fc60004000000 */
[----:B------:R2:W-:Y:S01]  /*8050*/  STL [R1+0x14], R2 ;  /* 0x0000140201007387 */ /* 0x0005e20000100800 */
[----:B-1----:R-:W-:-:S03]  /*8060*/  SEL R4, R3, R13, !P0 ;  /* 0x0000000d03047207 */ /* 0x002fc60004000000 */
[----:B------:R1:W-:Y:S04]  /*8070*/  STL [R1+0x18], R0 ;  /* 0x0000180001007387 */ /* 0x0003e80000100800 */
[----:B------:R3:W-:Y:S01]  /*8080*/  STL [R1+0x1c], R4 ;  /* 0x00001c0401007387 */ /* 0x0007e20000100800 */
[C---:B--2---:R-:W-:Y:S02]  /*8090*/  SEL R2, R3.reuse, R12, !P0 ;  /* 0x0000000c03027207 */ /* 0x044fe40004000000 */
[----:B-1----:R-:W-:-:S03]  /*80a0*/  SEL R0, R3, R11, !P0 ;  /* 0x0000000b03007207 */ /* 0x002fc60004000000 */
[----:B------:R1:W-:Y:S01]  /*80b0*/  STL [R1+0x20], R2 ;  /* 0x0000200201007387 */ /* 0x0003e20000100800 */
[----:B---3--:R-:W-:-:S03]  /*80c0*/  SEL R4, R3, R10, !P0 ;  /* 0x0000000a03047207 */ /* 0x008fc60004000000 */
[----:B------:R2:W-:Y:S04]  /*80d0*/  STL [R1+0x38], R0 ;  /* 0x0000380001007387 */ /* 0x0005e80000100800 */
[----:B------:R-:W-:Y:S04]  /*80e0*/  STL [R1+0x3c], R4 ;  /* 0x00003c0401007387 */ /* 0x000fe80000100800 */
[----:B------:R-:W3:Y:S01]  /*80f0*/  LDL.LU R9, [R1+0x1c8] ;  /* 0x0001c80001097983 */ /* 0x000ee20000300800 */
[C---:B-1----:R-:W-:Y:S02]  /*8100*/  SEL R2, R3.reuse, R27, !P0 ;  /* 0x0000001b03027207 */ /* 0x042fe40004000000 */
[----:B--2---:R-:W-:-:S03]  /*8110*/  SEL R0, R3, R28, !P0 ;  /* 0x0000001c03007207 */ /* 0x004fc60004000000 */
[----:B------:R-:W-:Y:S04]  /*8120*/  STL [R1+0x40], R2 ;  /* 0x0000400201007387 */ /* 0x000fe80000100800 */
[----:B---3--:R1:W-:Y:S04]  /*8130*/  STL [R1+0xad0], R9 ;  /* 0x000ad00901007387 */ /* 0x0083e80000100800 */
[----:B------:R-:W-:Y:S04]  /*8140*/  STL [R1+0x60], R0 ;  /* 0x0000600001007387 */ /* 0x000fe80000100800 */
[----:B-1----:R-:W2:Y:S04]  /*8150*/  LDL.LU R9, [R1+0x1c4] ;  /* 0x0001c40001097983 */ /* 0x002ea80000300800 */
[----:B--2---:R1:W-:Y:S04]  /*8160*/  STL [R1+0xad4], R9 ;  /* 0x000ad40901007387 */ /* 0x0043e80000100800 */
[----:B-1----:R-:W2:Y:S04]  /*8170*/  LDL.LU R9, [R1+0x1d0] ;  /* 0x0001d00001097983 */ /* 0x002ea80000300800 */
[----:B--2---:R1:W-:Y:S04]  /*8180*/  STL [R1+0xad8], R9 ;  /* 0x000ad80901007387 */ /* 0x0043e80000100800 */
[----:B-1----:R-:W2:Y:S04]  /*8190*/  LDL.LU R9, [R1+0x1cc] ;  /* 0x0001cc0001097983 */ /* 0x002ea80000300800 */
[----:B------:R-:W3:Y:S04]  /*81a0*/  LDL.LU R2, [R1+0x1bc] ;  /* 0x0001bc0001027983 */ /* 0x000ee80000300800 */
[----:B------:R-:W4:Y:S04]  /*81b0*/  LDL.LU R4, [R1+0x1c0] ;  /* 0x0001c00001047983 */ /* 0x000f280000300800 */
[----:B------:R-:W3:Y:S04]  /*81c0*/  LDL.LU R5, [R1+0x1b8] ;  /* 0x0001b80001057983 */ /* 0x000ee80000300800 */
        /* <DEDUP_REMOVED lines=23> */
[----:B------:R-:W3:Y:S01]  /*8340*/  LDL.LU R28, [R1+0x198] ;  /* 0x00019800011c7983 */ /* 0x000ee20000300800 */
[----:B--2---:R-:W-:-:S05]  /*8350*/  SEL R9, R3, R9, !P0 ;  /* 0x0000000903097207 */ /* 0x004fca0004000000 */
[----:B------:R1:W-:Y:S04]  /*8360*/  STL [R1+0x64], R9 ;  /* 0x0000640901007387 */ /* 0x0003e80000100800 */
[----:B-1----:R-:W2:Y:S02]  /*8370*/  LDL.LU R9, [R1+0xad8] ;  /* 0x000ad80001097983 */ /* 0x002ea40000300800 */
[----:B--2---:R-:W-:-:S05]  /*8380*/  SEL R9, R3, R9, !P0 ;  /* 0x0000000903097207 */ /* 0x004fca0004000000 */
[----:B------:R1:W-:Y:S04]  /*8390*/  STL [R1+0x68], R9 ;  /* 0x0000680901007387 */ /* 0x0003e80000100800 */
[----:B-1----:R-:W2:Y:S02]  /*83a0*/  LDL.LU R9, [R1+0xad4] ;  /* 0x000ad40001097983 */ /* 0x002ea40000300800 */
[----:B--2---:R-:W-:-:S05]  /*83b0*/  SEL R9, R3, R9, !P0 ;  /* 0x0000000903097207 */ /* 0x004fca0004000000 */
[----:B------:R1:W-:Y:S04]  /*83c0*/  STL [R1+0xb0], R9 ;  /* 0x0000b00901007387 */ /* 0x0003e80000100800 */
[----:B-1----:R-:W2:Y:S01]  /*83d0*/  LDL.LU R9, [R1+0xad0] ;  /* 0x000ad00001097983 */ /* 0x002ea20000300800 */
[C---:B---3--:R-:W-:Y:S02]  /*83e0*/  SEL R5, R3.reuse, R5, !P0 ;  /* 0x0000000503057207 */ /* 0x048fe40004000000 */
[----:B--2---:R-:W-:-:S05]  /*83f0*/  SEL R9, R3, R9, !P0 ;  /* 0x0000000903097207 */ /* 0x004fca0004000000 */
[----:B------:R1:W-:Y:S02]  /*8400*/  STL [R1+0xd0], R9 ;  /* 0x0000d00901007387 */ /* 0x0003e40000100800 */
[C---:B-1----:R-:W-:Y:S02]  /*8410*/  SEL R9, R3.reuse, R2, !P0 ;  /* 0x0000000203097207 */ /* 0x042fe40004000000 */
[C---:B----4-:R-:W-:Y:S02]  /*8420*/  SEL R2, R3.reuse, R4, !P0 ;  /* 0x0000000403027207 */ /* 0x050fe40004000000 */
[C---:B------:R-:W-:Y:S01]  /*8430*/  SEL R4, R3.reuse, R6, !P0 ;  /* 0x0000000603047207 */ /* 0x040fe20004000000 */
[----:B------:R-:W-:Y:S04]  /*8440*/  STL [R1+0xe8], R9 ;  /* 0x0000e80901007387 */ /* 0x000fe80000100800 */
[----:B------:R1:W-:Y:S04]  /*8450*/  STL [R1+0xec], R2 ;  /* 0x0000ec0201007387 */ /* 0x0003e80000100800 */
[----:B------:R2:W-:Y:S04]  /*8460*/  STL [R1+0xf0], R5 ;  /* 0x0000f00501007387 */ /* 0x0005e80000100800 */
[----:B------:R3:W-:Y:S01]  /*8470*/  STL [R1+0xf4], R4 ;  /* 0x0000f40401007387 */ /* 0x0007e20000100800 */
[----:B-1----:R-:W-:-:S02]  /*8480*/  SEL R2, R3, R7, !P0 ;  /* 0x0000000703027207 */ /* 0x002fc40004000000 */
[----:B--2---:R-:W-:-:S03]  /*8490*/  SEL R5, R3, R8, !P0 ;  /* 0x0000000803057207 */ /* 0x004fc60004000000 */
[----:B------:R1:W-:Y:S01]  /*84a0*/  STL [R1+0xf8], R2 ;  /* 0x0000f80201007387 */ /* 0x0003e20000100800 */
[----:B---3--:R-:W-:-:S03]  /*84b0*/  SEL R4, R3, R0, !P0 ;  /* 0x0000000003047207 */ /* 0x008fc60004000000 */
[----:B------:R-:W-:Y:S01]  /*84c0*/  STL [R1+0xfc], R5 ;  /* 0x0000fc0501007387 */ /* 0x000fe20000100800 */
[----:B------:R-:W-:-:S03]  /*84d0*/  SEL R0, R3, R26, !P0 ;  /* 0x0000001a03007207 */ /* 0x000fc60004000000 */
[----:B------:R2:W-:Y:S01]  /*84e0*/  STL [R1+0x100], R4 ;  /* 0x0001000401007387 */ /* 0x0005e20000100800 */
[----:B-1----:R-:W-:-:S05]  /*84f0*/  SEL R2, R3, R29, !P0 ;  /* 0x0000001d03027207 */ /* 0x002fca0004000000 */
[----:B------:R1:W-:Y:S01]  /*8500*/  STL [R1+0x108], R2 ;  /* 0x0001080201007387 */ /* 0x0003e20000100800 */
[----:B--2---:R-:W-:-:S03]  /*8510*/  SEL R4, R3, R25, !P0 ;  /* 0x0000001903047207 */ /* 0x004fc60004000000 */
[----:B------:R2:W-:Y:S04]  /*8520*/  STL [R1+0x10c], R0 ;  /* 0x00010c0001007387 */ /* 0x0005e80000100800 */
[----:B------:R3:W-:Y:S01]  /*8530*/  STL [R1+0x110], R4 ;  /* 0x0001100401007387 */ /* 0x0007e20000100800 */
[C---:B-1----:R-:W-:Y:S02]  /*8540*/  SEL R2, R3.reuse, R24, !P0 ;  /* 0x0000001803027207 */ /* 0x042fe40004000000 */
[----:B--2---:R-:W-:-:S03]  /*8550*/  SEL R0, R3, R23, !P0 ;  /* 0x0000001703007207 */ /* 0x004fc60004000000 */
[----:B------:R1:W-:Y:S01]  /*8560*/  STL [R1+0x118], R2 ;  /* 0x0001180201007387 */ /* 0x0003e20000100800 */
[----:B---3--:R-:W-:-:S03]  /*8570*/  SEL R4, R3, R22, !P0 ;  /* 0x0000001603047207 */ /* 0x008fc60004000000 */
        /* <DEDUP_REMOVED lines=79> */
[----:B------:R-:W-:Y:S01]  /*8a70*/  STL [R1+0x1c4], R9 ;  /* 0x0001c40901007387 */ /* 0x000fe20000100800 */
[----:B------:R-:W-:-:S03]  /*8a80*/  SEL R5, R3, R6, !P0 ;  /* 0x0000000603057207 */ /* 0x000fc60004000000 */
[----:B------:R1:W-:Y:S04]  /*8a90*/  STL [R1+0x1c0], R2 ;  /* 0x0001c00201007387 */ /* 0x0003e80000100800 */
[----:B------:R2:W-:Y:S01]  /*8aa0*/  STL [R1+0x1bc], R4 ;  /* 0x0001bc0401007387 */ /* 0x0005e20000100800 */
[----:B-1----:R-:W-:-:S03]  /*8ab0*/  SEL R2, R3, R7, !P0 ;  /* 0x0000000703027207 */ /* 0x002fc60004000000 */
[----:B------:R-:W-:Y:S01]  /*8ac0*/  STL [R1+0x1b8], R5 ;  /* 0x0001b80501007387 */ /* 0x000fe20000100800 */
[----:B--2---:R-:W-:-:S03]  /*8ad0*/  SEL R4, R3, R8, !P0 ;  /* 0x0000000803047207 */ /* 0x004fc60004000000 */
[----:B------:R1:W-:Y:S04]  /*8ae0*/  STL [R1+0x1b4], R2 ;  /* 0x0001b40201007387 */ /* 0x0003e80000100800 */
[----:B------:R2:W-:Y:S01]  /*8af0*/  STL [R1+0x1b0], R4 ;  /* 0x0001b00401007387 */ /* 0x0005e20000100800 */
[----:B-1----:R-:W-:-:S03]  /*8b00*/  SEL R2, R3, R29, !P0 ;  /* 0x0000001d03027207 */ /* 0x002fc60004000000 */
[----:B------:R1:W-:Y:S01]  /*8b10*/  STL [R1+0x1ac], R0 ;  /* 0x0001ac0001007387 */ /* 0x0003e20000100800 */
[----:B--2---:R-:W-:-:S03]  /*8b20*/  SEL R4, R3, R26, !P0 ;  /* 0x0000001a03047207 */ /* 0x004fc60004000000 */
[----:B------:R2:W-:Y:S01]  /*8b30*/  STL [R1+0x1a8], R2 ;  /* 0x0001a80201007387 */ /* 0x0005e20000100800 */
[----:B-1----:R-:W-:-:S03]  /*8b40*/  SEL R0, R3, R25, !P0 ;  /* 0x0000001903007207 */ /* 0x002fc60004000000 */
        /* <DEDUP_REMOVED lines=30> */
[----:B------:R-:W-:Y:S01]  /*8d30*/  STL [R1+0x150], R4 ;  /* 0x0001500401007387 */ /* 0x000fe20000100800 */
[----:B---3--:R-:W-:-:S03]  /*8d40*/  SEL R2, R3, R27, !P0 ;  /* 0x0000001b03027207 */ /* 0x008fc60004000000 */
[----:B------:R1:W-:Y:S04]  /*8d50*/  STL [R1+0x14c], R0 ;  /* 0x00014c0001007387 */ /* 0x0003e80000100800 */
[----:B-1----:R-:W2:Y:S04]  /*8d60*/  LDL.LU R0, [R1+0xbc] ;  /* 0x0000bc0001007983 */ /* 0x002ea80000300800 */
[----:B------:R1:W-:Y:S04]  /*8d70*/  STL [R1+0x140], R2 ;  /* 0x0001400201007387 */ /* 0x0003e80000100800 */
[----:B-1----:R-:W3:Y:S01]  /*8d80*/  LDL.LU R2, [R1+0xac] ;  /* 0x0000ac0001027983 */ /* 0x002ee20000300800 */
[----:B------:R-:W-:-:S05]  /*8d90*/  SEL R4, R3, R28, !P0 ;  /* 0x0000001c03047207 */ /* 0x000fca0004000000 */
[----:B------:R-:W-:Y:S04]  /*8da0*/  STL [R1+0x13c], R4 ;  /* 0x00013c0401007387 */ /* 0x000fe80000100800 */
[----:B---3--:R1:W-:Y:S04]  /*8db0*/  STL [R1+0xabc], R2 ;  /* 0x000abc0201007387 */ /* 0x0083e80000100800 */
[----:B-1----:R-:W3:Y:S01]  /*8dc0*/  LDL.LU R2, [R1+0xb4] ;  /* 0x0000b40001027983 */ /* 0x002ee20000300800 */
[----:B--2---:R-:W-:-:S03]  /*8dd0*/  SEL R0, R3, R0, !P0 ;  /* 0x0000000003007207 */ /* 0x004fc60004000000 */
[----:B---3--:R1:W-:Y:S04]  /*8de0*/  STL [R1+0xac0], R2 ;  /* 0x000ac00201007387 */ /* 0x0083e80000100800 */
        /* <DEDUP_REMOVED lines=27> */
[----:B------:R1:W-:Y:S04]  /*8fa0*/  STL [R1+0x138], R0 ;  /* 0x0001380001007387 */ /* 0x0003e80000100800 */
[----:B-1----:R-:W3:Y:S01]  /*8fb0*/  LDL.LU R0, [R1+0x30] ;  /* 0x0000300001007983 */ /* 0x002ee20000300800 */
[----:B--2---:R-:W-:-:S05]  /*8fc0*/  SEL R2, R3, R2, !P0 ;  /* 0x0000000203027207 */ /* 0x004fca0004000000 */
[----:B------:R1:W-:Y:S04]  /*8fd0*/  STL [R1+0x134], R2 ;  /* 0x0001340201007387 */ /* 0x0003e80000100800 */
[----:B-1----:R-:W2:Y:S02]  /*8fe0*/  LDL.LU R2, [R1+0xac0] ;  /* 0x000ac00001027983 */ /* 0x002ea40000300800 */
[----:B--2---:R-:W-:-:S05]  /*8ff0*/  SEL R2, R3, R2, !P0 ;  /* 0x0000000203027207 */ /* 0x004fca0004000000 */
[----:B------:R1:W-:Y:S04]  /*9000*/  STL [R1+0x130], R2 ;  /* 0x0001300201007387 */ /* 0x0003e80000100800 */
[----:B-1----:R-:W2:Y:S01]  /*9010*/  LDL.LU R2, [R1+0xabc] ;  /* 0x000abc0001027983 */ /* 0x002ea20000300800 */
[C---:B---3--:R-:W-:Y:S02]  /*9020*/  SEL R4, R3.reuse, R4, !P0 ;  /* 0x0000000403047207 */ /* 0x048fe40004000000 */
[C---:B----4-:R-:W-:Y:S02]  /*9030*/  SEL R5, R3.reuse, R5, !P0 ;  /* 0x0000000503057207 */ /* 0x050fe40004000000 */
[C---:B------:R-:W-:Y:S02]  /*9040*/  SEL R6, R3.reuse, R6, !P0 ;  /* 0x0000000603067207 */ /* 0x040fe40004000000 */
[----:B------:R-:W-:-:S02]  /*9050*/  SEL R7, R3, R7, !P0 ;  /* 0x0000000703077207 */ /* 0x000fc40004000000 */
[C---:B------:R-:W-:Y:S02]  /*9060*/  SEL R8, R3.reuse, R8, !P0 ;  /* 0x0000000803087207 */ /* 0x040fe40004000000 */
[C---:B------:R-:W-:Y:S02]  /*9070*/  SEL R26, R3.reuse, R26, !P0 ;  /* 0x0000001a031a7207 */ /* 0x040fe40004000000 */
[C---:B------:R-:W-:Y:S02]  /*9080*/  SEL R25, R3.reuse, R25, !P0 ;  /* 0x0000001903197207 */ /* 0x040fe40004000000 */
[C---:B------:R-:W-:Y:S02]  /*9090*/  SEL R24, R3.reuse, R24, !P0 ;  /* 0x0000001803187207 */ /* 0x040fe40004000000 */
        /* <DEDUP_REMOVED lines=16> */
[----:B--2---:R-:W-:-:S05]  /*91a0*/  SEL R2, R3, R2, !P0 ;  /* 0x0000000203027207 */ /* 0x004fca0004000000 */
[----:B------:R1:W-:Y:S04]  /*91b0*/  STL [R1+0x12c], R2 ;  /* 0x00012c0201007387 */ /* 0x0003e80000100800 */
[----:B-1----:R-:W2:Y:S04]  /*91c0*/  LDL.LU R2, [R1+0xab8] ;  /* 0x000ab80001027983 */ /* 0x002ea80000300800 */
[----:B------:R1:W-:Y:S04]  /*91d0*/  STL [R1+0x11c], R4 ;  /* 0x00011c0401007387 */ /* 0x0003e80000100800 */
[----:B-1----:R-:W3:Y:S04]  /*91e0*/  LDL.LU R4, [R1+0xab4] ;  /* 0x000ab40001047983 */ /* 0x002ee80000300800 */
[----:B------:R1:W-:Y:S04]  /*91f0*/  STL [R1+0x114], R5 ;  /* 0x0001140501007387 */ /* 0x0003e80000100800 */
[----:B-1----:R-:W4:Y:S04]  /*9200*/  LDL.LU R5, [R1+0xab0] ;  /* 0x000ab00001057983 */ /* 0x002f280000300800 */
[----:B------:R1:W-:Y:S04]  /*9210*/  STL [R1+0x104], R6 ;  /* 0x0001040601007387 */ /* 0x0003e80000100800 */
[----:B-1----:R-:W2:Y:S04]  /*9220*/  LDL.LU R6, [R1+0xaac] ;  /* 0x000aac0001067983 */ /* 0x002ea80000300800 */
        /* <DEDUP_REMOVED lines=41> */
[----:B-1----:R-:W2:Y:S01]  /*94c0*/  LDL.LU R28, [R1+0xa58] ;  /* 0x000a5800011c7983 */ /* 0x002ea20000300800 */
[----:B------:R-:W-:-:S02]  /*94d0*/  SEL R29, R3, R29, !P0 ;  /* 0x0000001d031d7207 */ /* 0x000fc40004000000 */
[----:B---3--:R-:W-:-:S03]  /*94e0*/  SEL R4, R3, R4, !P0 ;  /* 0x0000000403047207 */ /* 0x008fc60004000000 */
[----:B------:R1:W-:Y:S01]  /*94f0*/  STL [R1+0x4c], R29 ;  /* 0x00004c1d01007387 */ /* 0x0003e20000100800 */
[C---:B----4-:R-:W-:Y:S02]  /*9500*/  SEL R5, R3.reuse, R5, !P0 ;  /* 0x0000000503057207 */ /* 0x050fe40004000000 */
[----:B--2---:R-:W-:-:S03]  /*9510*/  SEL R2, R3, R2, !P0 ;  /* 0x0000000203027207 */ /* 0x004fc60004000000 */
[----:B------:R-:W-:Y:S01]  /*9520*/  IMAD R5, R5, UR46, RZ ;  /* 0x0000002e05057c24 */ /* 0x000fe2000f8e02ff */
[----:B------:R-:W-:-:S05]  /*9530*/  SEL R7, R3, R7, !P0 ;  /* 0x0000000703077207 */ /* 0x000fca0004000000 */
[----:B------:R-:W-:Y:S01]  /*9540*/  IMAD R7, R7, UR46, RZ ;  /* 0x0000002e07077c24 */ /* 0x000fe2000f8e02ff */
[----:B------:R-:W-:-:S05]  /*9550*/  SEL R8, R3, R8, !P0 ;  /* 0x0000000803087207 */ /* 0x000fca0004000000 */
[----:B------:R-:W-:Y:S01]  /*9560*/  IMAD R8, R8, UR46, RZ ;  /* 0x0000002e08087c24 */ /* 0x000fe2000f8e02ff */
[C---:B------:R-:W-:Y:S02]  /*9570*/  SEL R6, R3.reuse, R6, !P0 ;  /* 0x0000000603067207 */ /* 0x040fe40004000000 */
[----:B------:R-:W-:-:S03]  /*9580*/  SEL R26, R3, R26, !P0 ;  /* 0x0000001a031a7207 */ /* 0x000fc60004000000 */
[----:B------:R-:W-:Y:S02]  /*9590*/  IMAD R6, R6, UR46, RZ ;  /* 0x0000002e06067c24 */ /* 0x000fe4000f8e02ff */
[----:B------:R-:W-:Y:S01]  /*95a0*/  IMAD R26, R26, UR46, RZ ;  /* 0x0000002e1a1a7c24 */ /* 0x000fe2000f8e02ff */
[----:B------:R-:W-:-:S05]  /*95b0*/  SEL R25, R3, R25, !P0 ;  /* 0x0000001903197207 */ /* 0x000fca0004000000 */
[----:B------:R-:W-:Y:S01]  /*95c0*/  IMAD R25, R25, UR46, RZ ;  /* 0x0000002e19197c24 */ /* 0x000fe2000f8e02ff */
[----:B------:R-:W-:-:S05]  /*95d0*/  SEL R24, R3, R24, !P0 ;  /* 0x0000001803187207 */ /* 0x000fca0004000000 */
[----:B------:R-:W-:Y:S01]  /*95e0*/  IMAD R24, R24, UR46, RZ ;  /* 0x0000002e18187c24 */ /* 0x000fe2000f8e02ff */
[C---:B------:R-:W-:Y:S02]  /*95f0*/  SEL R23, R3.reuse, R23, !P0 ;  /* 0x0000001703177207 */ /* 0x040fe40004000000 */
[----:B------:R-:W-:-:S03]  /*9600*/  SEL R22, R3, R22, !P0 ;  /* 0x0000001603167207 */ /* 0x000fc60004000000 */
[----:B------:R-:W-:Y:S01]  /*9610*/  IMAD R23, R23, UR46, RZ ;  /* 0x0000002e17177c24 */ /* 0x000fe2000f8e02ff */
[C---:B------:R-:W-:Y:S01]  /*9620*/  SEL R21, R3.reuse, R21, !P0 ;  /* 0x0000001503157207 */ /* 0x040fe20004000000 */
[----:B------:R-:W-:Y:S01]  /*9630*/  IMAD R22, R22, UR46, RZ ;  /* 0x0000002e16167c24 */ /* 0x000fe2000f8e02ff */
        /* <DEDUP_REMOVED lines=11> */
[C---:B-1----:R-:W-:Y:S02]  /*96f0*/  SEL R29, R3.reuse, R28, !P0 ;  /* 0x0000001c031d7207 */ /* 0x042fe40004000000 */
[C---:B------:R-:W-:Y:S02]  /*9700*/  SEL R28, R3.reuse, R9, !P0 ;  /* 0x00000009031c7207 */ /* 0x040fe40004000000 */
[----:B------:R-:W-:Y:S01]  /*9710*/  SEL R9, R3, R0, !P0 ;  /* 0x0000000003097207 */ /* 0x000fe20004000000 */
[----:B------:R-:W-:-:S05]  /*9720*/  IMAD R0, R4, UR46, RZ ;  /* 0x0000002e04007c24 */ /* 0x000fca000f8e02ff */
[----:B------:R1:W-:Y:S02]  /*9730*/  STL [R1], R0 ;  /* 0x0000000001007387 */ /* 0x0003e40000100800 */
[----:B-1----:R-:W-:Y:S02]  /*9740*/  IADD3 R0, P6, PT, R0, UR20, RZ ;  /* 0x0000001400007c10 */ /* 0x002fe4000ffde0ff */
[----:B------:R1:W-:Y:S02]  /*9750*/  STL [R1+0x21c], R2 ;  /* 0x00021c0201007387 */ /* 0x0003e40000100800 */
[----:B------:R-:W-:Y:S02]  /*9760*/  R2UR UR45, R0 ;  /* 0x00000000002d72ca */ /* 0x000fe400000e0000 */
[----:B------:R-:W-:Y:S02]  /*9770*/  IADD3 R0, P1, PT, R5, UR18, RZ ;  /* 0x0000001205007c10 */ /* 0x000fe4000ff3e0ff */
[----:B------:R-:W-:-:S02]  /*9780*/  SHF.R.S32.HI R5, RZ, 0x1f, R5 ;  /* 0x0000001fff057819 */ /* 0x000fc40000011405 */
[----:B------:R-:W-:Y:S02]  /*9790*/  R2UR UR44, R0 ;  /* 0x00000000002c72ca */ /* 0x000fe400000e0000 */
[----:B-1----:R-:W-:Y:S02]  /*97a0*/  IADD3 R2, P3, PT, R7, UR14, RZ ;  /* 0x0000000e07027c10 */ /* 0x002fe4000ff7e0ff */
[----:B------:R-:W-:Y:S02]  /*97b0*/  IADD3 R0, P4, PT, R8, UR30, RZ ;  /* 0x0000001e08007c10 */ /* 0x000fe4000ff9e0ff */
[----:B------:R-:W-:Y:S02]  /*97c0*/  R2UR UR42, R2 ;  /* 0x00000000022a72ca */ /* 0x000fe400000e0000 */
[----:B------:R-:W-:Y:S01]  /*97d0*/  IADD3.X R2, PT, PT, R5, UR21, RZ, P1, !PT ;  /* 0x0000001505027c10 */ /* 0x000fe20008ffe4ff */
[----:B------:R-:W1:Y:S01]  /*97e0*/  LDCU.64 UR20, c[0x0][0x388] ;  /* 0x00007100ff1477ac */ /* 0x000e620008000a00 */
[----:B------:R-:W-:-:S02]  /*97f0*/  SEL R27, R3, R27, !P0 ;  /* 0x0000001b031b7207 */ /* 0x000fc40004000000 */
[----:B------:R-:W-:Y:S02]  /*9800*/  R2UR UR41, R0 ;  /* 0x00000000002972ca */ /* 0x000fe400000e0000 */
[----:B------:R-:W-:Y:S01]  /*9810*/  IADD3 R0, P0, PT, R26, UR28, RZ ;  /* 0x0000001c1a007c10 */ /* 0x000fe2000ff1e0ff */
[----:B------:R2:W-:Y:S01]  /*9820*/  STL [R1+0x254], R2 ;  /* 0x0002540201007387 */ /* 0x0005e20000100800 */
[----:B------:R-:W-:Y:S02]  /*9830*/  IADD3 R3, P2, PT, R6, UR16, RZ ;  /* 0x0000001006037c10 */ /* 0x000fe4000ff5e0ff */
[----:B------:R-:W-:Y:S02]  /*9840*/  R2UR UR40, R0 ;  /* 0x00000000002872ca */ /* 0x000fe400000e0000 */
[----:B------:R-:W-:Y:S02]  /*9850*/  IADD3 R0, P5, PT, R25, UR24, RZ ;  /* 0x0000001819007c10 */ /* 0x000fe4000ffbe0ff */
[----:B------:R-:W-:-:S02]  /*9860*/  SHF.R.S32.HI R6, RZ, 0x1f, R6 ;  /* 0x0000001fff067819 */ /* 0x000fc40000011406 */
[----:B--2---:R-:W-:Y:S02]  /*9870*/  IADD3 R2, P1, PT, R24, UR22, RZ ;  /* 0x0000001618027c10 */ /* 0x004fe4000ff3e0ff */
[----:B------:R-:W-:Y:S02]  /*9880*/  SHF.R.S32.HI R7, RZ, 0x1f, R7 ;  /* 0x0000001fff077819 */ /* 0x000fe40000011407 */
[----:B------:R-:W-:Y:S02]  /*9890*/  R2UR UR38, R2 ;  /* 0x00000000022672ca */ /* 0x000fe400000e0000 */
[----:B------:R-:W-:Y:S02]  /*98a0*/  R2UR UR39, R0 ;  /* 0x00000000002772ca */ /* 0x000fe400000e0000 */
[----:B------:R-:W-:Y:S01]  /*98b0*/  IADD3.X R2, PT, PT, R6, UR19, RZ, P2, !PT ;  /* 0x0000001306027c10 */ /* 0x000fe200097fe4ff */
[----:B------:R-:W2:Y:S01]  /*98c0*/  LDCU.64 UR18, c[0x0][0x388] ;  /* 0x00007100ff1277ac */ /* 0x000ea20008000a00 */
[----:B------:R-:W-:-:S02]  /*98d0*/  IADD3.X R0, PT, PT, R7, UR17, RZ, P3, !PT ;  /* 0x0000001107007c10 */ /* 0x000fc40009ffe4ff */
[----:B------:R-:W-:Y:S01]  /*98e0*/  SHF.R.S32.HI R8, RZ, 0x1f, R8 ;  /* 0x0000001fff087819 */ /* 0x000fe20000011408 */
[----:B------:R-:W3:Y:S01]  /*98f0*/  LDCU.64 UR16, c[0x0][0x388] ;  /* 0x00007100ff1077ac */ /* 0x000ee20008000a00 */
[----:B------:R4:W-:Y:S01]  /*9900*/  STL [R1+0x250], R2 ;  /* 0x0002500201007387 */ /* 0x0009e20000100800 */
[----:B------:R-:W-:Y:S02]  /*9910*/  R2UR UR43, R3 ;  /* 0x00000000032b72ca */ /* 0x000fe400000e0000 */
[----:B------:R-:W-:Y:S01]  /*9920*/  IADD3.X R3, PT, PT, R8, UR15, RZ, P4, !PT ;  /* 0x0000000f08037c10 */ /* 0x000fe2000a7fe4ff */
[----:B------:R0:W-:Y:S01]  /*9930*/  STL [R1+0x24c], R0 ;  /* 0x00024c0001007387 */ /* 0x0001e20000100800 */
[----:B------:R-:W-:Y:S01]  /*9940*/  SHF.R.S32.HI R26, RZ, 0x1f, R26 ;  /* 0x0000001fff1a7819 */ /* 0x000fe2000001141a */
[----:B------:R-:W1:Y:S01]  /*9950*/  LDCU.64 UR14, c[0x0][0x388] ;  /* 0x00007100ff0e77ac */ /* 0x000e620008000a00 */
[----:B------:R-:W-:Y:S02]  /*9960*/  SHF.R.S32.HI R25, RZ, 0x1f, R25 ;  /* 0x0000001fff197819 */ /* 0x000fe40000011419 */
[----:B----4-:R-:W-:-:S02]  /*9970*/  IADD3 R2, P4, PT, R22, UR10, RZ ;  /* 0x0000000a16027c10 */ /* 0x010fc4000ff9e0ff */
[----:B0-----:R-:W-:Y:S02]  /*9980*/  IADD3 R0, P3, PT, R23, UR8, RZ ;  /* 0x0000000817007c10 */ /* 0x001fe4000ff7e0ff */
[----:B------:R-:W-:Y:S02]  /*9990*/  R2UR UR36, R2 ;  /* 0x00000000022472ca */ /* 0x000fe400000e0000 */
[----:B------:R-:W-:Y:S02]  /*99a0*/  R2UR UR37, R0 ;  /* 0x00000000002572ca */ /* 0x000fe400000e0000 */
[----:B------:R-:W-:Y:S01]  /*99b0*/  IADD3.X R0, PT, PT, R26, UR31, RZ, P0, !PT ;  /* 0x0000001f1a007c10 */ /* 0x000fe200087fe4ff */
[----:B------:R-:W-:Y:S01]  /*99c0*/  IMAD R19, R19, UR46, RZ ;  /* 0x0000002e13137c24 */ /* 0x000fe2000f8e02ff */
[----:B------:R-:W-:Y:S01]  /*99d0*/  IADD3.X R2, PT, PT, R25, UR29, RZ, P5, !PT ;  /* 0x0000001d19027c10 */ /* 0x000fe2000affe4ff */
[----:B------:R-:W-:Y:S01]  /*99e0*/  IMAD R20, R20, UR46, RZ ;  /* 0x0000002e14147c24 */ /* 0x000fe2000f8e02ff */
[----:B------:R-:W-:Y:S01]  /*99f0*/  STL [R1+0x248], R3 ;  /* 0x0002480301007387 */ /* 0x000fe20000100800 */
[----:B------:R-:W-:Y:S01]  /*9a00*/  SHF.R.S32.HI R24, RZ, 0x1f, R24 ;  /* 0x0000001fff187819 */ /* 0x000fe20000011418 */
[----:B------:R-:W-:Y:S01]  /*9a10*/  IMAD R21, R21, UR46, RZ ;  /* 0x0000002e15157c24 */ /* 0x000fe2000f8e02ff */
[----:B------:R-:W-:Y:S01]  /*9a20*/  SHF.R.S32.HI R23, RZ, 0x1f, R23 ;  /* 0x0000001fff177819 */ /* 0x000fe20000011417 */
[----:B------:R3:W-:Y:S01]  /*9a30*/  STL [R1+0x244], R0 ;  /* 0x0002440001007387 */ /* 0x0007e20000100800 */
[----:B------:R-:W-:Y:S01]  /*9a40*/  IMAD R18, R18, UR46, RZ ;  /* 0x0000002e12127c24 */ /* 0x000fe2000f8e02ff */
[----:B------:R-:W-:Y:S01]  /*9a50*/  SHF.R.S32.HI R22, RZ, 0x1f, R22 ;  /* 0x0000001fff167819 */ /* 0x000fe20000011416 */
[----:B------:R-:W-:Y:S01]  /*9a60*/  IMAD R17, R17, UR46, RZ ;  /* 0x0000002e11117c24 */ /* 0x000fe2000f8e02ff */
[----:B------:R1:W-:Y:S01]  /*9a70*/  STL [R1+0x240], R2 ;  /* 0x0002400201007387 */ /* 0x0003e20000100800 */
[----:B------:R-:W-:Y:S01]  /*9a80*/  IMAD R14, R14, UR46, RZ ;  /* 0x0000002e0e0e7c24 */ /* 0x000fe2000f8e02ff */
[----:B------:R-:W0:Y:S01]  /*9a90*/  LDCU.64 UR28, c[0x0][0x388] ;  /* 0x00007100ff1c77ac */ /* 0x000e220008000a00 */
[----:B---3--:R-:W-:-:S02]  /*9aa0*/  IADD3 R0, P5, PT, R20, UR16, RZ ;  /* 0x0000001014007c10 */ /* 0x008fc4000ffbe0ff */
[----:B-1----:R-:W-:Y:S02]  /*9ab0*/  IADD3 R2, P0, PT, R19, UR20, RZ ;  /* 0x0000001413027c10 */ /* 0x002fe4000ff1e0ff */
[----:B------:R-:W-:Y:S02]  /*9ac0*/  R2UR UR34, R0 ;  /* 0x00000000002272ca */ /* 0x000fe400000e0000 */
[----:B------:R-:W-:Y:S02]  /*9ad0*/  R2UR UR33, R2 ;  /* 0x00000000022172ca */ /* 0x000fe400000e0000 */
[----:B------:R-:W-:Y:S01]  /*9ae0*/  IADD3.X R2, PT, PT, R24, UR25, RZ, P1, !PT ;  /* 0x0000001918027c10 */ /* 0x000fe20008ffe4ff */
[----:B------:R-:W1:Y:S01]  /*9af0*/  LDCU.64 UR24, c[0x0][0x388] ;  /* 0x00007100ff1877ac */ /* 0x000e620008000a00 */
[----:B------:R-:W-:Y:S02]  /*9b00*/  IADD3.X R0, PT, PT, R23, UR23, RZ, P3, !PT ;  /* 0x0000001717007c10 */ /* 0x000fe40009ffe4ff */
[----:B------:R-:W-:Y:S01]  /*9b10*/  IADD3 R3, P2, PT, R21, UR26, RZ ;  /* 0x0000001a15037c10 */ /* 0x000fe2000ff5e0ff */
[----:B------:R-:W3:Y:S01]  /*9b20*/  LDCU.64 UR22, c[0x0][0x388] ;  /* 0x00007100ff1677ac */ /* 0x000ee20008000a00 */
[----:B------:R4:W-:Y:S02]  /*9b30*/  STL [R1+0x23c], R2 ;  /* 0x00023c0201007387 */ /* 0x0009e40000100800 */
[----:B------:R-:W-:-:S02]  /*9b40*/  R2UR UR35, R3 ;  /* 0x00000000032372ca */ /* 0x000fc400000e0000 */
[----:B------:R2:W-:Y:S01]  /*9b50*/  STL [R1+0x238], R0 ;  /* 0x0002380001007387 */ /* 0x0005e20000100800 */
[----:B------:R-:W-:Y:S01]  /*9b60*/  IADD3.X R3, PT, PT, R22, UR9, RZ, P4, !PT ;  /* 0x0000000916037c10 */ /* 0x000fe2000a7fe4ff */
[----:B------:R-:W-:Y:S01]  /*9b70*/  IMAD R15, R15, UR46, RZ ;  /* 0x0000002e0f0f7c24 */ /* 0x000fe2000f8e02ff */
[----:B------:R-:W-:Y:S01]  /*9b80*/  SHF.R.S32.HI R21, RZ, 0x1f, R21 ;  /* 0x0000001fff157819 */ /* 0x000fe20000011415 */
[----:B------:R-:W0:Y:S01]  /*9b90*/  LDCU.64 UR8, c[0x0][0x388] ;  /* 0x00007100ff0877ac */ /* 0x000e220008000a00 */
[----:B------:R-:W-:Y:S02]  /*9ba0*/  SHF.R.S32.HI R20, RZ, 0x1f, R20 ;  /* 0x0000001fff147819 */ /* 0x000fe40000011414 */
[----:B----4-:R-:W-:Y:S02]  /*9bb0*/  IADD3 R2, P4, PT, R17, UR14, RZ ;  /* 0x0000000e11027c10 */ /* 0x010fe4000ff9e0ff */
[----:B--2---:R-:W-:Y:S02]  /*9bc0*/  IADD3 R0, P3, PT, R18, UR18, RZ ;  /* 0x0000001212007c10 */ /* 0x004fe4000ff7e0ff */
[----:B------:R-:W-:-:S02]  /*9bd0*/  R2UR UR31, R2 ;  /* 0x00000000021f72ca */ /* 0x000fc400000e0000 */
[----:B------:R-:W-:Y:S02]  /*9be0*/  R2UR UR32, R0 ;  /* 0x00000000002072ca */ /* 0x000fe400000e0000 */
[----:B------:R-:W-:Y:S01]  /*9bf0*/  IADD3.X R0, PT, PT, R21, UR11, RZ, P2, !PT ;  /* 0x0000000b15007c10 */ /* 0x000fe200097fe4ff */
[----:B------:R-:W-:Y:S01]  /*9c00*/  STL [R1+0x234], R3 ;  /* 0x0002340301007387 */ /* 0x000fe20000100800 */
[----:B------:R-:W-:Y:S01]  /*9c10*/  IADD3.X R2, PT, PT, R20, UR27, RZ, P5, !PT ;  /* 0x0000001b14027c10 */ /* 0x000fe2000affe4ff */
[----:B------:R-:W2:Y:S02]  /*9c20*/  LDCU.64 UR10, c[0x0][0x388] ;  /* 0x00007100ff0a77ac */ /* 0x000ea40008000a00 */
[----:B------:R3:W-:Y:S01]  /*9c30*/  STL [R1+0x230], R0 ;  /* 0x0002300001007387 */ /* 0x0007e20000100800 */
[----:B------:R-:W-:Y:S01]  /*9c40*/  SHF.R.S32.HI R19, RZ, 0x1f, R19 ;  /* 0x0000001fff137819 */ /* 0x000fe20000011413 */
[----:B------:R-:W-:Y:S01]  /*9c50*/  IMAD R16, R16, UR46, RZ ;  /* 0x0000002e10107c24 */ /* 0x000fe2000f8e02ff */
[----:B------:R-:W-:Y:S01]  /*9c60*/  SHF.R.S32.HI R18, RZ, 0x1f, R18 ;  /* 0x0000001fff127819 */ /* 0x000fe20000011412 */
[----:B------:R1:W-:Y:S01]  /*9c70*/  STL [R1+0x22c], R2 ;  /* 0x00022c0201007387 */ /* 0x0003e20000100800 */
[----:B------:R-:W4:Y:S01]  /*9c80*/  LDCU.64 UR26, c[0x0][0x388] ;  /* 0x00007100ff1a77ac */ /* 0x000f220008000a00 */
[----:B---3--:R-:W-:-:S02]  /*9c90*/  IADD3 R0, P5, PT, R15, UR22, RZ ;  /* 0x000000160f007c10 */ /* 0x008fc4000ffbe0ff */
[----:B-1----:R-:W-:-:S04]  /*9ca0*/  IADD3 R2, P2, PT, R14, UR24, RZ ;  /* 0x000000180e027c10 */ /* 0x002fc8000ff5e0ff */
[----:B------:R-:W-:Y:S02]  /*9cb0*/  R2UR UR47, R2 ;  /* 0x00000000022f72ca */ /* 0x000fe400000e0000 */
[----:B------:R-:W-:Y:S01]  /*9cc0*/  IADD3.X R2, PT, PT, R19, UR17, RZ, P0, !PT ;  /* 0x0000001113027c10 */ /* 0x000fe200087fe4ff */
[----:B------:R-:W1:Y:S01]  /*9cd0*/  LDCU.64 UR16, c[0x0][0x388] ;  /* 0x00007100ff1077ac */ /* 0x000e620008000a00 */
[----:B------:R-:W-:Y:S02]  /*9ce0*/  IADD3 R3, P1, PT, R16, UR52, RZ ;  /* 0x0000003410037c10 */ /* 0x000fe4000ff3e0ff */
[----:B------:R-:W-:Y:S01]  /*9cf0*/  R2UR UR48, R0 ;  /* 0x00000000003072ca */ /* 0x000fe200000e0000 */
[----:B------:R-:W-:Y:S01]  /*9d00*/  IMAD R13, R13, UR46, RZ ;  /* 0x0000002e0d0d7c24 */ /* 0x000fe2000f8e02ff */
[----:B------:R-:W-:Y:S02]  /*9d10*/  IADD3.X R0, PT, PT, R18, UR21, RZ, P3, !PT ;  /* 0x0000001512007c10 */ /* 0x000fe40009ffe4ff */
[----:B------:R-:W-:Y:S01]  /*9d20*/  SHF.R.S32.HI R17, RZ, 0x1f, R17 ;  /* 0x0000001fff117819 */ /* 0x000fe20000011411 */
[----:B------:R-:W-:Y:S01]  /*9d30*/  STL [R1+0x228], R2 ;  /* 0x0002280201007387 */ /* 0x000fe20000100800 */
[----:B------:R-:W-:Y:S01]  /*9d40*/  R2UR UR30, R3 ;  /* 0x00000000031e72ca */ /* 0x000fe200000e0000 */
[----:B------:R-:W-:Y:S01]  /*9d50*/  IMAD R11, R11, UR46, RZ ;  /* 0x0000002e0b0b7c24 */ /* 0x000fe2000f8e02ff */
[----:B------:R-:W-:Y:S01]  /*9d60*/  IADD3.X R3, PT, PT, R17, UR19, RZ, P4, !PT ;  /* 0x0000001311037c10 */ /* 0x000fe2000a7fe4ff */
[----:B------:R0:W-:Y:S01]  /*9d70*/  STL [R1+0x224], R0 ;  /* 0x0002240001007387 */ /* 0x0001e20000100800 */
[----:B------:R-:W-:Y:S01]  /*9d80*/  IMAD R12, R12, UR46, RZ ;  /* 0x0000002e0c0c7c24 */ /* 0x000fe2000f8e02ff */
[----:B------:R-:W-:Y:S01]  /*9d90*/  SHF.R.S32.HI R16, RZ, 0x1f, R16 ;  /* 0x0000001fff107819 */ /* 0x000fe20000011410 */
[----:B------:R-:W-:Y:S01]  /*9da0*/  IMAD R27, R27, UR46, RZ ;  /* 0x0000002e1b1b7c24 */ /* 0x000fe2000f8e02ff */
[----:B------:R2:W-:Y:S01]  /*9db0*/  STL [R1+0x220], R3 ;  /* 0x0002200301007387 */ /* 0x0005e20000100800 */
[----:B------:R-:W-:Y:S01]  /*9dc0*/  SHF.R.S32.HI R15, RZ, 0x1f, R15 ;  /* 0x0000001fff0f7819 */ /* 0x000fe2000001140f */
[----:B------:R-:W-:Y:S01]  /*9dd0*/  IMAD R10, R10, UR46, RZ ;  /* 0x0000002e0a0a7c24 */ /* 0x000fe2000f8e02ff */
[----:B------:R-:W-:Y:S01]  /*9de0*/  SHF.R.S32.HI R14, RZ, 0x1f, R14 ;  /* 0x0000001fff0e7819 */ /* 0x000fe2000001140e */
[----:B------:R-:W3:Y:S01]  /*9df0*/  LDCU.64 UR18, c[0x0][0x388] ;  /* 0x00007100ff1277ac */ /* 0x000ee20008000a00 */
[----:B0-----:R-:W-:-:S02]  /*9e00*/  IADD3 R0, P3, PT, R13, UR28, RZ ;  /* 0x0000001c0d007c10 */ /* 0x001fc4000ff7e0ff */
[----:B------:R-:W-:Y:S01]  /*9e10*/  IADD3 R2, P4, PT, R12, UR8, RZ ;  /* 0x000000080c027c10 */ /* 0x000fe2000ff9e0ff */
[----:B------:R-:W0:Y:S01]  /*9e20*/  LDCU.64 UR20, c[0x0][0x388] ;  /* 0x00007100ff1477ac */ /* 0x000e220008000a00 */
[----:B--2---:R-:W-:Y:S02]  /*9e30*/  IADD3 R3, P0, PT, R11, UR10, RZ ;  /* 0x0000000a0b037c10 */ /* 0x004fe4000ff1e0ff */
[----:B------:R-:W-:Y:S02]  /*9e40*/  R2UR UR51, R0 ;  /* 0x00000000003372ca */ /* 0x000fe400000e0000 */
[----:B------:R-:W-:Y:S01]  /*9e50*/  IADD3.X R0, PT, PT, R16, UR15, RZ, P1, !PT ;  /* 0x0000000f10007c10 */ /* 0x000fe20008ffe4ff */
[----:B------:R-:W2:Y:S01]  /*9e60*/  LDCU.64 UR14, c[0x0][0x388] ;  /* 0x00007100ff0e77ac */ /* 0x000ea20008000a00 */
[----:B------:R-:W-:Y:S02]  /*9e70*/  R2UR UR49, R3 ;  /* 0x00000000033172ca */ /* 0x000fe400000e0000 */
[----:B------:R-:W-:Y:S01]  /*9e80*/  R2UR UR50, R2 ;  /* 0x00000000023272ca */ /* 0x000fe200000e0000 */
[----:B------:R4:W-:Y:S01]  /*9e90*/  STL [R1+0x218], R0 ;  /* 0x0002180001007387 */ /* 0x0009e20000100800 */
[----:B------:R-:W-:-:S02]  /*9ea0*/  IADD3.X R3, PT, PT, R15, UR53, RZ, P5, !PT ;  /* 0x000000350f037c10 */ /* 0x000fc4000affe4ff */
[----:B-1----:R-:W-:Y:S02]  /*9eb0*/  IADD3 R2, P5, PT, R27, UR16, RZ ;  /* 0x000000101b027c10 */ /* 0x002fe4000ffbe0ff */
[----:B------:R-:W-:Y:S02]  /*9ec0*/  SHF.R.S32.HI R13, RZ, 0x1f, R13 ;  /* 0x0000001fff0d7819 */ /* 0x000fe4000001140d */
[----:B------:R-:W-:Y:S02]  /*9ed0*/  R2UR UR16, R2 ;  /* 0x00000000021072ca */ /* 0x000fe400000e0000 */
[----:B----4-:R-:W-:Y:S02]  /*9ee0*/  IADD3 R0, P1, PT, R10, UR26, RZ ;  /* 0x0000001a0a007c10 */ /* 0x010fe4000ff3e0ff */
[----:B------:R-:W-:Y:S01]  /*9ef0*/  IADD3.X R2, PT, PT, R14, UR23, RZ, P2, !PT ;  /* 0x000000170e027c10 */ /* 0x000fe200097fe4ff */
[----:B------:R1:W-:Y:S01]  /*9f00*/  STL [R1+0x214], R3 ;  /* 0x0002140301007387 */ /* 0x0003e20000100800 */
[----:B------:R-:W-:Y:S01]  /*9f10*/  R2UR UR26, R0 ;  /* 0x00000000001a72ca */ /* 0x000fe200000e0000 */
[----:B------:R-:W4:Y:S01]  /*9f20*/  LDCU.64 UR22, c[0x0][0x388] ;  /* 0x00007100ff1677ac */ /* 0x000f220008000a00 */
[----:B------:R-:W-:Y:S01]  /*9f30*/  IADD3.X R0, PT, PT, R13, UR25, RZ, P3, !PT ;  /* 0x000000190d007c10 */ /* 0x000fe20009ffe4ff */
[----:B------:R-:W2:Y:S01]  /*9f40*/  LDL.LU R7, [R1+0x4] ;  /* 0x0000040001077983 */ /* 0x000ea20000300800 */
[----:B------:R-:W-:Y:S01]  /*9f50*/  SHF.R.S32.HI R12, RZ, 0x1f, R12 ;  /* 0x0000001fff0c7819 */ /* 0x000fe2000001140c */
[----:B------:R-:W0:Y:S02]  /*9f60*/  LDCU.64 UR24, c[0x0][0x388] ;  /* 0x00007100ff1877ac */ /* 0x000e240008000a00 */
[----:B------:R3:W-:Y:S04]  /*9f70*/  STL [R1+0x210], R2 ;  /* 0x0002100201007387 */ /* 0x0007e80000100800 */
[----:B------:R4:W-:Y:S01]  /*9f80*/  STL [R1+0x20c], R0 ;  /* 0x00020c0001007387 */ /* 0x0009e20000100800 */
[----:B------:R-:W-:Y:S01]  /*9f90*/  IADD3.X R4, PT, PT, R12, UR29, RZ, P4, !PT ;  /* 0x0000001d0c047c10 */ /* 0x000fe2000a7fe4ff */
[----:B-1----:R-:W-:Y:S01]  /*9fa0*/  IMAD R3, R29, UR46, RZ ;  /* 0x0000002e1d037c24 */ /* 0x002fe2000f8e02ff */
[----:B------:R-:W-:Y:S01]  /*9fb0*/  SHF.R.S32.HI R11, RZ, 0x1f, R11 ;  /* 0x0000001fff0b7819 */ /* 0x000fe2000001140b */
[----:B------:R-:W1:Y:S01]  /*9fc0*/  LDCU.64 UR28, c[0x0][0x388] ;  /* 0x00007100ff1c77ac */ /* 0x000e620008000a00 */
[----:B---3--:R-:W-:-:S02]  /*9fd0*/  IMAD R2, R28, UR46, RZ ;  /* 0x0000002e1c027c24 */ /* 0x008fc4000f8e02ff */
[----:B----4-:R-:W-:-:S05]  /*9fe0*/  IMAD R0, R9, UR46, RZ ;  /* 0x0000002e09007c24 */ /* 0x010fca000f8e02ff */
[----:B------:R3:W-:Y:S04]  /*9ff0*/  STL [R1+0x1f0], R0 ;  /* 0x0001f00001007387 */ /* 0x0007e80000100800 */
[----:B------:R-:W4:Y:S04]  /*a000*/  LDL.LU R5, [R1+0x14] ;  /* 0x0000140001057983 */ /* 0x000f280000300800 */
[----:B------:R-:W-:Y:S04]  /*a010*/  STL [R1+0x208], R4 ;  /* 0x0002080401007387 */ /* 0x000fe80000100800 */
[----:B------:R0:W-:Y:S04]  /*a020*/  STL [R1+0x1f4], R2 ;  /* 0x0001f40201007387 */ /* 0x0001e80000100800 */
[----:B------:R-:W-:Y:S04]  /*a030*/  STL [R1+0x1f8], R3 ;  /* 0x0001f80301007387 */ /* 0x000fe80000100800 */
[----:B------:R-:W4:Y:S01]  /*a040*/  LDL.LU R21, [R1+0x18] ;  /* 0x0000180001157983 */ /* 0x000f220000300800 */
[----:B---3--:R-:W-:-:S03]  /*a050*/  IADD3 R0, P4, PT, R0, UR18, RZ ;  /* 0x0000001200007c10 */ /* 0x008fc6000ff9e0ff */
[----:B------:R-:W3:Y:S01]  /*a060*/  LDL.LU R19, [R1+0x1c] ;  /* 0x00001c0001137983 */ /* 0x000ee20000300800 */
[----:B0-----:R-:W-:-:S03]  /*a070*/  IADD3 R2, P3, PT, R2, UR20, RZ ;  /* 0x0000001402027c10 */ /* 0x001fc6000ff7e0ff */
[----:B------:R-:W3:Y:S01]  /*a080*/  LDL.LU R22, [R1+0x20] ;  /* 0x0000200001167983 */ /* 0x000ee20000300800 */
[----:B------:R-:W-:-:S03]  /*a090*/  R2UR UR20, R0 ;  /* 0x00000000001472ca */ /* 0x000fc600000e0000 */
[----:B------:R-:W3:Y:S01]  /*a0a0*/  LDL.LU R20, [R1+0x38] ;  /* 0x0000380001147983 */ /* 0x000ee20000300800 */
[----:B------:R-:W-:-:S03]  /*a0b0*/  IADD3.X R0, PT, PT, R11, UR9, RZ, P0, !PT ;  /* 0x000000090b007c10 */ /* 0x000fc600087fe4ff */
[----:B------:R-:W3:Y:S01]  /*a0c0*/  LDL.LU R23, [R1+0x3c] ;  /* 0x00003c0001177983 */ /* 0x000ee20000300800 */
[----:B------:R-:W-:-:S03]  /*a0d0*/  SHF.R.S32.HI R10, RZ, 0x1f, R10 ;  /* 0x0000001fff0a7819 */ /* 0x000fc6000001140a */
[----:B------:R-:W3:Y:S01]  /*a0e0*/  LDL.LU R24, [R1+0x40] ;  /* 0x0000400001187983 */ /* 0x000ee20000300800 */
[----:B------:R-:W-:-:S03]  /*a0f0*/  SHF.R.S32.HI R27, RZ, 0x1f, R27 ;  /* 0x0000001fff1b7819 */ /* 0x000fc6000001141b */
[----:B------:R-:W3:Y:S01]  /*a100*/  LDL.LU R8, [R1+0x60] ;  /* 0x0000600001087983 */ /* 0x000ee20000300800 */
[----:B------:R-:W-:-:S03]  /*a110*/  R2UR UR18, R2 ;  /* 0x00000000021272ca */ /* 0x000fc600000e0000 */
[----:B------:R-:W3:Y:S01]  /*a120*/  LDL.LU R6, [R1+0x64] ;  /* 0x0000640001067983 */ /* 0x000ee20000300800 */
[----:B------:R-:W-:Y:S01]  /*a130*/  IADD3.X R2, PT, PT, R10, UR11, RZ, P1, !PT ;  /* 0x0000000b0a027c10 */ /* 0x000fe20008ffe4ff */
[----:B------:R-:W0:Y:S02]  /*a140*/  LDCU.128 UR8, c[0x0][0x380] ;  /* 0x00007000ff0877ac */ /* 0x000e240008000c00 */
[----:B------:R-:W3:Y:S04]  /*a150*/  LDL.LU R4, [R1+0x68] ;  /* 0x0000680001047983 */ /* 0x000ee80000300800 */
[----:B------:R-:W3:Y:S04]  /*a160*/  LDL.LU R25, [R1+0xb0] ;  /* 0x0000b00001197983 */ /* 0x000ee80000300800 */
[----:B------:R0:W-:Y:S04]  /*a170*/  STL [R1+0x1fc], R0 ;  /* 0x0001fc0001007387 */ /* 0x0001e80000100800 */
[----:B------:R-:W3:Y:S01]  /*a180*/  LDL.LU R26, [R1+0xd0] ;  /* 0x0000d000011a7983 */ /* 0x000ee20000300800 */
[----:B0-----:R-:W-:-:S03]  /*a190*/  IADD3.X R0, PT, PT, R27, UR27, RZ, P5, !PT ;  /* 0x0000001b1b007c10 */ /* 0x001fc6000affe4ff */
[----:B------:R-:W-:Y:S04]  /*a1a0*/  STL [R1+0x200], R2 ;  /* 0x0002000201007387 */ /* 0x000fe80000100800 */
[----:B------:R0:W-:Y:S01]  /*a1b0*/  STL [R1+0x204], R0 ;  /* 0x0002040001007387 */ /* 0x0001e20000100800 */
[----:B--2---:R-:W-:-:S03]  /*a1c0*/  IMAD R18, R7, UR46, RZ ;  /* 0x0000002e07127c24 */ /* 0x004fc6000f8e02ff */
[----:B------:R-:W2:Y:S04]  /*a1d0*/  LDL.LU R7, [R1+0xe8] ;  /* 0x0000e80001077983 */ /* 0x000ea80000300800 */
[----:B------:R-:W-:Y:S01]  /*a1e0*/  STL [R1+0x9f0], R18 ;  /* 0x0009f01201007387 */ /* 0x000fe20000100800 */
[----:B----4-:R-:W-:-:S03]  /*a1f0*/  IMAD R17, R5, UR46, RZ ;  /* 0x0000002e05117c24 */ /* 0x010fc6000f8e02ff */
[----:B------:R-:W4:Y:S04]  /*a200*/  LDL.LU R5, [R1+0xec] ;  /* 0x0000ec0001057983 */ /* 0x000f280000300800 */
[----:B------:R-:W-:Y:S01]  /*a210*/  STL [R1+0x9f4], R17 ;  /* 0x0009f41101007387 */ /* 0x000fe20000100800 */
[----:B------:R-:W-:-:S03]  /*a220*/  IMAD R16, R21, UR46, RZ ;  /* 0x0000002e15107c24 */ /* 0x000fc6000f8e02ff */
[----:B------:R-:W0:Y:S01]  /*a230*/  LDL.LU R21, [R1+0xf0] ;  /* 0x0000f00001157983 */ /* 0x000e220000300800 */
[----:B---3--:R-:W-:-:S03]  /*a240*/  IMAD R15, R19, UR46, RZ ;  /* 0x0000002e130f7c24 */ /* 0x008fc6000f8e02ff */
[----:B------:R-:W-:Y:S01]  /*a250*/  STL [R1+0x9f8], R16 ;  /* 0x0009f81001007387 */ /* 0x000fe20000100800 */
[----:B------:R-:W-:-:S03]  /*a260*/  IMAD R14, R22, UR46, RZ ;  /* 0x0000002e160e7c24 */ /* 0x000fc6000f8e02ff */
[----:B------:R-:W-:Y:S01]  /*a270*/  STL [R1+0x9fc], R15 ;  /* 0x0009fc0f01007387 */ /* 0x000fe20000100800 */
[----:B------:R-:W-:-:S03]  /*a280*/  IMAD R13, R20, UR46, RZ ;  /* 0x0000002e140d7c24 */ /* 0x000fc6000f8e02ff */
[----:B------:R-:W3:Y:S01]  /*a290*/  LDL.LU R22, [R1+0xf4] ;  /* 0x0000f40001167983 */ /* 0x000ee20000300800 */
[----:B------:R-:W-:-:S03]  /*a2a0*/  IMAD R12, R23, UR46, RZ ;  /* 0x0000002e170c7c24 */ /* 0x000fc6000f8e02ff */
[----:B------:R-:W-:Y:S01]  /*a2b0*/  STL [R1+0xa00], R14 ;  /* 0x000a000e01007387 */ /* 0x000fe20000100800 */
        /* <DEDUP_REMOVED lines=9> */
[----:B------:R-:W-:Y:S04]  /*a350*/  STL [R1+0xa14], R6 ;  /* 0x000a140601007387 */ /* 0x000fe80000100800 */
[----:B------:R0:W-:Y:S01]  /*a360*/  STL [R1+0xa18], R4 ;  /* 0x000a180401007387 */ /* 0x0001e20000100800 */
[----:B------:R-:W-:-:S03]  /*a370*/  IMAD R9, R26, UR46, RZ ;  /* 0x0000002e1a097c24 */ /* 0x000fc6000f8e02ff */
[----:B------:R-:W-:Y:S04]  /*a380*/  STL [R1+0xa1c], R11 ;  /* 0x000a1c0b01007387 */ /* 0x000fe80000100800 */
[----:B------:R-:W3:Y:S04]  /*a390*/  LDL.LU R23, [R1+0xf8] ;  /* 0x0000f80001177983 */ /* 0x000ee80000300800 */
[----:B------:R-:W3:Y:S04]  /*a3a0*/  LDL.LU R24, [R1+0xfc] ;  /* 0x0000fc0001187983 */ /* 0x000ee80000300800 */
[----:B------:R-:W-:Y:S04]  /*a3b0*/  STL [R1+0xa20], R9 ;  /* 0x000a200901007387 */ /* 0x000fe80000100800 */
[----:B------:R-:W3:Y:S01]  /*a3c0*/  LDL.LU R25, [R1+0x100] ;  /* 0x0001000001197983 */ /* 0x000ee20000300800 */
[----:B------:R-:W-:-:S04]  /*a3d0*/  IADD3 R3, P2, PT, R3, UR14, RZ ;  /* 0x0000000e03037c10 */ /* 0x000fc8000ff5e0ff */
[----:B------:R-:W-:Y:S01]  /*a3e0*/  R2UR UR14, R3 ;  /* 0x00000000030e72ca */ /* 0x000fe200000e0000 */
[----:B--2---:R-:W-:-:S05]  /*a3f0*/  IMAD R7, R7, UR46, RZ ;  /* 0x0000002e07077c24 */ /* 0x004fca000f8e02ff */
[----:B------:R-:W-:Y:S04]  /*a400*/  STL [R1+0xa24], R7 ;  /* 0x000a240701007387 */ /* 0x000fe80000100800 */
[----:B------:R-:W2:Y:S04]  /*a410*/  LDL.LU R26, [R1+0x108] ;  /* 0x00010800011a7983 */ /* 0x000ea80000300800 */
[----:B------:R-:W2:Y:S01]  /*a420*/  LDL.LU R27, [R1+0x10c] ;  /* 0x00010c00011b7983 */ /* 0x000ea20000300800 */
[----:B----4-:R-:W-:-:S05]  /*a430*/  IMAD R5, R5, UR46, RZ ;  /* 0x0000002e05057c24 */ /* 0x010fca000f8e02ff */
[----:B------:R4:W-:Y:S04]  /*a440*/  STL [R1+0xa28], R5 ;  /* 0x000a280501007387 */ /* 0x0009e80000100800 */
[----:B------:R-:W4:Y:S04]  /*a450*/  LDL.LU R28, [R1+0x110] ;  /* 0x00011000011c7983 */ /* 0x000f280000300800 */
[----:B------:R-:W4:Y:S01]  /*a460*/  LDL.LU R29, [R1+0x118] ;  /* 0x00011800011d7983 */ /* 0x000f220000300800 */
[----:B0-----:R-:W-:-:S05]  /*a470*/  IMAD R0, R21, UR46, RZ ;  /* 0x0000002e15007c24 */ /* 0x001fca000f8e02ff */
[----:B------:R0:W-:Y:S04]  /*a480*/  STL [R1+0xa2c], R0 ;  /* 0x000a2c0001007387 */ /* 0x0001e80000100800 */
[----:B------:R-:W4:Y:S04]  /*a490*/  LDL.LU R4, [R1+0x120] ;  /* 0x0001200001047983 */ /* 0x000f280000300800 */
[----:B------:R-:W4:Y:S04]  /*a4a0*/  LDL.LU R6, [R1+0x124] ;  /* 0x0001240001067983 */ /* 0x000f280000300800 */
[----:B------:R-:W0:Y:S04]  /*a4b0*/  LDL.LU R8, [R1+0x128] ;  /* 0x0001280001087983 */ /* 0x000e280000300800 */
[----:B------:R-:W4:Y:S04]  /*a4c0*/  LDL.LU R10, [R1+0x144] ;  /* 0x00014400010a7983 */ /* 0x000f280000300800 */
        /* <DEDUP_REMOVED lines=8> */
[----:B------:R-:W4:Y:S01]  /*a550*/  LDL.LU R2, [R1+0x1e4] ;  /* 0x0001e40001027983 */ /* 0x000f220000300800 */
[----:B---3--:R-:W-:-:S02]  /*a560*/  IMAD R19, R22, UR46, RZ ;  /* 0x0000002e16137c24 */ /* 0x008fc4000f8e02ff */
[----:B------:R-:W-:Y:S01]  /*a570*/  IMAD R22, R23, UR46, RZ ;  /* 0x0000002e17167c24 */ /* 0x000fe2000f8e02ff */
[----:B------:R-:W3:Y:S01]  /*a580*/  LDL.LU R20, [R1+0x1e0] ;  /* 0x0001e00001147983 */ /* 0x000ee20000300800 */
[----:B------:R-:W-:Y:S02]  /*a590*/  IMAD R23, R24, UR46, RZ ;  /* 0x0000002e18177c24 */ /* 0x000fe4000f8e02ff */
[----:B------:R-:W-:Y:S01]  /*a5a0*/  IMAD R25, R25, UR46, RZ ;  /* 0x0000002e19197c24 */ /* 0x000fe2000f8e02ff */
[----:B------:R-:W3:Y:S04]  /*a5b0*/  LDL.LU R21, [R1+0x1dc] ;  /* 0x0001dc0001157983 */ /* 0x000ee80000300800 */
[----:B------:R-:W-:Y:S04]  /*a5c0*/  STL [R1+0xa30], R19 ;  /* 0x000a301301007387 */ /* 0x000fe80000100800 */
[----:B------:R-:W-:Y:S04]  /*a5d0*/  STL [R1+0xa34], R22 ;  /* 0x000a341601007387 */ /* 0x000fe80000100800 */
[----:B------:R-:W3:Y:S04]  /*a5e0*/  LDL.LU R24, [R1+0x1d8] ;  /* 0x0001d80001187983 */ /* 0x000ee80000300800 */
[----:B------:R-:W-:Y:S04]  /*a5f0*/  STL [R1+0xa38], R23 ;  /* 0x000a381701007387 */ /* 0x000fe80000100800 */
[----:B------:R-:W-:Y:S01]  /*a600*/  STL [R1+0xa3c], R25 ;  /* 0x000a3c1901007387 */ /* 0x000fe20000100800 */
[----:B--2---:R-:W-:-:S02]  /*a610*/  IMAD R26, R26, UR46, RZ ;  /* 0x0000002e1a1a7c24 */ /* 0x004fc4000f8e02ff */
[----:B------:R-:W-:-:S03]  /*a620*/  IMAD R27, R27, UR46, RZ ;  /* 0x0000002e1b1b7c24 */ /* 0x000fc6000f8e02ff */
[----:B------:R-:W-:Y:S04]  /*a630*/  STL [R1+0xa40], R26 ;  /* 0x000a401a01007387 */ /* 0x000fe80000100800 */
[----:B------:R-:W-:Y:S01]  /*a640*/  STL [R1+0xa44], R27 ;  /* 0x000a441b01007387 */ /* 0x000fe20000100800 */
[----:B----4-:R-:W-:Y:S02]  /*a650*/  IMAD R28, R28, UR46, RZ ;  /* 0x0000002e1c1c7c24 */ /* 0x010fe4000f8e02ff */
[----:B------:R-:W-:-:S03]  /*a660*/  IMAD R29, R29, UR46, RZ ;  /* 0x0000002e1d1d7c24 */ /* 0x000fc6000f8e02ff */
[----:B------:R-:W-:Y:S04]  /*a670*/  STL [R1+0xa48], R28 ;  /* 0x000a481c01007387 */ /* 0x000fe80000100800 */
[----:B------:R-:W-:Y:S01]  /*a680*/  STL [R1+0xa4c], R29 ;  /* 0x000a4c1d01007387 */ /* 0x000fe20000100800 */
[----:B------:R-:W-:Y:S02]  /*a690*/  IMAD R5, R4, UR46, RZ ;  /* 0x0000002e04057c24 */ /* 0x000fe4000f8e02ff */
[----:B------:R-:W-:-:S03]  /*a6a0*/  IMAD R4, R6, UR46, RZ ;  /* 0x0000002e06047c24 */ /* 0x000fc6000f8e02ff */
[----:B------:R2:W-:Y:S01]  /*a6b0*/  STL [R1+0x4], R5 ;  /* 0x0000040501007387 */ /* 0x0005e20000100800 */
[----:B0-----:R-:W-:-:S03]  /*a6c0*/  IMAD R0, R8, UR46, RZ ;  /* 0x0000002e08007c24 */ /* 0x001fc6000f8e02ff */
[----:B------:R0:W-:Y:S04]  /*a6d0*/  STL [R1+0x8], R4 ;  /* 0x0000080401007387 */ /* 0x0001e80000100800 */
[----:B------:R4:W-:Y:S01]  /*a6e0*/  STL [R1+0xc], R0 ;  /* 0x00000c0001007387 */ /* 0x0009e20000100800 */
[----:B--2---:R-:W-:Y:S02]  /*a6f0*/  IMAD R5, R10, UR46, RZ ;  /* 0x0000002e0a057c24 */ /* 0x004fe4000f8e02ff */
[----:B0-----:R-:W-:-:S03]  /*a700*/  IMAD R4, R12, UR46, RZ ;  /* 0x0000002e0c047c24 */ /* 0x001fc6000f8e02ff */
[----:B------:R0:W-:Y:S01]  /*a710*/  STL [R1+0x10], R5 ;  /* 0x0000100501007387 */ /* 0x0001e20000100800 */
[----:B----4-:R-:W-:-:S03]  /*a720*/  IMAD R0, R13, UR46, RZ ;  /* 0x0000002e0d007c24 */ /* 0x010fc6000f8e02ff */
[----:B------:R2:W-:Y:S04]  /*a730*/  STL [R1+0x14], R4 ;  /* 0x0000140401007387 */ /* 0x0005e80000100800 */
[----:B------:R4:W-:Y:S01]  /*a740*/  STL [R1+0x18], R0 ;  /* 0x0000180001007387 */ /* 0x0009e20000100800 */
[----:B0-----:R-:W-:Y:S02]  /*a750*/  IMAD R5, R14, UR46, RZ ;  /* 0x0000002e0e057c24 */ /* 0x001fe4000f8e02ff */
[----:B--2---:R-:W-:-:S03]  /*a760*/  IMAD R4, R15, UR46, RZ ;  /* 0x0000002e0f047c24 */ /* 0x004fc6000f8e02ff */
[----:B------:R0:W-:Y:S01]  /*a770*/  STL [R1+0x1c], R5 ;  /* 0x00001c0501007387 */ /* 0x0001e20000100800 */
[----:B----4-:R-:W-:-:S03]  /*a780*/  IMAD R0, R16, UR46, RZ ;  /* 0x0000002e10007c24 */ /* 0x010fc6000f8e02ff */
[----:B------:R2:W-:Y:S04]  /*a790*/  STL [R1+0x20], R4 ;  /* 0x0000200401007387 */ /* 0x0005e80000100800 */
[----:B------:R4:W-:Y:S01]  /*a7a0*/  STL [R1+0x24], R0 ;  /* 0x0000240001007387 */ /* 0x0009e20000100800 */
[----:B0-----:R-:W-:Y:S02]  /*a7b0*/  IMAD R5, R17, UR46, RZ ;  /* 0x0000002e11057c24 */ /* 0x001fe4000f8e02ff */
[----:B--2---:R-:W-:-:S03]  /*a7c0*/  IMAD R4, R18, UR46, RZ ;  /* 0x0000002e12047c24 */ /* 0x004fc6000f8e02ff */
[----:B------:R-:W-:Y:S01]  /*a7d0*/  STL [R1+0x28], R5 ;  /* 0x0000280501007387 */ /* 0x000fe20000100800 */
[----:B----4-:R-:W-:Y:S02]  /*a7e0*/  IMAD R0, R3, UR46, RZ ;  /* 0x0000002e03007c24 */ /* 0x010fe4000f8e02ff */
[----:B------:R-:W-:Y:S01]  /*a7f0*/  IMAD R3, R2, UR46, RZ ;  /* 0x0000002e02037c24 */ /* 0x000fe2000f8e02ff */
[----:B------:R-:W-:Y:S04]  /*a800*/  STL [R1+0x30], R4 ;  /* 0x0000300401007387 */ /* 0x000fe80000100800 */
[----:B------:R0:W-:Y:S04]  /*a810*/  STL [R1+0x34], R0 ;  /* 0x0000340001007387 */ /* 0x0001e80000100800 */
[----:B------:R-:W-:Y:S04]  /*a820*/  STL [R1+0x38], R3 ;  /* 0x0000380301007387 */ /* 0x000fe80000100800 */
[----:B------:R-:W2:Y:S01]  /*a830*/  LDL.LU R29, [R1+0x1d0] ;  /* 0x0001d000011d7983 */ /* 0x000ea20000300800 */
[----:B---3--:R-:W-:-:S02]  /*a840*/  IMAD R2, R20, UR46, RZ ;  /* 0x0000002e14027c24 */ /* 0x008fc4000f8e02ff */
[----:B0-----:R-:W-:-:S03]  /*a850*/  IMAD R0, R21, UR46, RZ ;  /* 0x0000002e15007c24 */ /* 0x001fc6000f8e02ff */
[----:B------:R-:W-:Y:S04]  /*a860*/  STL [R1+0x3c], R2 ;  /* 0x00003c0201007387 */ /* 0x000fe80000100800 */
[----:B--2---:R0:W-:Y:S04]  /*a870*/  STL [R1+0xa54], R29 ;  /* 0x000a541d01007387 */ /* 0x0041e80000100800 */
[----:B------:R2:W-:Y:S04]  /*a880*/  STL [R1+0x40], R0 ;  /* 0x0000400001007387 */ /* 0x0005e80000100800 */
[----:B0-----:R-:W3:Y:S01]  /*a890*/  LDL.LU R29, [R1+0x1d4] ;  /* 0x0001d400011d7983 */ /* 0x001ee20000300800 */
[----:B--2---:R-:W-:-:S03]  /*a8a0*/  IMAD R0, R24, UR46, RZ ;  /* 0x0000002e18007c24 */ /* 0x004fc6000f8e02ff */
[----:B------:R-:W2:Y:S04]  /*a8b0*/  LDL.LU R21, [R1+0x1cc] ;  /* 0x0001cc0001157983 */ /* 0x000ea80000300800 */
[----:B------:R-:W4:Y:S04]  /*a8c0*/  LDL.LU R28, [R1+0x1c8] ;  /* 0x0001c800011c7983 */ /* 0x000f280000300800 */
[----:B------:R-:W2:Y:S04]  /*a8d0*/  LDL.LU R27, [R1+0x1c4] ;  /* 0x0001c400011b7983 */ /* 0x000ea80000300800 */
[----:B------:R0:W-:Y:S04]  /*a8e0*/  STL [R1+0x44], R0 ;  /* 0x0000440001007387 */ /* 0x0001e80000100800 */
[----:B------:R-:W2:Y:S04]  /*a8f0*/  LDL.LU R26, [R1+0x1c0] ;  /* 0x0001c000011a7983 */ /* 0x000ea80000300800 */
[----:B------:R-:W2:Y:S04]  /*a900*/  LDL.LU R25, [R1+0x1bc] ;  /* 0x0001bc0001197983 */ /* 0x000ea80000300800 */
[----:B------:R-:W2:Y:S04]  /*a910*/  LDL.LU R23, [R1+0x1b8] ;  /* 0x0001b80001177983 */ /* 0x000ea80000300800 */
[----:B------:R-:W2:Y:S04]  /*a920*/  LDL.LU R22, [R1+0x1b4] ;  /* 0x0001b40001167983 */ /* 0x000ea80000300800 */
[----:B------:R-:W2:Y:S04]  /*a930*/  LDL.LU R19, [R1+0x1b0] ;  /* 0x0001b00001137983 */ /* 0x000ea80000300800 */
[----:B0-----:R-:W2:Y:S04]  /*a940*/  LDL.LU R0, [R1+0x1ac] ;  /* 0x0001ac0001007983 */ /* 0x001ea80000300800 */
[----:B------:R-:W2:Y:S04]  /*a950*/  LDL.LU R5, [R1+0x1a8] ;  /* 0x0001a80001057983 */ /* 0x000ea80000300800 */
        /* <DEDUP_REMOVED lines=17> */
[----:B------:R-:W2:Y:S01]  /*aa70*/  LDL.LU R24, [R1+0x140] ;  /* 0x0001400001187983 */ /* 0x000ea20000300800 */
[----:B---3--:R-:W-:-:S05]  /*aa80*/  IMAD R29, R29, UR46, RZ ;  /* 0x0000002e1d1d7c24 */ /* 0x008fca000f8e02ff */
[----:B------:R0:W-:Y:S04]  /*aa90*/  STL [R1+0x48], R29 ;  /* 0x0000481d01007387 */ /* 0x0001e80000100800 */
[----:B0-----:R-:W3:Y:S02]  /*aaa0*/  LDL.LU R29, [R1+0xa54] ;  /* 0x000a5400011d7983 */ /* 0x001ee40000300800 */
[----:B---3--:R-:W-:-:S05]  /*aab0*/  IMAD R29, R29, UR46, RZ ;  /* 0x0000002e1d1d7c24 */ /* 0x008fca000f8e02ff */
[----:B------:R2:W-:Y:S02]  /*aac0*/  STL [R1+0x54], R29 ;  /* 0x0000541d01007387 */ /* 0x0005e40000100800 */
[----:B--2---:R-:W-:Y:S02]  /*aad0*/  IMAD R29, R21, UR46, RZ ;  /* 0x0000002e151d7c24 */ /* 0x004fe4000f8e02ff */
[----:B------:R-:W2:Y:S04]  /*aae0*/  LDL.LU R21, [R1+0x13c] ;  /* 0x00013c0001157983 */ /* 0x000ea80000300800 */
[----:B------:R4:W-:Y:S02]  /*aaf0*/  STL [R1+0x60], R29 ;  /* 0x0000601d01007387 */ /* 0x0009e40000100800 */
[----:B----4-:R-:W-:-:S02]  /*ab00*/  IMAD R29, R28, UR46, RZ ;  /* 0x0000002e1c1d7c24 */ /* 0x010fc4000f8e02ff */
[----:B------:R-:W-:Y:S02]  /*ab10*/  IMAD R28, R27, UR46, RZ ;  /* 0x0000002e1b1c7c24 */ /* 0x000fe4000f8e02ff */
[----:B------:R-:W-:Y:S02]  /*ab20*/  IMAD R27, R26, UR46, RZ ;  /* 0x0000002e1a1b7c24 */ /* 0x000fe4000f8e02ff */
[----:B------:R-:W-:Y:S01]  /*ab30*/  IMAD R26, R25, UR46, RZ ;  /* 0x0000002e191a7c24 */ /* 0x000fe2000f8e02ff */
[----:B------:R-:W-:Y:S01]  /*ab40*/  STL [R1+0x64], R29 ;  /* 0x0000641d01007387 */ /* 0x000fe20000100800 */
[----:B------:R-:W-:Y:S02]  /*ab50*/  IMAD R25, R23, UR46, RZ ;  /* 0x0000002e17197c24 */ /* 0x000fe4000f8e02ff */
[----:B------:R-:W-:Y:S01]  /*ab60*/  IMAD R23, R22, UR46, RZ ;  /* 0x0000002e16177c24 */ /* 0x000fe2000f8e02ff */
[----:B------:R-:W-:Y:S01]  /*ab70*/  STL [R1+0x68], R28 ;  /* 0x0000681c01007387 */ /* 0x000fe20000100800 */
[----:B------:R-:W-:-:S02]  /*ab80*/  IMAD R22, R19, UR46, RZ ;  /* 0x0000002e13167c24 */ /* 0x000fc4000f8e02ff */
[----:B------:R-:W-:Y:S01]  /*ab90*/  IMAD R19, R0, UR46, RZ ;  /* 0x0000002e00137c24 */ /* 0x000fe2000f8e02ff */
[----:B------:R-:W-:Y:S01]  /*aba0*/  STL [R1+0x78], R27 ;  /* 0x0000781b01007387 */ /* 0x000fe20000100800 */
[----:B------:R-:W-:-:S03]  /*abb0*/  IMAD R0, R5, UR46, RZ ;  /* 0x0000002e05007c24 */ /* 0x000fc6000f8e02ff */
[----:B------:R-:W-:Y:S01]  /*abc0*/  STL [R1+0x84], R26 ;  /* 0x0000841a01007387 */ /* 0x000fe20000100800 */
[----:B------:R-:W-:-:S03]  /*abd0*/  IMAD R5, R7, UR46, RZ ;  /* 0x0000002e07057c24 */ /* 0x000fc6000f8e02ff */
[----:B------:R-:W-:Y:S01]  /*abe0*/  STL [R1+0x88], R25 ;  /* 0x0000881901007387 */ /* 0x000fe20000100800 */
[----:B------:R-:W-:-:S03]  /*abf0*/  IMAD R7, R9, UR46, RZ ;  /* 0x0000002e09077c24 */ /* 0x000fc6000f8e02ff */
[----:B------:R-:W-:Y:S04]  /*ac00*/  STL [R1+0x94], R23 ;  /* 0x0000941701007387 */ /* 0x000fe80000100800 */
[----:B------:R-:W-:Y:S04]  /*ac10*/  STL [R1+0x9c], R22 ;  /* 0x00009c1601007387 */ /* 0x000fe80000100800 */
[----:B------:R-:W-:Y:S04]  /*ac20*/  STL [R1+0xb0], R19 ;  /* 0x0000b01301007387 */ /* 0x000fe80000100800 */
[----:B------:R0:W-:Y:S04]  /*ac30*/  STL [R1+0xbc], R0 ;  /* 0x0000bc0001007387 */ /* 0x0001e80000100800 */
[----:B------:R3:W-:Y:S01]  /*ac40*/  STL [R1+0xcc], R5 ;  /* 0x0000cc0501007387 */ /* 0x0007e20000100800 */
[----:B0-----:R-:W-:-:S03]  /*ac50*/  IMAD R0, R11, UR46, RZ ;  /* 0x0000002e0b007c24 */ /* 0x001fc6000f8e02ff */
[----:B------:R-:W-:Y:S01]  /*ac60*/  STL [R1+0xd0], R7 ;  /* 0x0000d00701007387 */ /* 0x000fe20000100800 */
[----:B---3--:R-:W-:-:S03]  /*ac70*/  IMAD R5, R4, UR46, RZ ;  /* 0x0000002e04057c24 */ /* 0x008fc6000f8e02ff */
[----:B------:R0:W-:Y:S01]  /*ac80*/  STL [R1+0xe4], R0 ;  /* 0x0000e40001007387 */ /* 0x0001e20000100800 */
[----:B------:R-:W-:-:S03]  /*ac90*/  IMAD R4, R6, UR46, RZ ;  /* 0x0000002e06047c24 */ /* 0x000fc6000f8e02ff */
[----:B------:R3:W-:Y:S01]  /*aca0*/  STL [R1+0xe8], R5 ;  /* 0x0000e80501007387 */ /* 0x0007e20000100800 */
[----:B0-----:R-:W-:-:S03]  /*acb0*/  IMAD R0, R8, UR46, RZ ;  /* 0x0000002e08007c24 */ /* 0x001fc6000f8e02ff */
[----:B------:R0:W-:Y:S01]  /*acc0*/  STL [R1+0xec], R4 ;  /* 0x0000ec0401007387 */ /* 0x0001e20000100800 */
[----:B---3--:R-:W-:-:S03]  /*acd0*/  IMAD R5, R10, UR46, RZ ;  /* 0x0000002e0a057c24 */ /* 0x008fc6000f8e02ff */
[----:B------:R3:W-:Y:S01]  /*ace0*/  STL [R1+0xf0], R0 ;  /* 0x0000f00001007387 */ /* 0x0007e20000100800 */
[----:B0-----:R-:W-:-:S03]  /*acf0*/  IMAD R4, R12, UR46, RZ ;  /* 0x0000002e0c047c24 */ /* 0x001fc6000f8e02ff */
[----:B------:R0:W-:Y:S01]  /*ad00*/  STL [R1+0xf4], R5 ;  /* 0x0000f40501007387 */ /* 0x0001e20000100800 */
[----:B---3--:R-:W-:-:S03]  /*ad10*/  IMAD R0, R13, UR46, RZ ;  /* 0x0000002e0d007c24 */ /* 0x008fc6000f8e02ff */
[----:B------:R3:W-:Y:S04]  /*ad20*/  STL [R1+0xf8], R4 ;  /* 0x0000f80401007387 */ /* 0x0007e80000100800 */
[----:B------:R4:W-:Y:S01]  /*ad30*/  STL [R1+0xfc], R0 ;  /* 0x0000fc0001007387 */ /* 0x0009e20000100800 */
[----:B0-----:R-:W-:Y:S02]  /*ad40*/  IMAD R5, R14, UR46, RZ ;  /* 0x0000002e0e057c24 */ /* 0x001fe4000f8e02ff */
[----:B---3--:R-:W-:-:S03]  /*ad50*/  IMAD R4, R15, UR46, RZ ;  /* 0x0000002e0f047c24 */ /* 0x008fc6000f8e02ff */
[----:B------:R0:W-:Y:S01]  /*ad60*/  STL [R1+0x100], R5 ;  /* 0x0001000501007387 */ /* 0x0001e20000100800 */
[----:B----4-:R-:W-:-:S03]  /*ad70*/  IMAD R0, R16, UR46, RZ ;  /* 0x0000002e10007c24 */ /* 0x010fc6000f8e02ff */
[----:B------:R3:W-:Y:S04]  /*ad80*/  STL [R1+0x108], R4 ;  /* 0x0001080401007387 */ /* 0x0007e80000100800 */
[----:B------:R4:W-:Y:S01]  /*ad90*/  STL [R1+0x10c], R0 ;  /* 0x00010c0001007387 */ /* 0x0009e20000100800 */
[----:B0-----:R-:W-:Y:S02]  /*ada0*/  IMAD R5, R17, UR46, RZ ;  /* 0x0000002e11057c24 */ /* 0x001fe4000f8e02ff */
[----:B---3--:R-:W-:-:S03]  /*adb0*/  IMAD R4, R18, UR46, RZ ;  /* 0x0000002e12047c24 */ /* 0x008fc6000f8e02ff */
[----:B------:R-:W-:Y:S01]  /*adc0*/  STL [R1+0x110], R5 ;  /* 0x0001100501007387 */ /* 0x000fe20000100800 */
[----:B----4-:R-:W-:Y:S02]  /*add0*/  IMAD R0, R3, UR46, RZ ;  /* 0x0000002e03007c24 */ /* 0x010fe4000f8e02ff */
[----:B------:R-:W-:Y:S01]  /*ade0*/  IMAD R3, R2, UR46, RZ ;  /* 0x0000002e02037c24 */ /* 0x000fe2000f8e02ff */
[----:B------:R-:W-:Y:S04]  /*adf0*/  STL [R1+0x118], R4 ;  /* 0x0001180401007387 */ /* 0x000fe80000100800 */
[----:B------:R0:W-:Y:S04]  /*ae00*/  STL [R1+0x120], R0 ;  /* 0x0001200001007387 */ /* 0x0001e80000100800 */
[----:B------:R-:W-:Y:S01]  /*ae10*/  STL [R1+0x124], R3 ;  /* 0x0001240301007387 */ /* 0x000fe20000100800 */
[----:B0-----:R-:W-:-:S03]  /*ae20*/  IMAD R0, R24, UR46, RZ ;  /* 0x0000002e18007c24 */ /* 0x001fc6000f8e02ff */
[----:B------:R-:W3:Y:S01]  /*ae30*/  LDL.LU R24, [R1+0x134] ;  /* 0x0001340001187983 */ /* 0x000ee20000300800 */
[----:B------:R-:W-:-:S05]  /*ae40*/  IMAD R2, R20, UR46, RZ ;  /* 0x0000002e14027c24 */ /* 0x000fca000f8e02ff */
[----:B------:R-:W-:Y:S04]  /*ae50*/  STL [R1+0x128], R2 ;  /* 0x0001280201007387 */ /* 0x000fe80000100800 */
[----:B---3--:R0:W-:Y:S04]  /*ae60*/  STL [R1+0xa50], R24 ;  /* 0x000a501801007387 */ /* 0x0081e80000100800 */
[----:B------:R2:W-:Y:S04]  /*ae70*/  STL [R1+0x140], R0 ;  /* 0x0001400001007387 */ /* 0x0005e80000100800 */
[----:B0-----:R-:W3:Y:S01]  /*ae80*/  LDL.LU R24, [R1+0x138] ;  /* 0x0001380001187983 */ /* 0x001ee20000300800 */
[----:B--2---:R-:W-:-:S03]  /*ae90*/  IMAD R0, R21, UR46, RZ ;  /* 0x0000002e15007c24 */ /* 0x004fc6000f8e02ff */
[----:B------:R-:W2:Y:S04]  /*aea0*/  LDL.LU R29, [R1+0x130] ;  /* 0x00013000011d7983 */ /* 0x000ea80000300800 */
[----:B------:R-:W4:Y:S04]  /*aeb0*/  LDL.LU R28, [R1+0x12c] ;  /* 0x00012c00011c7983 */ /* 0x000f280000300800 */
[----:B------:R0:W-:Y:S04]  /*aec0*/  STL [R1+0x13c], R0 ;  /* 0x00013c0001007387 */ /* 0x0001e80000100800 */
[----:B------:R-:W4:Y:S04]  /*aed0*/  LDL.LU R27, [R1+0x11c] ;  /* 0x00011c00011b7983 */ /* 0x000f280000300800 */
[----:B------:R-:W4:Y:S04]  /*aee0*/  LDL.LU R26, [R1+0x114] ;  /* 0x00011400011a7983 */ /* 0x000f280000300800 */
[----:B------:R-:W4:Y:S04]  /*aef0*/  LDL.LU R25, [R1+0x104] ;  /* 0x0001040001197983 */ /* 0x000f280000300800 */
[----:B------:R-:W4:Y:S04]  /*af00*/  LDL.LU R23, [R1+0xe0] ;  /* 0x0000e00001177983 */ /* 0x000f280000300800 */
[----:B------:R-:W4:Y:S04]  /*af10*/  LDL.LU R22, [R1+0xdc] ;  /* 0x0000dc0001167983 */ /* 0x000f280000300800 */
[----:B------:R-:W4:Y:S04]  /*af20*/  LDL.LU R19, [R1+0xd8] ;  /* 0x0000d80001137983 */ /* 0x000f280000300800 */
[----:B0-----:R-:W4:Y:S04]  /*af30*/  LDL.LU R0, [R1+0xd4] ;  /* 0x0000d40001007983 */ /* 0x001f280000300800 */
        /* <DEDUP_REMOVED lines=19> */
[----:B---3--:R-:W-:-:S05]  /*b070*/  IMAD R24, R24, UR46, RZ ;  /* 0x0000002e18187c24 */ /* 0x008fca000f8e02ff */
[----:B------:R0:W-:Y:S04]  /*b080*/  STL [R1+0x138], R24 ;  /* 0x0001381801007387 */ /* 0x0001e80000100800 */
[----:B0-----:R-:W3:Y:S01]  /*b090*/  LDL.LU R24, [R1+0xa50] ;  /* 0x000a500001187983 */ /* 0x001ee20000300800 */
[----:B--2---:R-:W-:Y:S02]  /*b0a0*/  IMAD R29, R29, UR46, RZ ;  /* 0x0000002e1d1d7c24 */ /* 0x004fe4000f8e02ff */
[----:B----4-:R-:W-:Y:S02]  /*b0b0*/  IMAD R28, R28, UR46, RZ ;  /* 0x0000002e1c1c7c24 */ /* 0x010fe4000f8e02ff */
[----:B------:R-:W-:Y:S02]  /*b0c0*/  IMAD R27, R27, UR46, RZ ;  /* 0x0000002e1b1b7c24 */ /* 0x000fe4000f8e02ff */
[----:B------:R-:W-:-:S02]  /*b0d0*/  IMAD R26, R26, UR46, RZ ;  /* 0x0000002e1a1a7c24 */ /* 0x000fc4000f8e02ff */
[----:B------:R-:W-:Y:S02]  /*b0e0*/  IMAD R25, R25, UR46, RZ ;  /* 0x0000002e19197c24 */ /* 0x000fe4000f8e02ff */
[----:B------:R-:W-:Y:S02]  /*b0f0*/  IMAD R23, R23, UR46, RZ ;  /* 0x0000002e17177c24 */ /* 0x000fe4000f8e02ff */
[----:B------:R-:W-:Y:S02]  /*b100*/  IMAD R22, R22, UR46, RZ ;  /* 0x0000002e16167c24 */ /* 0x000fe4000f8e02ff */
[----:B------:R-:W-:Y:S02]  /*b110*/  IMAD R19, R19, UR46, RZ ;  /* 0x0000002e13137c24 */ /* 0x000fe4000f8e02ff */
        /* <DEDUP_REMOVED lines=16> */
[----:B---3--:R-:W-:-:S05]  /*b220*/  IMAD R24, R24, UR46, RZ ;  /* 0x0000002e18187c24 */ /* 0x008fca000f8e02ff */
[----:B------:R0:W-:Y:S04]  /*b230*/  STL [R1+0x134], R24 ;  /* 0x0001341801007387 */ /* 0x0001e80000100800 */
[----:B0-----:R-:W2:Y:S04]  /*b240*/  LDL.LU R24, [R1] ;  /* 0x0000000001187983 */ /* 0x001ea80000300800 */
[----:B------:R0:W-:Y:S04]  /*b250*/  STL [R1+0x130], R29 ;  /* 0x0001301d01007387 */ /* 0x0001e80000100800 */
[----:B0-----:R-:W3:Y:S04]  /*b260*/  LDL.LU R29, [R1+0xa4c] ;  /* 0x000a4c00011d7983 */ /* 0x001ee80000300800 */
[----:B------:R0:W-:Y:S04]  /*b270*/  STL [R1+0x12c], R28 ;  /* 0x00012c1c01007387 */ /* 0x0001e80000100800 */
[----:B0-----:R-:W4:Y:S04]  /*b280*/  LDL.LU R28, [R1+0xa48] ;  /* 0x000a4800011c7983 */ /* 0x001f280000300800 */
[----:B------:R0:W-:Y:S04]  /*b290*/  STL [R1+0x11c], R27 ;  /* 0x00011c1b01007387 */ /* 0x0001e80000100800 */
[----:B0-----:R-:W2:Y:S04]  /*b2a0*/  LDL.LU R27, [R1+0xa44] ;  /* 0x000a4400011b7983 */ /* 0x001ea80000300800 */
[----:B------:R0:W-:Y:S04]  /*b2b0*/  STL [R1+0x114], R26 ;  /* 0x0001141a01007387 */ /* 0x0001e80000100800 */
[----:B0-----:R-:W2:Y:S04]  /*b2c0*/  LDL.LU R26, [R1+0xa40] ;  /* 0x000a4000011a7983 */ /* 0x001ea80000300800 */
[----:B------:R0:W-:Y:S04]  /*b2d0*/  STL [R1+0x104], R25 ;  /* 0x0001041901007387 */ /* 0x0001e80000100800 */
[----:B0-----:R-:W3:Y:S04]  /*b2e0*/  LDL.LU R25, [R1+0xa3c] ;  /* 0x000a3c0001197983 */ /* 0x001ee80000300800 */
        /* <DEDUP_REMOVED lines=37> */
[----:B0-----:R-:W3:Y:S01]  /*b540*/  LDL.LU R18, [R1+0x9f0] ;  /* 0x0009f00001127983 */ /* 0x001ee20000300800 */
[----:B------:R-:W-:-:S02]  /*b550*/  IMAD R2, R2, UR46, RZ ;  /* 0x0000002e02027c24 */ /* 0x000fc4000f8e02ff */
[----:B------:R-:W-:-:S03]  /*b560*/  IMAD R3, R3, UR7, RZ ;  /* 0x0000000703037c24 */ /* 0x000fc6000f8e02ff */
[----:B------:R0:W-:Y:S01]  /*b570*/  STL [R1+0x50], R2 ;  /* 0x0000500201007387 */ /* 0x0001e20000100800 */
[----:B------:R-:W-:Y:S02]  /*b580*/  IMAD R20, R20, UR46, RZ ;  /* 0x0000002e14147c24 */ /* 0x000fe4000f8e02ff */
[----:B------:R-:W-:Y:S01]  /*b590*/  IMAD R21, R21, UR46, RZ ;  /* 0x0000002e15157c24 */ /* 0x000fe2000f8e02ff */
[----:B0-----:R-:W-:-:S05]  /*b5a0*/  IADD3 R2, P5, PT, R3, UR8, RZ ;  /* 0x0000000803027c10 */ /* 0x001fca000ffbe0ff */
[----:B------:R0:W-:Y:S01]  /*b5b0*/  STL [R1+0x9e0], R2 ;  /* 0x0009e00201007387 */ /* 0x0001e20000100800 */
[----:B--2---:R-:W-:-:S03]  /*b5c0*/  SHF.R.S32.HI R24, RZ, 0x1f, R24 ;  /* 0x0000001fff187819 */ /* 0x004fc60000011418 */
[----:B------:R2:W-:Y:S01]  /*b5d0*/  STL [R1+0x4c], R21 ;  /* 0x00004c1501007387 */ /* 0x0005e20000100800 */
[----:B0-----:R-:W-:-:S05]  /*b5e0*/  IADD3 R2, P1, PT, R20, UR10, RZ ;  /* 0x0000000a14027c10 */ /* 0x001fca000ff3e0ff */
[----:B------:R3:W-:Y:S01]  /*b5f0*/  STL [R1], R2 ;  /* 0x0000000201007387 */ /* 0x0007e20000100800 */
[----:B------:R-:W-:Y:S02]  /*b600*/  IADD3.X R24, PT, PT, R24, UR23, RZ, P6, !PT ;  /* 0x0000001718187c10 */ /* 0x000fe4000b7fe4ff */
[----:B------:R-:W-:Y:S01]  /*b610*/  LEA.HI.X.SX32 R3, R3, UR9, 0x1, P5 ;  /* 0x0000000903037c11 */ /* 0x000fe2000a8f0eff */
[----:B------:R-:W0:Y:S01]  /*b620*/  LDCU.64 UR8, c[0x0][0x388] ;  /* 0x00007100ff0877ac */ /* 0x000e220008000a00 */
[----:B--2---:R-:W-:-:S04]  /*b630*/  SHF.R.S32.HI R21, RZ, 0x1f, R20 ;  /* 0x0000001fff157819 */ /* 0x004fc80000011414 */
[----:B------:R-:W-:Y:S02]  /*b640*/  IADD3.X R21, PT, PT, R21, UR11, RZ, P1, !PT ;  /* 0x0000000b15157c10 */ /* 0x000fe40008ffe4ff */
[----:B---3--:R-:W-:-:S05]  /*b650*/  IADD3 R2, P0, PT, R18, UR10, RZ ;  /* 0x0000000a12027c10 */ /* 0x008fca000ff1e0ff */
[----:B------:R2:W-:Y:S02]  /*b660*/  STL [R1+0x63c], R2 ;  /* 0x00063c0201007387 */ /* 0x0005e40000100800 */
[----:B--2---:R-:W-:-:S05]  /*b670*/  IADD3 R2, P6, PT, R17, UR10, RZ ;  /* 0x0000000a11027c10 */ /* 0x004fca000ffde0ff */
[----:B------:R2:W-:Y:S01]  /*b680*/  STL [R1+0x644], R2 ;  /* 0x0006440201007387 */ /* 0x0005e20000100800 */
[----:B------:R-:W-:-:S03]  /*b690*/  SHF.R.S32.HI R20, RZ, 0x1f, R18 ;  /* 0x0000001fff147819 */ /* 0x000fc60000011412 */
[----:B------:R3:W-:Y:S01]  /*b6a0*/  STL [R1+0x9e4], R3 ;  /* 0x0009e40301007387 */ /* 0x0007e20000100800 */
[----:B--2---:R-:W-:-:S05]  /*b6b0*/  IADD3 R2, P5, PT, R16, UR10, RZ ;  /* 0x0000000a10027c10 */ /* 0x004fca000ffbe0ff */
[----:B------:R2:W-:Y:S01]  /*b6c0*/  STL [R1+0x64c], R2 ;  /* 0x00064c0201007387 */ /* 0x0005e20000100800 */
[----:B---3--:R-:W-:-:S03]  /*b6d0*/  IADD3.X R3, PT, PT, R20, UR11, RZ, P0, !PT ;  /* 0x0000000b14037c10 */ /* 0x008fc600087fe4ff */
[----:B------:R-:W-:Y:S01]  /*b6e0*/  STL [R1+0x9e8], R21 ;  /* 0x0009e81501007387 */ /* 0x000fe20000100800 */
[----:B--2---:R-:W-:Y:S02]  /*b6f0*/  IADD3 R2, P1, PT, R15, UR10, RZ ;  /* 0x0000000a0f027c10 */ /* 0x004fe4000ff3e0ff */
[----:B------:R-:W-:-:S03]  /*b700*/  SHF.R.S32.HI R18, RZ, 0x1f, R17 ;  /* 0x0000001fff127819 */ /* 0x000fc60000011411 */
[----:B------:R2:W-:Y:S01]  /*b710*/  STL [R1+0x654], R2 ;  /* 0x0006540201007387 */ /* 0x0005e20000100800 */
[----:B------:R-:W-:-:S03]  /*b720*/  SHF.R.S32.HI R17, RZ, 0x1f, R16 ;  /* 0x0000001fff117819 */ /* 0x000fc60000011410 */
[----:B------:R3:W-:Y:S01]  /*b730*/  STL [R1+0x638], R3 ;  /* 0x0006380301007387 */ /* 0x0007e20000100800 */
[----:B--2---:R-:W-:Y:S02]  /*b740*/  IADD3 R2, P0, PT, R14, UR10, RZ ;  /* 0x0000000a0e027c10 */ /* 0x004fe4000ff1e0ff */
[----:B---3--:R-:W-:-:S03]  /*b750*/  IADD3.X R3, PT, PT, R18, UR11, RZ, P6, !PT ;  /* 0x0000000b12037c10 */ /* 0x008fc6000b7fe4ff */
        /* <DEDUP_REMOVED lines=51> */
[----:B------:R-:W-:-:S03]  /*ba90*/  IADD3.X R4, PT, PT, R11, UR11, RZ, P0, !PT ;  /* 0x0000000b0b047c10 */ /* 0x000fc600087fe4ff */
[----:B------:R3:W-:Y:S01]  /*baa0*/  STL [R1+0x678], R3 ;  /* 0x0006780301007387 */ /* 0x0007e20000100800 */
[----:B--2---:R-:W-:Y:S02]  /*bab0*/  IADD3 R2, P1, PT, R0, UR10, RZ ;  /* 0x0000000a00027c10 */ /* 0x004fe4000ff3e0ff */
[----:B------:R-:W-:Y:S02]  /*bac0*/  SHF.R.S32.HI R9, RZ, 0x1f, R7 ;  /* 0x0000001fff097819 */ /* 0x000fe40000011407 */
[----:B---3--:R-:W-:Y:S01]  /*bad0*/  IADD3 R3, P0, PT, R19, UR10, RZ ;  /* 0x0000000a13037c10 */ /* 0x008fe2000ff1e0ff */
[----:B------:R2:W-:Y:S01]  /*bae0*/  STL [R1+0x90c], R2 ;  /* 0x00090c0201007387 */ /* 0x0005e20000100800 */
[----:B------:R-:W-:-:S03]  /*baf0*/  IADD3.X R6, PT, PT, R9, UR11, RZ, P6, !PT ;  /* 0x0000000b09067c10 */ /* 0x000fc6000b7fe4ff */
[----:B--2---:R-:W2:Y:S04]  /*bb00*/  LDL.LU R2, [R1+0x4] ;  /* 0x0000040001027983 */ /* 0x004ea80000300800 */
[----:B------:R-:W-:Y:S04]  /*bb10*/  STL [R1+0x680], R4 ;  /* 0x0006800401007387 */ /* 0x000fe80000100800 */
[----:B------:R3:W-:Y:S04]  /*bb20*/  STL [R1+0x910], R3 ;  /* 0x0009100301007387 */ /* 0x0007e80000100800 */
[----:B------:R-:W2:Y:S04]  /*bb30*/  LDL.LU R16, [R1+0x8] ;  /* 0x0000080001107983 */ /* 0x000ea80000300800 */
[----:B------:R-:W-:Y:S04]  /*bb40*/  STL [R1+0x688], R6 ;  /* 0x0006880601007387 */ /* 0x000fe80000100800 */
[----:B------:R-:W2:Y:S01]  /*bb50*/  LDL.LU R18, [R1+0xc] ;  /* 0x00000c0001127983 */ /* 0x000ea20000300800 */
[----:B---3--:R-:W-:-:S05]  /*bb60*/  IADD3 R3, P6, PT, R22, UR10, RZ ;  /* 0x0000000a16037c10 */ /* 0x008fca000ffde0ff */
[----:B------:R3:W-:Y:S04]  /*bb70*/  STL [R1+0x914], R3 ;  /* 0x0009140301007387 */ /* 0x0007e80000100800 */
[----:B------:R-:W2:Y:S01]  /*bb80*/  LDL.LU R20, [R1+0x10] ;  /* 0x0000100001147983 */ /* 0x000ea20000300800 */
[----:B------:R-:W-:Y:S02]  /*bb90*/  SHF.R.S32.HI R7, RZ, 0x1f, R5 ;  /* 0x0000001fff077819 */ /* 0x000fe40000011405 */
[----:B------:R-:W-:Y:S02]  /*bba0*/  SHF.R.S32.HI R5, RZ, 0x1f, R0 ;  /* 0x0000001fff057819 */ /* 0x000fe40000011400 */
[----:B------:R-:W-:Y:S02]  /*bbb0*/  IADD3.X R7, PT, PT, R7, UR11, RZ, P5, !PT ;  /* 0x0000000b07077c10 */ /* 0x000fe4000affe4ff */
[----:B---3--:R-:W-:-:S02]  /*bbc0*/  IADD3 R3, P5, PT, R23, UR10, RZ ;  /* 0x0000000a17037c10 */ /* 0x008fc4000ffbe0ff */
[----:B------:R-:W-:Y:S01]  /*bbd0*/  IADD3.X R5, PT, PT, R5, UR11, RZ, P1, !PT ;  /* 0x0000000b05057c10 */ /* 0x000fe20008ffe4ff */
[----:B------:R-:W-:Y:S01]  /*bbe0*/  STL [R1+0x900], R7 ;  /* 0x0009000701007387 */ /* 0x000fe20000100800 */
[----:B------:R-:W-:-:S03]  /*bbf0*/  SHF.R.S32.HI R0, RZ, 0x1f, R19 ;  /* 0x0000001fff007819 */ /* 0x000fc60000011413 */
[----:B------:R3:W-:Y:S04]  /*bc00*/  STL [R1+0x918], R3 ;  /* 0x0009180301007387 */ /* 0x0007e80000100800 */
[----:B------:R-:W2:Y:S01]  /*bc10*/  LDL.LU R21, [R1+0x14] ;  /* 0x0000140001157983 */ /* 0x000ea20000300800 */
[----:B---3--:R-:W-:-:S03]  /*bc20*/  IADD3 R3, P1, PT, R25, UR10, RZ ;  /* 0x0000000a19037c10 */ /* 0x008fc6000ff3e0ff */
[----:B------:R-:W-:Y:S01]  /*bc30*/  STL [R1+0x908], R5 ;  /* 0x0009080501007387 */ /* 0x000fe20000100800 */
[----:B------:R-:W-:-:S03]  /*bc40*/  IADD3.X R0, PT, PT, R0, UR11, RZ, P0, !PT ;  /* 0x0000000b00007c10 */ /* 0x000fc600087fe4ff */
[----:B------:R3:W-:Y:S01]  /*bc50*/  STL [R1+0x91c], R3 ;  /* 0x00091c0301007387 */ /* 0x0007e20000100800 */
[----:B------:R-:W-:Y:S02]  /*bc60*/  IADD3 R8, P0, PT, R26, UR10, RZ ;  /* 0x0000000a1a087c10 */ /* 0x000fe4000ff1e0ff */
[----:B------:R-:W-:Y:S01]  /*bc70*/  SHF.R.S32.HI R4, RZ, 0x1f, R22 ;  /* 0x0000001fff047819 */ /* 0x000fe20000011416 */
[----:B---3--:R-:W3:Y:S03]  /*bc80*/  LDL.LU R3, [R1+0x18] ;  /* 0x0000180001037983 */ /* 0x008ee60000300800 */
[----:B------:R-:W-:Y:S01]  /*bc90*/  IADD3.X R4, PT, PT, R4, UR11, RZ, P6, !PT ;  /* 0x0000000b04047c10 */ /* 0x000fe2000b7fe4ff */
[----:B------:R-:W-:Y:S01]  /*bca0*/  STL [R1+0x68c], R0 ;  /* 0x00068c0001007387 */ /* 0x000fe20000100800 */
[----:B------:R-:W-:-:S03]  /*bcb0*/  SHF.R.S32.HI R6, RZ, 0x1f, R23 ;  /* 0x0000001fff067819 */ /* 0x000fc60000011417 */
[----:B------:R0:W-:Y:S04]  /*bcc0*/  STL [R1+0x6a0], R8 ;  /* 0x0006a00801007387 */ /* 0x0001e80000100800 */
[----:B------:R-:W3:Y:S01]  /*bcd0*/  LDL.LU R17, [R1+0x1c] ;  /* 0x00001c0001117983 */ /* 0x000ee20000300800 */
[----:B------:R-:W-:Y:S02]  /*bce0*/  IADD3.X R6, PT, PT, R6, UR11, RZ, P5, !PT ;  /* 0x0000000b06067c10 */ /* 0x000fe4000affe4ff */
[----:B0-----:R-:W-:Y:S01]  /*bcf0*/  IADD3 R8, P6, PT, R27, UR10, RZ ;  /* 0x0000000a1b087c10 */ /* 0x001fe2000ffde0ff */
[----:B------:R-:W-:Y:S04]  /*bd00*/  STL [R1+0x690], R4 ;  /* 0x0006900401007387 */ /* 0x000fe80000100800 */
[----:B------:R4:W-:Y:S01]  /*bd10*/  STL [R1+0x6a8], R8 ;  /* 0x0006a80801007387 */ /* 0x0009e20000100800 */
[----:B------:R-:W-:-:S03]  /*bd20*/  SHF.R.S32.HI R7, RZ, 0x1f, R25 ;  /* 0x0000001fff077819 */ /* 0x000fc60000011419 */
[----:B------:R-:W3:Y:S01]  /*bd30*/  LDL.LU R14, [R1+0x20] ;  /* 0x00002000010e7983 */ /* 0x000ee20000300800 */
[----:B----4-:R-:W-:-:S03]  /*bd40*/  IADD3 R8, P5, PT, R28, UR10, RZ ;  /* 0x0000000a1c087c10 */ /* 0x010fc6000ffbe0ff */
[----:B------:R-:W-:Y:S01]  /*bd50*/  STL [R1+0x694], R6 ;  /* 0x0006940601007387 */ /* 0x000fe20000100800 */
[----:B------:R-:W-:-:S03]  /*bd60*/  IADD3.X R7, PT, PT, R7, UR11, RZ, P1, !PT ;  /* 0x0000000b07077c10 */ /* 0x000fc60008ffe4ff */
[----:B------:R0:W-:Y:S01]  /*bd70*/  STL [R1+0x6b0], R8 ;  /* 0x0006b00801007387 */ /* 0x0001e20000100800 */
[----:B------:R-:W-:-:S03]  /*bd80*/  SHF.R.S32.HI R5, RZ, 0x1f, R26 ;  /* 0x0000001fff057819 */ /* 0x000fc6000001141a */
[----:B------:R-:W4:Y:S01]  /*bd90*/  LDL.LU R15, [R1+0x24] ;  /* 0x00002400010f7983 */ /* 0x000f220000300800 */
[----:B------:R-:W-:Y:S02]  /*bda0*/  IADD3.X R5, PT, PT, R5, UR11, RZ, P0, !PT ;  /* 0x0000000b05057c10 */ /* 0x000fe400087fe4ff */
[----:B0-----:R-:W-:Y:S01]  /*bdb0*/  IADD3 R8, P1, PT, R29, UR10, RZ ;  /* 0x0000000a1d087c10 */ /* 0x001fe2000ff3e0ff */
[----:B------:R-:W-:Y:S01]  /*bdc0*/  STL [R1+0x698], R7 ;  /* 0x0006980701007387 */ /* 0x000fe20000100800 */
[----:B------:R-:W-:-:S03]  /*bdd0*/  SHF.R.S32.HI R0, RZ, 0x1f, R27 ;  /* 0x0000001fff007819 */ /* 0x000fc6000001141b */
[----:B------:R2:W-:Y:S01]  /*bde0*/  STL [R1+0x6b8], R8 ;  /* 0x0006b80801007387 */ /* 0x0005e20000100800 */
[----:B------:R-:W-:Y:S02]  /*bdf0*/  IADD3.X R9, PT, PT, R0, UR11, RZ, P6, !PT ;  /* 0x0000000b00097c10 */ /* 0x000fe4000b7fe4ff */
[----:B------:R-:W-:-:S04]  /*be00*/  SHF.R.S32.HI R4, RZ, 0x1f, R28 ;  /* 0x0000001fff047819 */ /* 0x000fc8000001141c */
[----:B------:R-:W-:Y:S02]  /*be10*/  IADD3.X R4, PT, PT, R4, UR11, RZ, P5, !PT ;  /* 0x0000000b04047c10 */ /* 0x000fe4000affe4ff */
[----:B------:R-:W-:-:S04]  /*be20*/  SHF.R.S32.HI R6, RZ, 0x1f, R29 ;  /* 0x0000001fff067819 */ /* 0x000fc8000001141d */
[----:B------:R-:W-:Y:S02]  /*be30*/  IADD3.X R6, PT, PT, R6, UR11, RZ, P1, !PT ;  /* 0x0000000b06067c10 */ /* 0x000fe40008ffe4ff */
[----:B--2---:R-:W-:Y:S02]  /*be40*/  IADD3 R8, P0, PT, R2, UR10, RZ ;  /* 0x0000000a02087c10 */ /* 0x004fe4000ff1e0ff */
[----:B------:R-:W-:Y:S02]  /*be50*/  SHF.R.S32.HI R7, RZ, 0x1f, R2 ;  /* 0x0000001fff077819 */ /* 0x000fe40000011402 */
[----:B------:R-:W2:Y:S04]  /*be60*/  LDL.LU R2, [R1+0x28] ;  /* 0x0000280001027983 */ /* 0x000ea80000300800 */
[----:B------:R-:W-:Y:S04]  /*be70*/  STL [R1+0x69c], R5 ;  /* 0x00069c0501007387 */ /* 0x000fe80000100800 */
[----:B------:R0:W-:Y:S04]  /*be80*/  STL [R1+0x6c0], R8 ;  /* 0x0006c00801007387 */ /* 0x0001e80000100800 */
[----:B------:R-:W-:Y:S01]  /*be90*/  STL [R1+0x6a4], R9 ;  /* 0x0006a40901007387 */ /* 0x000fe20000100800 */
[----:B0-----:R-:W-:-:S02]  /*bea0*/  IADD3 R8, P6, PT, R16, UR10, RZ ;  /* 0x0000000a10087c10 */ /* 0x001fc4000ffde0ff */
[----:B------:R-:W-:-:S03]  /*beb0*/  SHF.R.S32.HI R5, RZ, 0x1f, R16 ;  /* 0x0000001fff057819 */ /* 0x000fc60000011410 */
[----:B------:R0:W-:Y:S04]  /*bec0*/  STL [R1+0x6c8], R8 ;  /* 0x0006c80801007387 */ /* 0x0001e80000100800 */
[----:B------:R-:W2:Y:S01]  /*bed0*/  LDL.LU R16, [R1+0x30] ;  /* 0x0000300001107983 */ /* 0x000ea20000300800 */
[----:B------:R-:W-:Y:S02]  /*bee0*/  SHF.R.S32.HI R0, RZ, 0x1f, R18 ;  /* 0x0000001fff007819 */ /* 0x000fe40000011412 */
[----:B0-----:R-:W-:Y:S01]  /*bef0*/  IADD3 R8, P5, PT, R18, UR10, RZ ;  /* 0x0000000a12087c10 */ /* 0x001fe2000ffbe0ff */
[----:B------:R-:W-:Y:S04]  /*bf00*/  STL [R1+0x6ac], R4 ;  /* 0x0006ac0401007387 */ /* 0x000fe80000100800 */
[----:B------:R0:W-:Y:S04]  /*bf10*/  STL [R1+0x6d0], R8 ;  /* 0x0006d00801007387 */ /* 0x0001e80000100800 */
[----:B------:R-:W2:Y:S01]  /*bf20*/  LDL.LU R18, [R1+0x34] ;  /* 0x0000340001127983 */ /* 0x000ea20000300800 */
[----:B0-----:R-:W-:-:S03]  /*bf30*/  IADD3 R8, P1, PT, R20, UR10, RZ ;  /* 0x0000000a14087c10 */ /* 0x001fc6000ff3e0ff */
[----:B------:R-:W-:Y:S01]  /*bf40*/  STL [R1+0x6b4], R6 ;  /* 0x0006b40601007387 */ /* 0x000fe20000100800 */
[----:B------:R-:W-:-:S03]  /*bf50*/  SHF.R.S32.HI R4, RZ, 0x1f, R20 ;  /* 0x0000001fff047819 */ /* 0x000fc60000011414 */
[----:B------:R0:W-:Y:S04]  /*bf60*/  STL [R1+0x6d8], R8 ;  /* 0x0006d80801007387 */ /* 0x0001e80000100800 */
[----:B------:R-:W2:Y:S01]  /*bf70*/  LDL.LU R20, [R1+0x38] ;  /* 0x0000380001147983 */ /* 0x000ea20000300800 */
[----:B------:R-:W-:Y:S02]  /*bf80*/  IADD3.X R7, PT, PT, R7, UR11, RZ, P0, !PT ;  /* 0x0000000b07077c10 */ /* 0x000fe400087fe4ff */
[----:B0-----:R-:W-:-:S03]  /*bf90*/  IADD3 R8, P0, PT, R21, UR10, RZ ;  /* 0x0000000a15087c10 */ /* 0x001fc6000ff1e0ff */
[----:B------:R3:W-:Y:S01]  /*bfa0*/  STL [R1+0x6bc], R7 ;  /* 0x0006bc0701007387 */ /* 0x0007e20000100800 */
[----:B------:R-:W-:Y:S02]  /*bfb0*/  SHF.R.S32.HI R6, RZ, 0x1f, R21 ;  /* 0x0000001fff067819 */ /* 0x000fe40000011415 */
[----:B------:R-:W-:Y:S01]  /*bfc0*/  IADD3.X R5, PT, PT, R5, UR11, RZ, P6, !PT ;  /* 0x0000000b05057c10 */ /* 0x000fe2000b7fe4ff */
[----:B------:R0:W-:Y:S04]  /*bfd0*/  STL [R1+0x6e0], R8 ;  /* 0x0006e00801007387 */ /* 0x0001e80000100800 */
[----:B------:R-:W2:Y:S01]  /*bfe0*/  LDL.LU R21, [R1+0x3c] ;  /* 0x00003c0001157983 */ /* 0x000ea20000300800 */
[----:B---3--:R-:W-:Y:S02]  /*bff0*/  SHF.R.S32.HI R7, RZ, 0x1f, R3 ;  /* 0x0000001fff077819 */ /* 0x008fe40000011403 */
[----:B------:R-:W-:Y:S01]  /*c000*/  IADD3 R3, P6, PT, R3, UR10, RZ ;  /* 0x0000000a03037c10 */ /* 0x000fe2000ffde0ff */
[----:B------:R-:W-:Y:S01]  /*c010*/  STL [R1+0x6c4], R5 ;  /* 0x0006c40501007387 */ /* 0x000fe20000100800 */
[----:B------:R-:W-:-:S02]  /*c020*/  IADD3.X R0, PT, PT, R0, UR11, RZ, P5, !PT ;  /* 0x0000000b00007c10 */ /* 0x000fc4000affe4ff */
[----:B0-----:R-:W-:Y:S01]  /*c030*/  IADD3 R8, P5, PT, R17, UR10, RZ ;  /* 0x0000000a11087c10 */ /* 0x001fe2000ffbe0ff */
[----:B------:R0:W-:Y:S01]  /*c040*/  STL [R1+0x6e8], R3 ;  /* 0x0006e80301007387 */ /* 0x0001e20000100800 */
[----:B------:R-:W-:-:S03]  /*c050*/  IADD3.X R4, PT, PT, R4, UR11, RZ, P1, !PT ;  /* 0x0000000b04047c10 */ /* 0x000fc60008ffe4ff */
[----:B0-----:R-:W3:Y:S01]  /*c060*/  LDL.LU R3, [R1+0x40] ;  /* 0x0000400001037983 */ /* 0x001ee20000300800 */
[----:B------:R-:W-:-:S03]  /*c070*/  SHF.R.S32.HI R5, RZ, 0x1f, R17 ;  /* 0x0000001fff057819 */ /* 0x000fc60000011411 */
[----:B------:R-:W-:Y:S04]  /*c080*/  STL [R1+0x6cc], R0 ;  /* 0x0006cc0001007387 */ /* 0x000fe80000100800 */
[----:B------:R0:W-:Y:S04]  /*c090*/  STL [R1+0x6f0], R8 ;  /* 0x0006f00801007387 */ /* 0x0001e80000100800 */
[----:B------:R-:W3:Y:S01]  /*c0a0*/  LDL.LU R17, [R1+0x44] ;  /* 0x0000440001117983 */ /* 0x000ee20000300800 */
[----:B------:R-:W-:Y:S02]  /*c0b0*/  IADD3.X R6, PT, PT, R6, UR11, RZ, P0, !PT ;  /* 0x0000000b06067c10 */ /* 0x000fe400087fe4ff */
[----:B0-----:R-:W-:Y:S01]  /*c0c0*/  IADD3 R8, P1, PT, R14, UR10, RZ ;  /* 0x0000000a0e087c10 */ /* 0x001fe2000ff3e0ff */
[----:B------:R-:W-:Y:S01]  /*c0d0*/  STL [R1+0x6d4], R4 ;  /* 0x0006d40401007387 */ /* 0x000fe20000100800 */
[----:B------:R-:W-:-:S03]  /*c0e0*/  SHF.R.S32.HI R0, RZ, 0x1f, R14 ;  /* 0x0000001fff007819 */ /* 0x000fc6000001140e */
[----:B------:R4:W-:Y:S04]  /*c0f0*/  STL [R1+0x6f8], R8 ;  /* 0x0006f80801007387 */ /* 0x0009e80000100800 */
[----:B------:R-:W3:Y:S01]  /*c100*/  LDL.LU R14, [R1+0x48] ;  /* 0x00004800010e7983 */ /* 0x000ee20000300800 */
[----:B------:R-:W-:Y:S02]  /*c110*/  IADD3.X R7, PT, PT, R7, UR11, RZ, P6, !PT ;  /* 0x0000000b07077c10 */ /* 0x000fe4000b7fe4ff */
[----:B----4-:R-:W-:Y:S01]  /*c120*/  IADD3 R8, P0, PT, R15, UR10, RZ ;  /* 0x0000000a0f087c10 */ /* 0x010fe2000ff1e0ff */
[----:B------:R2:W-:Y:S01]  /*c130*/  STL [R1+0x6dc], R6 ;  /* 0x0006dc0601007387 */ /* 0x0005e20000100800 */
[----:B------:R-:W-:-:S03]  /*c140*/  SHF.R.S32.HI R4, RZ, 0x1f, R15 ;  /* 0x0000001fff047819 */ /* 0x000fc6000001140f */
[----:B------:R0:W-:Y:S04]  /*c150*/  STL [R1+0x700], R8 ;  /* 0x0007000801007387 */ /* 0x0001e80000100800 */
[----:B------:R-:W4:Y:S04]  /*c160*/  LDL.LU R15, [R1+0x54] ;  /* 0x00005400010f7983 */ /* 0x000f280000300800 */
[----:B------:R0:W-:Y:S01]  /*c170*/  STL [R1+0x6e4], R7 ;  /* 0x0006e40701007387 */ /* 0x0001e20000100800 */
[----:B------:R-:W-:Y:S02]  /*c180*/  IADD3.X R5, PT, PT, R5, UR11, RZ, P5, !PT ;  /* 0x0000000b05057c10 */ /* 0x000fe4000affe4ff */
[----:B------:R-:W-:-:S02]  /*c190*/  IADD3.X R0, PT, PT, R0, UR11, RZ, P1, !PT ;  /* 0x0000000b00007c10 */ /* 0x000fc40008ffe4ff */
[----:B------:R-:W-:Y:S02]  /*c1a0*/  IADD3.X R4, PT, PT, R4, UR11, RZ, P0, !PT ;  /* 0x0000000b04047c10 */ /* 0x000fe400087fe4ff */
[----:B--2---:R-:W-:Y:S02]  /*c1b0*/  SHF.R.S32.HI R6, RZ, 0x1f, R2 ;  /* 0x0000001fff067819 */ /* 0x004fe40000011402 */
[----:B0-----:R-:W-:Y:S02]  /*c1c0*/  IADD3 R8, P6, PT, R2, UR10, RZ ;  /* 0x0000000a02087c10 */ /* 0x001fe4000ffde0ff */
[----:B------:R-:W2:Y:S04]  /*c1d0*/  LDL.LU R2, [R1+0x60] ;  /* 0x0000600001027983 */ /* 0x000ea80000300800 */
[----:B------:R0:W-:Y:S01]  /*c1e0*/  STL [R1+0x708], R8 ;  /* 0x0007080801007387 */ /* 0x0001e20000100800 */
[----:B------:R-:W-:-:S02]  /*c1f0*/  SHF.R.S32.HI R7, RZ, 0x1f, R16 ;  /* 0x0000001fff077819 */ /* 0x000fc40000011410 */
[----:B0-----:R-:W-:Y:S02]  /*c200*/  IADD3 R8, P5, PT, R16, UR10, RZ ;  /* 0x0000000a10087c10 */ /* 0x001fe4000ffbe0ff */
[----:B------:R-:W2:Y:S04]  /*c210*/  LDL.LU R16, [R1+0x64] ;  /* 0x0000640001107983 */ /* 0x000ea80000300800 */
[----:B------:R0:W-:Y:S04]  /*c220*/  STL [R1+0x6ec], R5 ;  /* 0x0006ec0501007387 */ /* 0x0001e80000100800 */
[----:B------:R1:W-:Y:S01]  /*c230*/  STL [R1+0x710], R8 ;  /* 0x0007100801007387 */ /* 0x0003e20000100800 */
[----:B0-----:R-:W-:-:S02]  /*c240*/  SHF.R.S32.HI R5, RZ, 0x1f, R18 ;  /* 0x0000001fff057819 */ /* 0x001fc40000011412 */
[----:B-1----:R-:W-:Y:S02]  /*c250*/  IADD3 R8, P1, PT, R18, UR10, RZ ;  /* 0x0000000a12087c10 */ /* 0x002fe4000ff3e0ff */
[----:B------:R-:W2:Y:S04]  /*c260*/  LDL.LU R18, [R1+0x68] ;  /* 0x0000680001127983 */ /* 0x000ea80000300800 */
[----:B------:R0:W-:Y:S04]  /*c270*/  STL [R1+0x6f4], R0 ;  /* 0x0006f40001007387 */ /* 0x0001e80000100800 */
[----:B------:R1:W-:Y:S01]  /*c280*/  STL [R1+0x718], R8 ;  /* 0x0007180801007387 */ /* 0x0003e20000100800 */
[----:B0-----:R-:W-:-:S02]  /*c290*/  SHF.R.S32.HI R0, RZ, 0x1f, R20 ;  /* 0x0000001fff007819 */ /* 0x001fc40000011414 */
[----:B-1----:R-:W-:Y:S02]  /*c2a0*/  IADD3 R8, P0, PT, R20, UR10, RZ ;  /* 0x0000000a14087c10 */ /* 0x002fe4000ff1e0ff */
[----:B------:R-:W2:Y:S01]  /*c2b0*/  LDL.LU R20, [R1+0x78] ;  /* 0x0000780001147983 */ /* 0x000ea20000300800 */
[----:B------:R-:W-:-:S03]  /*c2c0*/  IADD3.X R6, PT, PT, R6, UR11, RZ, P6, !PT ;  /* 0x0000000b06067c10 */ /* 0x000fc6000b7fe4ff */
[----:B------:R0:W-:Y:S04]  /*c2d0*/  STL [R1+0x6fc], R4 ;  /* 0x0006fc0401007387 */ /* 0x0001e80000100800 */
[----:B------:R1:W-:Y:S01]  /*c2e0*/  STL [R1+0x720], R8 ;  /* 0x0007200801007387 */ /* 0x0003e20000100800 */
[----:B------:R-:W-:Y:S02]  /*c2f0*/  IADD3.X R7, PT, PT, R7, UR11, RZ, P5, !PT ;  /* 0x0000000b07077c10 */ /* 0x000fe4000affe4ff */
[----:B0-----:R-:W-:Y:S02]  /*c300*/  SHF.R.S32.HI R4, RZ, 0x1f, R21 ;  /* 0x0000001fff047819 */ /* 0x001fe40000011415 */
[----:B-1----:R-:W-:Y:S02]  /*c310*/  IADD3 R8, P6, PT, R21, UR10, RZ ;  /* 0x0000000a15087c10 */ /* 0x002fe4000ffde0ff */
[----:B------:R-:W2:Y:S04]  /*c320*/  LDL.LU R21, [R1+0x84] ;  /* 0x0000840001157983 */ /* 0x000ea80000300800 */
[----:B------:R3:W-:Y:S04]  /*c330*/  STL [R1+0x704], R6 ;  /* 0x0007040601007387 */ /* 0x0007e80000100800 */
[----:B------:R0:W-:Y:S01]  /*c340*/  STL [R1+0x728], R8 ;  /* 0x0007280801007387 */ /* 0x0001e20000100800 */
[----:B------:R-:W-:-:S02]  /*c350*/  IADD3.X R5, PT, PT, R5, UR11, RZ, P1, !PT ;  /* 0x0000000b05057c10 */ /* 0x000fc40008ffe4ff */
[----:B---3--:R-:W-:Y:S02]  /*c360*/  SHF.R.S32.HI R6, RZ, 0x1f, R3 ;  /* 0x0000001fff067819 */ /* 0x008fe40000011403 */
[----:B0-----:R-:W-:Y:S02]  /*c370*/  IADD3 R8, P5, PT, R3, UR10, RZ ;  /* 0x0000000a03087c10 */ /* 0x001fe4000ffbe0ff */
[----:B------:R-:W3:Y:S04]  /*c380*/  LDL.LU R3, [R1+0x88] ;  /* 0x0000880001037983 */ /* 0x000ee80000300800 */
[----:B------:R0:W-:Y:S04]  /*c390*/  STL [R1+0x70c], R7 ;  /* 0x00070c0701007387 */ /* 0x0001e80000100800 */
[----:B------:R1:W-:Y:S01]  /*c3a0*/  STL [R1+0x730], R8 ;  /* 0x0007300801007387 */ /* 0x0003e20000100800 */
[----:B------:R-:W-:-:S02]  /*c3b0*/  IADD3.X R0, PT, PT, R0, UR11, RZ, P0, !PT ;  /* 0x0000000b00007c10 */ /* 0x000fc400087fe4ff */
[----:B0-----:R-:W-:Y:S02]  /*c3c0*/  SHF.R.S32.HI R7, RZ, 0x1f, R17 ;  /* 0x0000001fff077819 */ /* 0x001fe40000011411 */
[----:B-1----:R-:W-:Y:S02]  /*c3d0*/  IADD3 R8, P1, PT, R17, UR10, RZ ;  /* 0x0000000a11087c10 */ /* 0x002fe4000ff3e0ff */
[----:B------:R-:W3:Y:S04]  /*c3e0*/  LDL.LU R17, [R1+0x94] ;  /* 0x0000940001117983 */ /* 0x000ee80000300800 */
[----:B------:R0:W-:Y:S04]  /*c3f0*/  STL [R1+0x714], R5 ;  /* 0x0007140501007387 */ /* 0x0001e80000100800 */
[----:B------:R1:W-:Y:S01]  /*c400*/  STL [R1+0x738], R8 ;  /* 0x0007380801007387 */ /* 0x0003e20000100800 */
[----:B------:R-:W-:-:S02]  /*c410*/  IADD3.X R9, PT, PT, R4, UR11, RZ, P6, !PT ;  /* 0x0000000b04097c10 */ /* 0x000fc4000b7fe4ff */
[----:B0-----:R-:W-:Y:S02]  /*c420*/  SHF.R.S32.HI R5, RZ, 0x1f, R14 ;  /* 0x0000001fff057819 */ /* 0x001fe4000001140e */
[----:B-1----:R-:W-:Y:S02]  /*c430*/  IADD3 R8, P0, PT, R14, UR10, RZ ;  /* 0x0000000a0e087c10 */ /* 0x002fe4000ff1e0ff */
[----:B------:R-:W3:Y:S04]  /*c440*/  LDL.LU R14, [R1+0x9c] ;  /* 0x00009c00010e7983 */ /* 0x000ee80000300800 */
[----:B------:R-:W-:Y:S04]  /*c450*/  STL [R1+0x71c], R0 ;  /* 0x00071c0001007387 */ /* 0x000fe80000100800 */
[----:B------:R4:W-:Y:S01]  /*c460*/  STL [R1+0x740], R8 ;  /* 0x0007400801007387 */ /* 0x0009e20000100800 */
[----:B------:R-:W-:-:S03]  /*c470*/  IADD3.X R6, PT, PT, R6, UR11, RZ, P5, !PT ;  /* 0x0000000b06067c10 */ /* 0x000fc6000affe4ff */
[----:B------:R-:W-:Y:S01]  /*c480*/  STL [R1+0x724], R9 ;  /* 0x0007240901007387 */ /* 0x000fe20000100800 */
[----:B----4-:R-:W-:Y:S02]  /*c490*/  IADD3 R8, P6, PT, R15, UR10, RZ ;  /* 0x0000000a0f087c10 */ /* 0x010fe4000ffde0ff */
[----:B------:R-:W-:-:S03]  /*c4a0*/  SHF.R.S32.HI R0, RZ, 0x1f, R15 ;  /* 0x0000001fff007819 */ /* 0x000fc6000001140f */
[----:B------:R-:W-:Y:S04]  /*c4b0*/  STL [R1+0x748], R8 ;  /* 0x0007480801007387 */ /* 0x000fe80000100800 */
[----:B------:R-:W4:Y:S04]  /*c4c0*/  LDL.LU R15, [R1+0xb0] ;  /* 0x0000b000010f7983 */ /* 0x000f280000300800 */
[----:B------:R-:W-:Y:S01]  /*c4d0*/  STL [R1+0x72c], R6 ;  /* 0x00072c0601007387 */ /* 0x000fe20000100800 */
[----:B------:R-:W-:Y:S02]  /*c4e0*/  IADD3.X R7, PT, PT, R7, UR11, RZ, P1, !PT ;  /* 0x0000000b07077c10 */ /* 0x000fe40008ffe4ff */
[----:B------:R-:W-:-:S02]  /*c4f0*/  IADD3.X R5, PT, PT, R5, UR11, RZ, P0, !PT ;  /* 0x0000000b05057c10 */ /* 0x000fc400087fe4ff */
[----:B------:R-:W-:Y:S02]  /*c500*/  IADD3.X R0, PT, PT, R0, UR11, RZ, P6, !PT ;  /* 0x0000000b00007c10 */ /* 0x000fe4000b7fe4ff */
[----:B--2---:R-:W-:Y:S02]  /*c510*/  SHF.R.S32.HI R4, RZ, 0x1f, R2 ;  /* 0x0000001fff047819 */ /* 0x004fe40000011402 */
[----:B------:R-:W-:-:S05]  /*c520*/  IADD3 R2, P5, PT, R2, UR10, RZ ;  /* 0x0000000a02027c10 */ /* 0x000fca000ffbe0ff */
[----:B------:R0:W-:Y:S04]  /*c530*/  STL [R1+0x750], R2 ;  /* 0x0007500201007387 */ /* 0x0001e80000100800 */
[----:B0-----:R-:W2:Y:S04]  /*c540*/  LDL.LU R2, [R1+0xbc] ;  /* 0x0000bc0001027983 */ /* 0x001ea80000300800 */
[----:B------:R-:W-:Y:S01]  /*c550*/  STL [R1+0x734], R7 ;  /* 0x0007340701007387 */ /* 0x000fe20000100800 */
[----:B------:R-:W-:Y:S02]  /*c560*/  IADD3 R8, P1, PT, R16, UR10, RZ ;  /* 0x0000000a10087c10 */ /* 0x000fe4000ff3e0ff */
[----:B------:R-:W-:-:S03]  /*c570*/  SHF.R.S32.HI R6, RZ, 0x1f, R16 ;  /* 0x0000001fff067819 */ /* 0x000fc60000011410 */
[----:B------:R0:W-:Y:S04]  /*c580*/  STL [R1+0x758], R8 ;  /* 0x0007580801007387 */ /* 0x0001e80000100800 */
[----:B------:R-:W2:Y:S04]  /*c590*/  LDL.LU R16, [R1+0xcc] ;  /* 0x0000cc0001107983 */ /* 0x000ea80000300800 */
[----:B------:R-:W-:Y:S01]  /*c5a0*/  STL [R1+0x73c], R5 ;  /* 0x00073c0501007387 */ /* 0x000fe20000100800 */
[----:B0-----:R-:W-:Y:S02]  /*c5b0*/  IADD3 R8, P0, PT, R18, UR10, RZ ;  /* 0x0000000a12087c10 */ /* 0x001fe4000ff1e0ff */
[----:B------:R-:W-:-:S03]  /*c5c0*/  SHF.R.S32.HI R7, RZ, 0x1f, R18 ;  /* 0x0000001fff077819 */ /* 0x000fc60000011412 */
[----:B------:R0:W-:Y:S04]  /*c5d0*/  STL [R1+0x760], R8 ;  /* 0x0007600801007387 */ /* 0x0001e80000100800 */
[----:B------:R-:W2:Y:S04]  /*c5e0*/  LDL.LU R18, [R1+0xd0] ;  /* 0x0000d00001127983 */ /* 0x000ea80000300800 */
[----:B------:R-:W-:Y:S01]  /*c5f0*/  STL [R1+0x744], R0 ;  /* 0x0007440001007387 */ /* 0x000fe20000100800 */
[----:B0-----:R-:W-:Y:S02]  /*c600*/  IADD3 R8, P6, PT, R20, UR10, RZ ;  /* 0x0000000a14087c10 */ /* 0x001fe4000ffde0ff */
[----:B------:R-:W-:-:S03]  /*c610*/  SHF.R.S32.HI R5, RZ, 0x1f, R20 ;  /* 0x0000001fff057819 */ /* 0x000fc60000011414 */
[----:B------:R0:W-:Y:S04]  /*c620*/  STL [R1+0x768], R8 ;  /* 0x0007680801007387 */ /* 0x0001e80000100800 */
[----:B------:R-:W2:Y:S01]  /*c630*/  LDL.LU R20, [R1+0xe4] ;  /* 0x0000e40001147983 */ /* 0x000ea20000300800 */
[----:B------:R-:W-:Y:S02]  /*c640*/  IADD3.X R4, PT, PT, R4, UR11, RZ, P5, !PT ;  /* 0x0000000b04047c10 */ /* 0x000fe4000affe4ff */
[----:B------:R-:W-:-:S03]  /*c650*/  IADD3.X R6, PT, PT, R6, UR11, RZ, P1, !PT ;  /* 0x0000000b06067c10 */ /* 0x000fc60008ffe4ff */
[----:B------:R3:W-:Y:S01]  /*c660*/  STL [R1+0x74c], R4 ;  /* 0x00074c0401007387 */ /* 0x0007e20000100800 */
[----:B0-----:R-:W-:Y:S02]  /*c670*/  IADD3 R8, P5, PT, R21, UR10, RZ ;  /* 0x0000000a15087c10 */ /* 0x001fe4000ffbe0ff */
[----:B------:R-:W-:-:S03]  /*c680*/  SHF.R.S32.HI R0, RZ, 0x1f, R21 ;  /* 0x0000001fff007819 */ /* 0x000fc60000011415 */
[----:B------:R-:W-:Y:S04]  /*c690*/  STL [R1+0x770], R8 ;  /* 0x0007700801007387 */ /* 0x000fe80000100800 */
[----:B------:R-:W2:Y:S01]  /*c6a0*/  LDL.LU R21, [R1+0xe8] ;  /* 0x0000e80001157983 */ /* 0x000ea20000300800 */
[----:B------:R-:W-:-:S03]  /*c6b0*/  IADD3.X R7, PT, PT, R7, UR11, RZ, P0, !PT ;  /* 0x0000000b07077c10 */ /* 0x000fc600087fe4ff */
[----:B------:R-:W-:Y:S01]  /*c6c0*/  STL [R1+0x754], R6 ;  /* 0x0007540601007387 */ /* 0x000fe20000100800 */
[----:B---3--:R-:W-:Y:S02]  /*c6d0*/  SHF.R.S32.HI R4, RZ, 0x1f, R3 ;  /* 0x0000001fff047819 */ /* 0x008fe40000011403 */
[----:B------:R-:W-:-:S05]  /*c6e0*/  IADD3 R3, P1, PT, R3, UR10, RZ ;  /* 0x0000000a03037c10 */ /* 0x000fca000ff3e0ff */
[----:B------:R0:W-:Y:S01]  /*c6f0*/  STL [R1+0x778], R3 ;  /* 0x0007780301007387 */ /* 0x0001e20000100800 */
[----:B------:R-:W-:-:S03]  /*c700*/  IADD3.X R5, PT, PT, R5, UR11, RZ, P6, !PT ;  /* 0x0000000b05057c10 */ /* 0x000fc6000b7fe4ff */
[----:B0-----:R-:W3:Y:S01]  /*c710*/  LDL.LU R3, [R1+0xec] ;  /* 0x0000ec0001037983 */ /* 0x001ee20000300800 */
[----:B------:R-:W-:-:S03]  /*c720*/  IADD3 R8, P0, PT, R17, UR10, RZ ;  /* 0x0000000a11087c10 */ /* 0x000fc6000ff1e0ff */
[----:B------:R-:W-:Y:S01]  /*c730*/  STL [R1+0x75c], R7 ;  /* 0x00075c0701007387 */ /* 0x000fe20000100800 */
[----:B------:R-:W-:-:S03]  /*c740*/  SHF.R.S32.HI R6, RZ, 0x1f, R17 ;  /* 0x0000001fff067819 */ /* 0x000fc60000011411 */
[----:B------:R0:W-:Y:S04]  /*c750*/  STL [R1+0x780], R8 ;  /* 0x0007800801007387 */ /* 0x0001e80000100800 */
[----:B------:R-:W3:Y:S04]  /*c760*/  LDL.LU R17, [R1+0xf0] ;  /* 0x0000f00001117983 */ /* 0x000ee80000300800 */
[----:B------:R-:W-:Y:S01]  /*c770*/  STL [R1+0x764], R5 ;  /* 0x0007640501007387 */ /* 0x000fe20000100800 */
[----:B------:R-:W-:Y:S02]  /*c780*/  IADD3.X R0, PT, PT, R0, UR11, RZ, P5, !PT ;  /* 0x0000000b00007c10 */ /* 0x000fe4000affe4ff */
[----:B0-----:R-:W-:-:S02]  /*c790*/  IADD3 R8, P6, PT, R14, UR10, RZ ;  /* 0x0000000a0e087c10 */ /* 0x001fc4000ffde0ff */
[----:B------:R-:W-:Y:S02]  /*c7a0*/  SHF.R.S32.HI R7, RZ, 0x1f, R14 ;  /* 0x0000001fff077819 */ /* 0x000fe4000001140e */
[----:B------:R-:W3:Y:S04]  /*c7b0*/  LDL.LU R14, [R1+0xf4] ;  /* 0x0000f400010e7983 */ /* 0x000ee80000300800 */
[----:B------:R4:W-:Y:S01]  /*c7c0*/  STL [R1+0x788], R8 ;  /* 0x0007880801007387 */ /* 0x0009e20000100800 */
[----:B------:R-:W-:Y:S02]  /*c7d0*/  IADD3.X R4, PT, PT, R4, UR11, RZ, P1, !PT ;  /* 0x0000000b04047c10 */ /* 0x000fe40008ffe4ff */
[----:B------:R-:W-:Y:S02]  /*c7e0*/  IADD3.X R6, PT, PT, R6, UR11, RZ, P0, !PT ;  /* 0x0000000b06067c10 */ /* 0x000fe400087fe4ff */
[----:B----4-:R-:W-:-:S02]  /*c7f0*/  IADD3 R8, P5, PT, R15, UR10, RZ ;  /* 0x0000000a0f087c10 */ /* 0x010fc4000ffbe0ff */
[----:B------:R-:W-:Y:S02]  /*c800*/  SHF.R.S32.HI R5, RZ, 0x1f, R15 ;  /* 0x0000001fff057819 */ /* 0x000fe4000001140f */
[----:B------:R-:W4:Y:S04]  /*c810*/  LDL.LU R15, [R1+0xf8] ;  /* 0x0000f800010f7983 */ /* 0x000f280000300800 */
[----:B------:R2:W-:Y:S04]  /*c820*/  STL [R1+0x76c], R0 ;  /* 0x00076c0001007387 */ /* 0x0005e80000100800 */
[----:B------:R0:W-:Y:S01]  /*c830*/  STL [R1+0x790], R8 ;  /* 0x0007900801007387 */ /* 0x0001e20000100800 */
[----:B------:R-:W-:-:S02]  /*c840*/  IADD3.X R7, PT, PT, R7, UR11, RZ, P6, !PT ;  /* 0x0000000b07077c10 */ /* 0x000fc4000b7fe4ff */
[----:B------:R-:W-:Y:S02]  /*c850*/  IADD3.X R5, PT, PT, R5, UR11, RZ, P5, !PT ;  /* 0x0000000b05057c10 */ /* 0x000fe4000affe4ff */
[----:B--2---:R-:W-:Y:S02]  /*c860*/  SHF.R.S32.HI R0, RZ, 0x1f, R2 ;  /* 0x0000001fff007819 */ /* 0x004fe40000011402 */
        /* <DEDUP_REMOVED lines=24> */
[----:B------:R-:W-:Y:S04]  /*c9f0*/  STL [R1+0x794], R0 ;  /* 0x0007940001007387 */ /* 0x000fe80000100800 */
[----:B------:R3:W-:Y:S01]  /*ca00*/  STL [R1+0x7b8], R8 ;  /* 0x0007b80801007387 */ /* 0x0007e20000100800 */
[----:B------:R-:W-:-:S02]  /*ca10*/  IADD3.X R9, PT, PT, R6, UR11, RZ, P6, !PT ;  /* 0x0000000b06097c10 */ /* 0x000fc4000b7fe4ff */
[----:B------:R-:W-:Y:S02]  /*ca20*/  IADD3.X R7, PT, PT, R7, UR11, RZ, P5, !PT ;  /* 0x0000000b07077c10 */ /* 0x000fe4000affe4ff */
[----:B---3--:R-:W-:Y:S02]  /*ca30*/  IADD3 R8, P0, PT, R3, UR10, RZ ;  /* 0x0000000a03087c10 */ /* 0x008fe4000ff1e0ff */
[----:B------:R-:W-:Y:S02]  /*ca40*/  SHF.R.S32.HI R0, RZ, 0x1f, R3 ;  /* 0x0000001fff007819 */ /* 0x000fe40000011403 */
[----:B------:R-:W3:Y:S04]  /*ca50*/  LDL.LU R3, [R1+0x118] ;  /* 0x0001180001037983 */ /* 0x000ee80000300800 */
[----:B------:R-:W-:Y:S04]  /*ca60*/  STL [R1+0x79c], R4 ;  /* 0x00079c0401007387 */ /* 0x000fe80000100800 */
[----:B------:R0:W-:Y:S04]  /*ca70*/  STL [R1+0x7c0], R8 ;  /* 0x0007c00801007387 */ /* 0x0001e80000100800 */
[----:B------:R-:W-:Y:S01]  /*ca80*/  STL [R1+0x7a4], R9 ;  /* 0x0007a40901007387 */ /* 0x000fe20000100800 */
[----:B0-----:R-:W-:-:S02]  /*ca90*/  IADD3 R8, P6, PT, R17, UR10, RZ ;  /* 0x0000000a11087c10 */ /* 0x001fc4000ffde0ff */
[----:B------:R-:W-:-:S03]  /*caa0*/  SHF.R.S32.HI R4, RZ, 0x1f, R17 ;  /* 0x0000001fff047819 */ /* 0x000fc60000011411 */
[----:B------:R0:W-:Y:S04]  /*cab0*/  STL [R1+0x7c8], R8 ;  /* 0x0007c80801007387 */ /* 0x0001e80000100800 */
[----:B------:R-:W3:Y:S01]  /*cac0*/  LDL.LU R17, [R1+0x120] ;  /* 0x0001200001117983 */ /* 0x000ee20000300800 */
[----:B------:R-:W-:Y:S02]  /*cad0*/  SHF.R.S32.HI R6, RZ, 0x1f, R14 ;  /* 0x0000001fff067819 */ /* 0x000fe4000001140e */
[----:B0-----:R-:W-:Y:S01]  /*cae0*/  IADD3 R8, P5, PT, R14, UR10, RZ ;  /* 0x0000000a0e087c10 */ /* 0x001fe2000ffbe0ff */
[----:B------:R-:W-:Y:S01]  /*caf0*/  STL [R1+0x7ac], R7 ;  /* 0x0007ac0701007387 */ /* 0x000fe20000100800 */
[----:B------:R-:W-:-:S03]  /*cb00*/  IADD3.X R5, PT, PT, R5, UR11, RZ, P1, !PT ;  /* 0x0000000b05057c10 */ /* 0x000fc60008ffe4ff */
[----:B------:R4:W-:Y:S04]  /*cb10*/  STL [R1+0x7d0], R8 ;  /* 0x0007d00801007387 */ /* 0x0009e80000100800 */
[----:B------:R-:W3:Y:S01]  /*cb20*/  LDL.LU R14, [R1+0x124] ;  /* 0x00012400010e7983 */ /* 0x000ee20000300800 */
[----:B------:R-:W-:-:S03]  /*cb30*/  IADD3.X R0, PT, PT, R0, UR11, RZ, P0, !PT ;  /* 0x0000000b00007c10 */ /* 0x000fc600087fe4ff */
[----:B------:R2:W-:Y:S01]  /*cb40*/  STL [R1+0x7b4], R5 ;  /* 0x0007b40501007387 */ /* 0x0005e20000100800 */
[----:B----4-:R-:W-:Y:S02]  /*cb50*/  IADD3 R8, P1, PT, R15, UR10, RZ ;  /* 0x0000000a0f087c10 */ /* 0x010fe4000ff3e0ff */
[----:B------:R-:W-:-:S03]  /*cb60*/  SHF.R.S32.HI R7, RZ, 0x1f, R15 ;  /* 0x0000001fff077819 */ /* 0x000fc6000001140f */
[----:B------:R-:W-:Y:S04]  /*cb70*/  STL [R1+0x7d8], R8 ;  /* 0x0007d80801007387 */ /* 0x000fe80000100800 */
[----:B------:R-:W4:Y:S01]  /*cb80*/  LDL.LU R15, [R1+0x128] ;  /* 0x00012800010f7983 */ /* 0x000f220000300800 */
[----:B------:R-:W-:-:S03]  /*cb90*/  IADD3.X R4, PT, PT, R4, UR11, RZ, P6, !PT ;  /* 0x0000000b04047c10 */ /* 0x000fc6000b7fe4ff */
[----:B------:R-:W-:Y:S01]  /*cba0*/  STL [R1+0x7bc], R0 ;  /* 0x0007bc0001007387 */ /* 0x000fe20000100800 */
[----:B------:R-:W-:Y:S02]  /*cbb0*/  IADD3.X R6, PT, PT, R6, UR11, RZ, P5, !PT ;  /* 0x0000000b06067c10 */ /* 0x000fe4000affe4ff */
[----:B------:R-:W-:Y:S02]  /*cbc0*/  IADD3.X R7, PT, PT, R7, UR11, RZ, P1, !PT ;  /* 0x0000000b07077c10 */ /* 0x000fe40008ffe4ff */
[----:B--2---:R-:W-:Y:S02]  /*cbd0*/  SHF.R.S32.HI R5, RZ, 0x1f, R2 ;  /* 0x0000001fff057819 */ /* 0x004fe40000011402 */
[----:B------:R-:W-:-:S05]  /*cbe0*/  IADD3 R2, P0, PT, R2, UR10, RZ ;  /* 0x0000000a02027c10 */ /* 0x000fca000ff1e0ff */
[----:B------:R0:W-:Y:S04]  /*cbf0*/  STL [R1+0x7e0], R2 ;  /* 0x0007e00201007387 */ /* 0x0001e80000100800 */
[----:B0-----:R-:W2:Y:S01]  /*cc00*/  LDL.LU R2, [R1+0x140] ;  /* 0x0001400001027983 */ /* 0x001ea20000300800 */
[----:B------:R-:W-:-:S03]  /*cc10*/  IADD3 R8, P6, PT, R16, UR10, RZ ;  /* 0x0000000a10087c10 */ /* 0x000fc6000ffde0ff */
[----:B------:R-:W-:Y:S01]  /*cc20*/  STL [R1+0x7c4], R4 ;  /* 0x0007c40401007387 */ /* 0x000fe20000100800 */
        /* <DEDUP_REMOVED lines=15> */
[----:B------:R-:W-:Y:S01]  /*cd20*/  STL [R1+0x7dc], R5 ;  /* 0x0007dc0501007387 */ /* 0x000fe20000100800 */
[----:B0-----:R-:W-:Y:S02]  /*cd30*/  IADD3 R8, P0, PT, R21, UR10, RZ ;  /* 0x0000000a15087c10 */ /* 0x001fe4000ff1e0ff */
[----:B------:R-:W-:-:S03]  /*cd40*/  SHF.R.S32.HI R7, RZ, 0x1f, R21 ;  /* 0x0000001fff077819 */ /* 0x000fc60000011415 */
[----:B------:R3:W-:Y:S04]  /*cd50*/  STL [R1+0x800], R8 ;  /* 0x0008000801007387 */ /* 0x0007e80000100800 */
[----:B------:R-:W2:Y:S01]  /*cd60*/  LDL.LU R21, [R1+0x130] ;  /* 0x0001300001157983 */ /* 0x000ea20000300800 */
[----:B------:R-:W-:-:S03]  /*cd70*/  IADD3.X R4, PT, PT, R4, UR11, RZ, P5, !PT ;  /* 0x0000000b04047c10 */ /* 0x000fc6000affe4ff */
[----:B------:R0:W-:Y:S01]  /*cd80*/  STL [R1+0x7e4], R0 ;  /* 0x0007e40001007387 */ /* 0x0001e20000100800 */
[----:B------:R-:W-:Y:S02]  /*cd90*/  IADD3.X R6, PT, PT, R6, UR11, RZ, P1, !PT ;  /* 0x0000000b06067c10 */ /* 0x000fe40008ffe4ff */
[----:B---3--:R-:W-:Y:S02]  /*cda0*/  IADD3 R8, P6, PT, R3, UR10, RZ ;  /* 0x0000000a03087c10 */ /* 0x008fe4000ffde0ff */
[----:B------:R-:W-:Y:S02]  /*cdb0*/  SHF.R.S32.HI R5, RZ, 0x1f, R3 ;  /* 0x0000001fff057819 */ /* 0x000fe40000011403 */
[----:B------:R-:W3:Y:S04]  /*cdc0*/  LDL.LU R3, [R1+0x12c] ;  /* 0x00012c0001037983 */ /* 0x000ee80000300800 */
[----:B------:R1:W-:Y:S01]  /*cdd0*/  STL [R1+0x808], R8 ;  /* 0x0008080801007387 */ /* 0x0003e20000100800 */
[----:B------:R-:W-:-:S02]  /*cde0*/  IADD3.X R7, PT, PT, R7, UR11, RZ, P0, !PT ;  /* 0x0000000b07077c10 */ /* 0x000fc400087fe4ff */
[----:B0-----:R-:W-:Y:S02]  /*cdf0*/  SHF.R.S32.HI R0, RZ, 0x1f, R17 ;  /* 0x0000001fff007819 */ /* 0x001fe40000011411 */
[----:B-1----:R-:W-:Y:S02]  /*ce00*/  IADD3 R8, P5, PT, R17, UR10, RZ ;  /* 0x0000000a11087c10 */ /* 0x002fe4000ffbe0ff */
[----:B------:R-:W3:Y:S04]  /*ce10*/  LDL.LU R17, [R1+0x11c] ;  /* 0x00011c0001117983 */ /* 0x000ee80000300800 */
[----:B------:R0:W-:Y:S04]  /*ce20*/  STL [R1+0x7ec], R4 ;  /* 0x0007ec0401007387 */ /* 0x0001e80000100800 */
[----:B------:R1:W-:Y:S01]  /*ce30*/  STL [R1+0x810], R8 ;  /* 0x0008100801007387 */ /* 0x0003e20000100800 */
[----:B0-----:R-:W-:-:S02]  /*ce40*/  SHF.R.S32.HI R4, RZ, 0x1f, R14 ;  /* 0x0000001fff047819 */ /* 0x001fc4000001140e */
[----:B-1----:R-:W-:Y:S02]  /*ce50*/  IADD3 R8, P1, PT, R14, UR10, RZ ;  /* 0x0000000a0e087c10 */ /* 0x002fe4000ff3e0ff */
[----:B------:R-:W3:Y:S04]  /*ce60*/  LDL.LU R14, [R1+0x114] ;  /* 0x00011400010e7983 */ /* 0x000ee80000300800 */
[----:B------:R4:W-:Y:S04]  /*ce70*/  STL [R1+0x7f4], R6 ;  /* 0x0007f40601007387 */ /* 0x0009e80000100800 */
[----:B------:R0:W-:Y:S01]  /*ce80*/  STL [R1+0x818], R8 ;  /* 0x0008180801007387 */ /* 0x0001e20000100800 */
[----:B------:R-:W-:-:S02]  /*ce90*/  IADD3.X R5, PT, PT, R5, UR11, RZ, P6, !PT ;  /* 0x0000000b05057c10 */ /* 0x000fc4000b7fe4ff */
[----:B----4-:R-:W-:Y:S02]  /*cea0*/  SHF.R.S32.HI R6, RZ, 0x1f, R15 ;  /* 0x0000001fff067819 */ /* 0x010fe4000001140f */
[----:B0-----:R-:W-:Y:S02]  /*ceb0*/  IADD3 R8, P0, PT, R15, UR10, RZ ;  /* 0x0000000a0f087c10 */ /* 0x001fe4000ff1e0ff */
[----:B------:R-:W4:Y:S04]  /*cec0*/  LDL.LU R15, [R1+0x104] ;  /* 0x00010400010f7983 */ /* 0x000f280000300800 */
[----:B------:R2:W-:Y:S04]  /*ced0*/  STL [R1+0x7fc], R7 ;  /* 0x0007fc0701007387 */ /* 0x0005e80000100800 */
[----:B------:R0:W-:Y:S01]  /*cee0*/  STL [R1+0x820], R8 ;  /* 0x0008200801007387 */ /* 0x0001e20000100800 */
[----:B------:R-:W-:-:S02]  /*cef0*/  IADD3.X R0, PT, PT, R0, UR11, RZ, P5, !PT ;  /* 0x0000000b00007c10 */ /* 0x000fc4000affe4ff */
[----:B------:R-:W-:Y:S02]  /*cf00*/  IADD3.X R4, PT, PT, R4, UR11, RZ, P1, !PT ;  /* 0x0000000b04047c10 */ /* 0x000fe40008ffe4ff */
        /* <DEDUP_REMOVED lines=20> */
[----:B------:R-:W-:Y:S01]  /*d050*/  STL [R1+0x81c], R6 ;  /* 0x00081c0601007387 */ /* 0x000fe20000100800 */
[----:B------:R-:W-:-:S03]  /*d060*/  IADD3.X R5, PT, PT, R5, UR11, RZ, P5, !PT ;  /* 0x0000000b05057c10 */ /* 0x000fc6000affe4ff */
[----:B------:R0:W-:Y:S01]  /*d070*/  STL [R1+0x840], R8 ;  /* 0x0008400801007387 */ /* 0x0001e20000100800 */
[----:B------:R-:W-:-:S03]  /*d080*/  IADD3.X R0, PT, PT, R0, UR11, RZ, P1, !PT ;  /* 0x0000000b00007c10 */ /* 0x000fc60008ffe4ff */
[----:B------:R-:W-:Y:S01]  /*d090*/  STL [R1+0x824], R9 ;  /* 0x0008240901007387 */ /* 0x000fe20000100800 */
[----:B0-----:R-:W-:Y:S02]  /*d0a0*/  IADD3 R8, P6, PT, R21, UR10, RZ ;  /* 0x0000000a15087c10 */ /* 0x001fe4000ffde0ff */
[----:B------:R-:W-:-:S03]  /*d0b0*/  SHF.R.S32.HI R6, RZ, 0x1f, R21 ;  /* 0x0000001fff067819 */ /* 0x000fc60000011415 */
[----:B------:R-:W-:Y:S04]  /*d0c0*/  STL [R1+0x848], R8 ;  /* 0x0008480801007387 */ /* 0x000fe80000100800 */
[----:B------:R-:W2:Y:S01]  /*d0d0*/  LDL.LU R21, [R1+0xc8] ;  /* 0x0000c80001157983 */ /* 0x000ea20000300800 */
[----:B---3--:R-:W-:Y:S02]  /*d0e0*/  SHF.R.S32.HI R7, RZ, 0x1f, R3 ;  /* 0x0000001fff077819 */ /* 0x008fe40000011403 */
[----:B------:R-:W-:Y:S01]  /*d0f0*/  IADD3 R3, P5, PT, R3, UR10, RZ ;  /* 0x0000000a03037c10 */ /* 0x000fe2000ffbe0ff */
[----:B------:R-:W-:Y:S01]  /*d100*/  STL [R1+0x82c], R5 ;  /* 0x00082c0501007387 */ /* 0x000fe20000100800 */
[----:B------:R-:W-:-:S03]  /*d110*/  IADD3.X R4, PT, PT, R4, UR11, RZ, P0, !PT ;  /* 0x0000000b04047c10 */ /* 0x000fc600087fe4ff */
[----:B------:R0:W-:Y:S01]  /*d120*/  STL [R1+0x850], R3 ;  /* 0x0008500301007387 */ /* 0x0001e20000100800 */
[----:B------:R-:W-:-:S03]  /*d130*/  IADD3.X R6, PT, PT, R6, UR11, RZ, P6, !PT ;  /* 0x0000000b06067c10 */ /* 0x000fc6000b7fe4ff */
[----:B0-----:R-:W3:Y:S04]  /*d140*/  LDL.LU R3, [R1+0xc4] ;  /* 0x0000c40001037983 */ /* 0x001ee80000300800 */
[----:B------:R-:W-:Y:S01]  /*d150*/  STL [R1+0x834], R0 ;  /* 0x0008340001007387 */ /* 0x000fe20000100800 */
[----:B------:R-:W-:Y:S02]  /*d160*/  IADD3 R8, P1, PT, R17, UR10, RZ ;  /* 0x0000000a11087c10 */ /* 0x000fe4000ff3e0ff */
[----:B------:R-:W-:-:S03]  /*d170*/  SHF.R.S32.HI R5, RZ, 0x1f, R17 ;  /* 0x0000001fff057819 */ /* 0x000fc60000011411 */
[----:B------:R0:W-:Y:S04]  /*d180*/  STL [R1+0x858], R8 ;  /* 0x0008580801007387 */ /* 0x0001e80000100800 */
[----:B------:R-:W3:Y:S04]  /*d190*/  LDL.LU R17, [R1+0xc0] ;  /* 0x0000c00001117983 */ /* 0x000ee80000300800 */
[----:B------:R-:W-:Y:S01]  /*d1a0*/  STL [R1+0x83c], R4 ;  /* 0x00083c0401007387 */ /* 0x000fe20000100800 */
[----:B0-----:R-:W-:-:S05]  /*d1b0*/  IADD3 R8, P0, PT, R14, UR10, RZ ;  /* 0x0000000a0e087c10 */ /* 0x001fca000ff1e0ff */
[----:B------:R4:W-:Y:S04]  /*d1c0*/  STL [R1+0x860], R8 ;  /* 0x0008600801007387 */ /* 0x0009e80000100800 */
[----:B------:R-:W3:Y:S01]  /*d1d0*/  LDL.LU R10, [R1+0xb8] ;  /* 0x0000b800010a7983 */ /* 0x000ee20000300800 */
[----:B------:R-:W-:-:S03]  /*d1e0*/  IADD3.X R7, PT, PT, R7, UR11, RZ, P5, !PT ;  /* 0x0000000b07077c10 */ /* 0x000fc6000affe4ff */
[----:B------:R2:W-:Y:S01]  /*d1f0*/  STL [R1+0x844], R6 ;  /* 0x0008440601007387 */ /* 0x0005e20000100800 */
[----:B----4-:R-:W-:-:S05]  /*d200*/  IADD3 R8, P6, PT, R15, UR10, RZ ;  /* 0x0000000a0f087c10 */ /* 0x010fca000ffde0ff */
[----:B------:R0:W-:Y:S01]  /*d210*/  STL [R1+0x868], R8 ;  /* 0x0008680801007387 */ /* 0x0001e20000100800 */
[----:B------:R-:W-:Y:S02]  /*d220*/  IADD3.X R5, PT, PT, R5, UR11, RZ, P1, !PT ;  /* 0x0000000b05057c10 */ /* 0x000fe40008ffe4ff */
[----:B------:R-:W-:-:S04]  /*d230*/  SHF.R.S32.HI R0, RZ, 0x1f, R14 ;  /* 0x0000001fff007819 */ /* 0x000fc8000001140e */
[----:B------:R-:W-:Y:S02]  /*d240*/  IADD3.X R0, PT, PT, R0, UR11, RZ, P0, !PT ;  /* 0x0000000b00007c10 */ /* 0x000fe400087fe4ff */
[----:B------:R-:W-:-:S04]  /*d250*/  SHF.R.S32.HI R4, RZ, 0x1f, R15 ;  /* 0x0000001fff047819 */ /* 0x000fc8000001140f */
[----:B------:R-:W-:Y:S02]  /*d260*/  IADD3.X R4, PT, PT, R4, UR11, RZ, P6, !PT ;  /* 0x0000000b04047c10 */ /* 0x000fe4000b7fe4ff */
[----:B--2---:R-:W-:Y:S02]  /*d270*/  SHF.R.S32.HI R6, RZ, 0x1f, R2 ;  /* 0x0000001fff067819 */ /* 0x004fe40000011402 */
[----:B0-----:R-:W-:Y:S02]  /*d280*/  IADD3 R8, P5, PT, R2, UR10, RZ ;  /* 0x0000000a02087c10 */ /* 0x001fe4000ffbe0ff */
[----:B------:R-:W2:Y:S04]  /*d290*/  LDL.LU R2, [R1+0xb4] ;  /* 0x0000b40001027983 */ /* 0x000ea80000300800 */
[----:B------:R-:W-:Y:S04]  /*d2a0*/  STL [R1+0x84c], R7 ;  /* 0x00084c0701007387 */ /* 0x000fe80000100800 */
[----:B------:R0:W-:Y:S04]  /*d2b0*/  STL [R1+0x870], R8 ;  /* 0x0008700801007387 */ /* 0x0001e80000100800 */
[----:B------:R-:W4:Y:S01]  /*d2c0*/  LDL.LU R12, [R1+0xac] ;  /* 0x0000ac00010c7983 */ /* 0x000f220000300800 */
[----:B0-----:R-:W-:-:S03]  /*d2d0*/  IADD3 R8, P1, PT, R16, UR10, RZ ;  /* 0x0000000a10087c10 */ /* 0x001fc6000ff3e0ff */
[----:B------:R-:W-:Y:S04]  /*d2e0*/  STL [R1+0x854], R5 ;  /* 0x0008540501007387 */ /* 0x000fe80000100800 */
[----:B------:R0:W-:Y:S04]  /*d2f0*/  STL [R1+0x878], R8 ;  /* 0x0008780801007387 */ /* 0x0001e80000100800 */
[----:B------:R-:W4:Y:S04]  /*d300*/  LDL.LU R13, [R1+0x98] ;  /* 0x00009800010d7983 */ /* 0x000f280000300800 */
[----:B------:R1:W-:Y:S01]  /*d310*/  STL [R1+0x85c], R0 ;  /* 0x00085c0001007387 */ /* 0x0003e20000100800 */
[----:B0-----:R-:W-:-:S05]  /*d320*/  IADD3 R8, P0, PT, R18, UR10, RZ ;  /* 0x0000000a12087c10 */ /* 0x001fca000ff1e0ff */
[----:B------:R0:W-:Y:S04]  /*d330*/  STL [R1+0x880], R8 ;  /* 0x0008800801007387 */ /* 0x0001e80000100800 */
[----:B------:R-:W4:Y:S04]  /*d340*/  LDL.LU R14, [R1+0x90] ;  /* 0x00009000010e7983 */ /* 0x000f280000300800 */
[----:B------:R-:W-:Y:S01]  /*d350*/  STL [R1+0x864], R4 ;  /* 0x0008640401007387 */ /* 0x000fe20000100800 */
[----:B-1----:R-:W-:Y:S02]  /*d360*/  SHF.R.S32.HI R0, RZ, 0x1f, R20 ;  /* 0x0000001fff007819 */ /* 0x002fe40000011414 */
[----:B0-----:R-:W-:-:S02]  /*d370*/  IADD3 R8, P6, PT, R20, UR10, RZ ;  /* 0x0000000a14087c10 */ /* 0x001fc4000ffde0ff */
[----:B------:R-:W4:Y:S01]  /*d380*/  LDL.LU R20, [R1+0x8c] ;  /* 0x00008c0001147983 */ /* 0x000f220000300800 */
[----:B------:R-:W-:Y:S02]  /*d390*/  IADD3.X R6, PT, PT, R6, UR11, RZ, P5, !PT ;  /* 0x0000000b06067c10 */ /* 0x000fe4000affe4ff */
[----:B------:R-:W-:Y:S01]  /*d3a0*/  SHF.R.S32.HI R7, RZ, 0x1f, R16 ;  /* 0x0000001fff077819 */ /* 0x000fe20000011410 */
[----:B------:R0:W-:Y:S01]  /*d3b0*/  STL [R1+0x888], R8 ;  /* 0x0008880801007387 */ /* 0x0001e20000100800 */
[----:B------:R-:W-:-:S03]  /*d3c0*/  SHF.R.S32.HI R5, RZ, 0x1f, R18 ;  /* 0x0000001fff057819 */ /* 0x000fc60000011412 */
[----:B------:R-:W4:Y:S01]  /*d3d0*/  LDL.LU R18, [R1+0x80] ;  /* 0x0000800001127983 */ /* 0x000f220000300800 */
[----:B------:R-:W-:-:S03]  /*d3e0*/  IADD3.X R7, PT, PT, R7, UR11, RZ, P1, !PT ;  /* 0x0000000b07077c10 */ /* 0x000fc60008ffe4ff */
[----:B------:R-:W-:Y:S01]  /*d3f0*/  STL [R1+0x86c], R6 ;  /* 0x00086c0601007387 */ /* 0x000fe20000100800 */
[----:B0-----:R-:W-:Y:S02]  /*d400*/  IADD3 R8, P5, PT, R21, UR10, RZ ;  /* 0x0000000a15087c10 */ /* 0x001fe4000ffbe0ff */
[----:B------:R-:W-:-:S03]  /*d410*/  SHF.R.S32.HI R4, RZ, 0x1f, R21 ;  /* 0x0000001fff047819 */ /* 0x000fc60000011415 */
[----:B------:R0:W-:Y:S04]  /*d420*/  STL [R1+0x890], R8 ;  /* 0x0008900801007387 */ /* 0x0001e80000100800 */
[----:B------:R-:W4:Y:S01]  /*d430*/  LDL.LU R21, [R1+0x7c] ;  /* 0x00007c0001157983 */ /* 0x000f220000300800 */
[----:B------:R-:W-:-:S03]  /*d440*/  IADD3.X R0, PT, PT, R0, UR11, RZ, P6, !PT ;  /* 0x0000000b00007c10 */ /* 0x000fc6000b7fe4ff */
[----:B------:R-:W-:Y:S01]  /*d450*/  STL [R1+0x874], R7 ;  /* 0x0008740701007387 */ /* 0x000fe20000100800 */
[----:B0-----:R-:W-:Y:S02]  /*d460*/  IADD3.X R8, PT, PT, R5, UR11, RZ, P0, !PT ;  /* 0x0000000b05087c10 */ /* 0x001fe400087fe4ff */
[----:B---3--:R-:W-:Y:S02]  /*d470*/  SHF.R.S32.HI R6, RZ, 0x1f, R3 ;  /* 0x0000001fff067819 */ /* 0x008fe40000011403 */
[----:B------:R-:W-:-:S05]  /*d480*/  IADD3 R3, P1, PT, R3, UR10, RZ ;  /* 0x0000000a03037c10 */ /* 0x000fca000ff3e0ff */
[----:B------:R0:W-:Y:S01]  /*d490*/  STL [R1+0x898], R3 ;  /* 0x0008980301007387 */ /* 0x0001e20000100800 */
[----:B------:R-:W-:-:S03]  /*d4a0*/  IADD3.X R4, PT, PT, R4, UR11, RZ, P5, !PT ;  /* 0x0000000b04047c10 */ /* 0x000fc6000affe4ff */
[----:B0-----:R-:W3:Y:S01]  /*d4b0*/  LDL.LU R3, [R1+0x74] ;  /* 0x0000740001037983 */ /* 0x001ee20000300800 */
[----:B------:R-:W-:-:S03]  /*d4c0*/  IADD3 R5, P0, PT, R17, UR10, RZ ;  /* 0x0000000a11057c10 */ /* 0x000fc6000ff1e0ff */
[----:B------:R0:W-:Y:S01]  /*d4d0*/  STL [R1+0x87c], R8 ;  /* 0x00087c0801007387 */ /* 0x0001e20000100800 */
[----:B------:R-:W-:-:S03]  /*d4e0*/  SHF.R.S32.HI R7, RZ, 0x1f, R17 ;  /* 0x0000001fff077819 */ /* 0x000fc60000011411 */
[----:B------:R-:W3:Y:S04]  /*d4f0*/  LDL.LU R15, [R1+0x4c] ;  /* 0x00004c00010f7983 */ /* 0x000ee80000300800 */
[----:B------:R-:W3:Y:S04]  /*d500*/  LDL.LU R16, [R1+0x50] ;  /* 0x0000500001107983 */ /* 0x000ee80000300800 */
[----:B------:R1:W-:Y:S04]  /*d510*/  STL [R1+0x8a0], R5 ;  /* 0x0008a00501007387 */ /* 0x0003e80000100800 */
[----:B------:R-:W3:Y:S01]  /*d520*/  LDL.LU R17, [R1+0x58] ;  /* 0x0000580001117983 */ /* 0x000ee20000300800 */
[----:B0-----:R-:W-:-:S03]  /*d530*/  IADD3 R8, P6, PT, R10, UR10, RZ ;  /* 0x0000000a0a087c10 */ /* 0x001fc6000ffde0ff */
[----:B------:R-:W-:Y:S04]  /*d540*/  STL [R1+0x884], R0 ;  /* 0x0008840001007387 */ /* 0x000fe80000100800 */
[----:B------:R2:W-:Y:S01]  /*d550*/  STL [R1+0x8a8], R8 ;  /* 0x0008a80801007387 */ /* 0x0005e20000100800 */
[----:B-1----:R-:W-:Y:S02]  /*d560*/  SHF.R.S32.HI R5, RZ, 0x1f, R10 ;  /* 0x0000001fff057819 */ /* 0x002fe4000001140a */
[----:B--2---:R-:W-:Y:S02]  /*d570*/  IADD3 R8, P5, PT, R2, UR10, RZ ;  /* 0x0000000a02087c10 */ /* 0x004fe4000ffbe0ff */
[----:B------:R-:W-:Y:S02]  /*d580*/  SHF.R.S32.HI R0, RZ, 0x1f, R2 ;  /* 0x0000001fff007819 */ /* 0x000fe40000011402 */
[----:B------:R-:W2:Y:S04]  /*d590*/  LDL.LU R2, [R1+0x70] ;  /* 0x0000700001027983 */ /* 0x000ea80000300800 */
[----:B------:R-:W-:Y:S04]  /*d5a0*/  STL [R1+0x88c], R4 ;  /* 0x00088c0401007387 */ /* 0x000fe80000100800 */
[----:B------:R0:W-:Y:S02]  /*d5b0*/  STL [R1+0x8b0], R8 ;  /* 0x0008b00801007387 */ /* 0x0001e40000100800 */
[----:B0-----:R-:W-:-:S02]  /*d5c0*/  IADD3.X R8, PT, PT, R6, UR11, RZ, P1, !PT ;  /* 0x0000000b06087c10 */ /* 0x001fc40008ffe4ff */
[----:B----4-:R-:W-:-:S03]  /*d5d0*/  IADD3 R9, P1, PT, R12, UR10, RZ ;  /* 0x0000000a0c097c10 */ /* 0x010fc6000ff3e0ff */
[----:B------:R0:W-:Y:S04]  /*d5e0*/  STL [R1+0x894], R8 ;  /* 0x0008940801007387 */ /* 0x0001e80000100800 */
[----:B------:R1:W-:Y:S01]  /*d5f0*/  STL [R1+0x8b8], R9 ;  /* 0x0008b80901007387 */ /* 0x0003e20000100800 */
[----:B0-----:R-:W-:Y:S02]  /*d600*/  IADD3.X R8, PT, PT, R7, UR11, RZ, P0, !PT ;  /* 0x0000000b07087c10 */ /* 0x001fe400087fe4ff */
[----:B-1----:R-:W-:-:S03]  /*d610*/  IADD3 R9, P0, PT, R13, UR10, RZ ;  /* 0x0000000a0d097c10 */ /* 0x002fc6000ff1e0ff */
        /* <DEDUP_REMOVED lines=8> */
[----:B------:R0:W-:Y:S01]  /*d6a0*/  STL [R1+0x8ac], R8 ;  /* 0x0008ac0801007387 */ /* 0x0001e20000100800 */
[----:B------:R-:W-:-:S03]  /*d6b0*/  SHF.R.S32.HI R5, RZ, 0x1f, R20 ;  /* 0x0000001fff057819 */ /* 0x000fc60000011414 */
[----:B------:R1:W-:Y:S04]  /*d6c0*/  STL [R1+0x8d0], R9 ;  /* 0x0008d00901007387 */ /* 0x0003e80000100800 */
[----:B------:R-:W4:Y:S01]  /*d6d0*/  LDL.LU R20, [R1+0x6c] ;  /* 0x00006c0001147983 */ /* 0x000f220000300800 */
[----:B------:R-:W-:Y:S02]  /*d6e0*/  SHF.R.S32.HI R4, RZ, 0x1f, R12 ;  /* 0x0000001fff047819 */ /* 0x000fe4000001140c */
[----:B------:R-:W-:Y:S02]  /*d6f0*/  SHF.R.S32.HI R6, RZ, 0x1f, R13 ;  /* 0x0000001fff067819 */ /* 0x000fe4000001140d */
[----:B0-----:R-:W-:Y:S02]  /*d700*/  IADD3.X R8, PT, PT, R4, UR11, RZ, P1, !PT ;  /* 0x0000000b04087c10 */ /* 0x001fe40008ffe4ff */
[----:B------:R-:W-:-:S02]  /*d710*/  IADD3 R4, P1, PT, R18, UR10, RZ ;  /* 0x0000000a12047c10 */ /* 0x000fc4000ff3e0ff */
[----:B-1----:R-:W-:Y:S01]  /*d720*/  IADD3.X R9, PT, PT, R6, UR11, RZ, P0, !PT ;  /* 0x0000000b06097c10 */ /* 0x002fe200087fe4ff */
[----:B------:R-:W-:Y:S01]  /*d730*/  STL [R1+0x8b4], R8 ;  /* 0x0008b40801007387 */ /* 0x000fe20000100800 */
[----:B------:R-:W-:-:S03]  /*d740*/  SHF.R.S32.HI R7, RZ, 0x1f, R14 ;  /* 0x0000001fff077819 */ /* 0x000fc6000001140e */
[----:B------:R0:W-:Y:S01]  /*d750*/  STL [R1+0x8d8], R4 ;  /* 0x0008d80401007387 */ /* 0x0001e20000100800 */
[----:B------:R-:W-:-:S03]  /*d760*/  IADD3.X R7, PT, PT, R7, UR11, RZ, P6, !PT ;  /* 0x0000000b07077c10 */ /* 0x000fc6000b7fe4ff */
[----:B------:R-:W-:Y:S01]  /*d770*/  STL [R1+0x8bc], R9 ;  /* 0x0008bc0901007387 */ /* 0x000fe20000100800 */
[----:B0-----:R-:W-:-:S05]  /*d780*/  IADD3 R4, P0, PT, R21, UR10, RZ ;  /* 0x0000000a15047c10 */ /* 0x001fca000ff1e0ff */
[----:B------:R3:W-:Y:S01]  /*d790*/  STL [R1+0x8e0], R4 ;  /* 0x0008e00401007387 */ /* 0x0007e20000100800 */
[----:B------:R-:W-:Y:S02]  /*d7a0*/  SHF.R.S32.HI R0, RZ, 0x1f, R18 ;  /* 0x0000001fff007819 */ /* 0x000fe40000011412 */
[----:B------:R-:W-:Y:S01]  /*d7b0*/  SHF.R.S32.HI R8, RZ, 0x1f, R21 ;  /* 0x0000001fff087819 */ /* 0x000fe20000011415 */
[----:B------:R-:W4:Y:S01]  /*d7c0*/  LDL.LU R14, [R1] ;  /* 0x00000000010e7983 */ /* 0x000f220000300800 */
[----:B---3--:R-:W-:Y:S02]  /*d7d0*/  IADD3 R4, P6, PT, R3, UR10, RZ ;  /* 0x0000000a03047c10 */ /* 0x008fe4000ffde0ff */
[----:B------:R-:W-:Y:S02]  /*d7e0*/  SHF.R.S32.HI R6, RZ, 0x1f, R3 ;  /* 0x0000001fff067819 */ /* 0x000fe40000011403 */
[----:B------:R-:W-:Y:S01]  /*d7f0*/  IADD3.X R3, PT, PT, R5, UR11, RZ, P5, !PT ;  /* 0x0000000b05037c10 */ /* 0x000fe2000affe4ff */
[----:B------:R-:W-:Y:S01]  /*d800*/  STL [R1+0x8c4], R7 ;  /* 0x0008c40701007387 */ /* 0x000fe20000100800 */
[----:B------:R-:W-:-:S03]  /*d810*/  IADD3.X R0, PT, PT, R0, UR11, RZ, P1, !PT ;  /* 0x0000000b00007c10 */ /* 0x000fc60008ffe4ff */
[----:B------:R-:W-:Y:S04]  /*d820*/  STL [R1+0x8e8], R4 ;  /* 0x0008e80401007387 */ /* 0x000fe80000100800 */
[----:B------:R-:W-:Y:S04]  /*d830*/  STL [R1+0x9ec], R15 ;  /* 0x0009ec0f01007387 */ /* 0x000fe80000100800 */
[----:B------:R0:W-:Y:S04]  /*d840*/  STL [R1+0x8cc], R3 ;  /* 0x0008cc0301007387 */ /* 0x0001e80000100800 */
[----:B------:R-:W-:Y:S01]  /*d850*/  STL [R1+0x8d4], R0 ;  /* 0x0008d40001007387 */ /* 0x000fe20000100800 */
[----:B0-----:R-:W-:-:S05]  /*d860*/  IADD3.X R3, PT, PT, R8, UR11, RZ, P0, !PT ;  /* 0x0000000b08037c10 */ /* 0x001fca00087fe4ff */
[----:B------:R0:W-:Y:S01]  /*d870*/  STL [R1+0x8dc], R3 ;  /* 0x0008dc0301007387 */ /* 0x0001e20000100800 */
[----:B------:R-:W-:-:S03]  /*d880*/  IADD3 R5, P5, PT, R15, UR28, RZ ;  /* 0x0000001c0f057c10 */ /* 0x000fc6000ffbe0ff */
[----:B------:R-:W3:Y:S01]  /*d890*/  LDL.LU R15, [R1+0x254] ;  /* 0x00025400010f7983 */ /* 0x000ee20000300800 */
[----:B0-----:R-:W-:Y:S02]  /*d8a0*/  IADD3.X R3, PT, PT, R6, UR11, RZ, P6, !PT ;  /* 0x0000000b06037c10 */ /* 0x001fe4000b7fe4ff */
[----:B------:R-:W-:-:S03]  /*d8b0*/  IADD3 R4, P1, PT, R16, UR24, RZ ;  /* 0x0000001810047c10 */ /* 0x000fc6000ff3e0ff */
[----:B------:R0:W-:Y:S04]  /*d8c0*/  STL [R1+0x8e4], R3 ;  /* 0x0008e40301007387 */ /* 0x0001e80000100800 */
[----:B------:R-:W3:Y:S01]  /*d8d0*/  LDL.LU R21, [R1+0x250] ;  /* 0x0002500001157983 */ /* 0x000ee20000300800 */
[----:B------:R-:W-:-:S03]  /*d8e0*/  R2UR UR27, R5 ;  /* 0x00000000051b72ca */ /* 0x000fc600000e0000 */
[----:B0-----:R-:W3:Y:S01]  /*d8f0*/  LDL.LU R3, [R1+0x24c] ;  /* 0x00024c0001037983 */ /* 0x001ee20000300800 */
[----:B------:R-:W-:Y:S02]  /*d900*/  R2UR UR24, R4 ;  /* 0x00000000041872ca */ /* 0x000fe400000e0000 */
[----:B------:R-:W-:-:S04]  /*d910*/  IADD3 R0, P0, PT, R17, UR10, RZ ;  /* 0x0000000a11007c10 */ /* 0x000fc8000ff1e0ff */
[----:B------:R-:W-:Y:S02]  /*d920*/  R2UR UR23, R0 ;  /* 0x00000000001772ca */ /* 0x000fe400000e0000 */
[----:B--2---:R-:W-:Y:S02]  /*d930*/  SHF.R.S32.HI R8, RZ, 0x1f, R2 ;  /* 0x0000001fff087819 */ /* 0x004fe40000011402 */
[----:B------:R-:W-:Y:S02]  /*d940*/  IADD3 R6, P6, PT, R2, UR10, RZ ;  /* 0x0000000a02067c10 */ /* 0x000fe4000ffde0ff */
[----:B------:R-:W2:Y:S04]  /*d950*/  LDL.LU R2, [R1+0x248] ;  /* 0x0002480001027983 */ /* 0x000ea80000300800 */
[----:B------:R-:W2:Y:S04]  /*d960*/  LDL.LU R29, [R1+0x230] ;  /* 0x00023000011d7983 */ /* 0x000ea80000300800 */
[----:B------:R-:W2:Y:S04]  /*d970*/  LDL.LU R18, [R1+0x22c] ;  /* 0x00022c0001127983 */ /* 0x000ea80000300800 */
[----:B------:R-:W2:Y:S04]  /*d980*/  LDL.LU R5, [R1+0x234] ;  /* 0x0002340001057983 */ /* 0x000ea80000300800 */
[----:B------:R-:W2:Y:S01]  /*d990*/  LDL.LU R4, [R1+0x238] ;  /* 0x0002380001047983 */ /* 0x000ea20000300800 */
[----:B------:R-:W-:-:S03]  /*d9a0*/  IADD3.X R8, PT, PT, R8, UR11, RZ, P6, !PT ;  /* 0x0000000b08087c10 */ /* 0x000fc6000b7fe4ff */
[----:B------:R-:W2:Y:S04]  /*d9b0*/  LDL.LU R28, [R1+0x228] ;  /* 0x00022800011c7983 */ /* 0x000ea80000300800 */
[----:B------:R-:W2:Y:S04]  /*d9c0*/  LDL.LU R27, [R1+0x224] ;  /* 0x00022400011b7983 */ /* 0x000ea80000300800 */
[----:B------:R-:W2:Y:S04]  /*d9d0*/  LDL.LU R26, [R1+0x220] ;  /* 0x00022000011a7983 */ /* 0x000ea80000300800 */
[----:B------:R-:W2:Y:S04]  /*d9e0*/  LDL.LU R25, [R1+0x218] ;  /* 0x0002180001197983 */ /* 0x000ea80000300800 */
[----:B------:R-:W2:Y:S01]  /*d9f0*/  LDL.LU R23, [R1+0x214] ;  /* 0x0002140001177983 */ /* 0x000ea20000300800 */
[----:B----4-:R-:W-:-:S02]  /*da00*/  IADD3 R0, P6, PT, R20, UR10, RZ ;  /* 0x0000000a14007c10 */ /* 0x010fc4000ffde0ff */
[----:B------:R-:W-:Y:S02]  /*da10*/  SHF.R.S32.HI R7, RZ, 0x1f, R20 ;  /* 0x0000001fff077819 */ /* 0x000fe40000011414 */
[----:B------:R-:W4:Y:S04]  /*da20*/  LDL.LU R20, [R1+0x210] ;  /* 0x0002100001147983 */ /* 0x000f280000300800 */
[----:B------:R-:W4:Y:S04]  /*da30*/  LDL.LU R22, [R1+0x20c] ;  /* 0x00020c0001167983 */ /* 0x000f280000300800 */
[----:B------:R-:W4:Y:S04]  /*da40*/  LDL.LU R9, [R1+0x208] ;  /* 0x0002080001097983 */ /* 0x000f280000300800 */
[----:B------:R-:W4:Y:S04]  /*da50*/  LDL.LU R19, [R1+0x1fc] ;  /* 0x0001fc0001137983 */ /* 0x000f280000300800 */
[----:B------:R-:W4:Y:S01]  /*da60*/  LDL.LU R11, [R1+0x1f0] ;  /* 0x0001f000010b7983 */ /* 0x000f220000300800 */
[----:B------:R-:W-:-:S03]  /*da70*/  R2UR UR28, R6 ;  /* 0x00000000061c72ca */ /* 0x000fc600000e0000 */
[----:B------:R-:W4:Y:S01]  /*da80*/  LDL.LU R10, [R1+0x1f4] ;  /* 0x0001f400010a7983 */ /* 0x000f220000300800 */
[----:B------:R-:W-:-:S03]  /*da90*/  R2UR UR10, R0 ;  /* 0x00000000000a72ca */ /* 0x000fc600000e0000 */
[----:B------:R-:W4:Y:S04]  /*daa0*/  LDL.LU R12, [R1+0x200] ;  /* 0x00020000010c7983 */ /* 0x000f280000300800 */
[----:B------:R-:W4:Y:S01]  /*dab0*/  LDL.LU R13, [R1+0x1f8] ;  /* 0x0001f800010d7983 */ /* 0x000f220000300800 */
[----:B------:R-:W-:-:S03]  /*dac0*/  R2UR UR52, R14 ;  /* 0x000000000e3472ca */ /* 0x000fc600000e0000 */
[----:B------:R-:W4:Y:S04]  /*dad0*/  LDL.LU R14, [R1+0x204] ;  /* 0x00020400010e7983 */ /* 0x000f280000300800 */
[----:B------:R-:W4:Y:S04]  /*dae0*/  LDL.LU R6, [R1+0x23c] ;  /* 0x00023c0001067983 */ /* 0x000f280000300800 */
[----:B------:R-:W4:Y:S01]  /*daf0*/  LDL.LU R0, [R1+0x240] ;  /* 0x0002400001007983 */ /* 0x000f220000300800 */
[----:B------:R-:W-:-:S03]  /*db00*/  R2UR UR73, R24 ;  /* 0x00000000184972ca */ /* 0x000fc600000e0000 */
[----:B------:R-:W4:Y:S01]  /*db10*/  LDL.LU R24, [R1+0x244] ;  /* 0x0002440001187983 */ /* 0x000f220000300800 */
[----:B---3--:R-:W-:-:S03]  /*db20*/  R2UR UR72, R15 ;  /* 0x000000000f4872ca */ /* 0x008fc600000e0000 */
[----:B------:R-:W3:Y:S01]  /*db30*/  LDL.LU R15, [R1+0x9ec] ;  /* 0x0009ec00010f7983 */ /* 0x000ee20000300800 */
[----:B------:R-:W-:-:S03]  /*db40*/  R2UR UR71, R21 ;  /* 0x00000000154772ca */ /* 0x000fc600000e0000 */
[----:B------:R-:W3:Y:S01]  /*db50*/  LDL.LU R21, [R1+0x9e8] ;  /* 0x0009e80001157983 */ /* 0x000ee20000300800 */
[----:B------:R-:W-:-:S03]  /*db60*/  R2UR UR70, R3 ;  /* 0x00000000034672ca */ /* 0x000fc600000e0000 */
[----:B------:R0:W5:Y:S01]  /*db70*/  LDL.LU R3, [R1+0x9e4] ;  /* 0x0009e40001037983 */ /* 0x0001620000300800 */
[----:B--2---:R-:W-:-:S03]  /*db80*/  R2UR UR69, R2 ;  /* 0x00000000024572ca */ /* 0x004fc600000e0000 */
[----:B------:R0:W5:Y:S01]  /*db90*/  LDL.LU R2, [R1+0x9e0] ;  /* 0x0009e00001027983 */ /* 0x0001620000300800 */
[----:B------:R-:W-:-:S03]  /*dba0*/  R2UR UR62, R18 ;  /* 0x00000000123e72ca */ /* 0x000fc600000e0000 */
[----:B------:R-:W2:Y:S01]  /*dbb0*/  LDL.LU R18, [R1+0x21c] ;  /* 0x00021c0001127983 */ /* 0x000ea20000300800 */
[----:B----4-:R-:W-:-:S03]  /*dbc0*/  R2UR UR56, R20 ;  /* 0x00000000143872ca */ /* 0x010fc600000e0000 */
[----:B------:R-:W4:Y:S01]  /*dbd0*/  LDL.LU R20, [R1+0x258] ;  /* 0x0002580001147983 */ /* 0x000f220000300800 */
[----:B------:R-:W-:Y:S02]  /*dbe0*/  R2UR UR64, R5 ;  /* 0x00000000054072ca */ /* 0x000fe400000e0000 */
[----:B------:R-:W-:Y:S02]  /*dbf0*/  R2UR UR65, R4 ;  /* 0x00000000044172ca */ /* 0x000fe400000e0000 */
[----:B------:R-:W-:Y:S02]  /*dc00*/  SHF.R.S32.HI R5, RZ, 0x1f, R11 ;  /* 0x0000001fff057819 */ /* 0x000fe4000001140b */
[----:B------:R-:W-:Y:S02]  /*dc10*/  SHF.R.S32.HI R4, RZ, 0x1f, R10 ;  /* 0x0000001fff047819 */ /* 0x000fe4000001140a */
[----:B------:R-:W-:Y:S02]  /*dc20*/  IADD3.X R5, PT, PT, R5, UR17, RZ, P4, !PT ;  /* 0x0000001105057c10 */ /* 0x000fe4000a7fe4ff */
[----:B------:R-:W-:-:S02]  /*dc30*/  IADD3.X R4, PT, PT, R4, UR19, RZ, P3, !PT ;  /* 0x0000001304047c10 */ /* 0x000fc40009ffe4ff */
[----:B------:R-:W-:Y:S02]  /*dc40*/  R2UR UR74, R5 ;  /* 0x00000000054a72ca */ /* 0x000fe400000e0000 */
[----:B------:R-:W-:Y:S02]  /*dc50*/  SHF.R.S32.HI R5, RZ, 0x1f, R16 ;  /* 0x0000001fff057819 */ /* 0x000fe40000011410 */
[----:B------:R-:W-:Y:S02]  /*dc60*/  R2UR UR67, R0 ;  /* 0x00000000004372ca */ /* 0x000fe400000e0000 */
[----:B------:R-:W-:-:S04]  /*dc70*/  SHF.R.S32.HI R0, RZ, 0x1f, R13 ;  /* 0x0000001fff007819 */ /* 0x000fc8000001140d */
[----:B------:R-:W-:Y:S02]  /*dc80*/  IADD3.X R0, PT, PT, R0, UR21, RZ, P2, !PT ;  /* 0x0000001500007c10 */ /* 0x000fe400097fe4ff */
[----:B------:R-:W-:Y:S02]  /*dc90*/  R2UR UR21, R4 ;  /* 0x00000000041572ca */ /* 0x000fe400000e0000 */
[----:B------:R-:W-:Y:S02]  /*dca0*/  SHF.R.S32.HI R4, RZ, 0x1f, R17 ;  /* 0x0000001fff047819 */ /* 0x000fe40000011411 */
[----:B------:R-:W-:Y:S02]  /*dcb0*/  R2UR UR19, R0 ;  /* 0x00000000001372ca */ /* 0x000fe400000e0000 */
[----:B------:R-:W-:Y:S02]  /*dcc0*/  IADD3.X R5, PT, PT, R5, UR29, RZ, P1, !PT ;  /* 0x0000001d05057c10 */ /* 0x000fe40008ffe4ff */
[----:B------:R-:W-:-:S02]  /*dcd0*/  IADD3.X R4, PT, PT, R4, UR25, RZ, P0, !PT ;  /* 0x0000001904047c10 */ /* 0x000fc400087fe4ff */
[----:B------:R-:W-:Y:S02]  /*dce0*/  R2UR UR29, R5 ;  /* 0x00000000051d72ca */ /* 0x000fe400000e0000 */
[----:B------:R-:W-:Y:S01]  /*dcf0*/  R2UR UR75, R4 ;  /* 0x00000000044b72ca */ /* 0x000fe200000e0000 */
[----:B--2---:R-:W-:-:S05]  /*dd00*/  IMAD R0, R18, UR46, RZ ;  /* 0x0000002e12007c24 */ /* 0x004fca000f8e02ff */
[----:B------:R-:W-:Y:S01]  /*dd10*/  IADD3 R5, P0, PT, R0, UR22, RZ ;  /* 0x0000001600057c10 */ /* 0x000fe2000ff1e0ff */
[----:B------:R-:W1:Y:S01]  /*dd20*/  LDCU UR22, c[0x0][0x3ac] ;  /* 0x00007580ff1677ac */ /* 0x000e620008000800 */
[----:B------:R-:W-:-:S03]  /*dd30*/  SHF.R.S32.HI R0, RZ, 0x1f, R0 ;  /* 0x0000001fff007819 */ /* 0x000fc60000011400 */
[----:B------:R2:W-:Y:S01]  /*dd40*/  STL [R1+0x8f0], R5 ;  /* 0x0008f00501007387 */ /* 0x0005e20000100800 */
[----:B------:R-:W-:Y:S01]  /*dd50*/  IADD3.X R0, PT, PT, R0, UR9, RZ, P0, !PT ;  /* 0x0000000900007c10 */ /* 0x000fe200087fe4ff */
[----:B------:R-:W0:Y:S01]  /*dd60*/  LDCU UR76, c[0x0][0x3a0] ;  /* 0x00007400ff4c77ac */ /* 0x000e220008000800 */
[----:B------:R-:W-:Y:S01]  /*dd70*/  R2UR UR66, R6 ;  /* 0x00000000064272ca */ /* 0x000fe200000e0000 */
[----:B----4-:R-:W-:Y:S01]  /*dd80*/  IMAD R4, R20, UR46, RZ ;  /* 0x0000002e14047c24 */ /* 0x010fe2000f8e02ff */
[----:B------:R-:W-:Y:S01]  /*dd90*/  IADD3.X R7, PT, PT, R7, UR11, RZ, P6, !PT ;  /* 0x0000000b07077c10 */ /* 0x000fe2000b7fe4ff */
[----:B------:R-:W-:Y:S01]  /*dda0*/  USHF.R.S32.HI UR7, URZ, 0x1f, UR6 ;  /* 0x0000001fff077899 */ /* 0x000fe20008011406 */
[----:B------:R-:W-:Y:S01]  /*ddb0*/  R2UR UR68, R24 ;  /* 0x00000000184472ca */ /* 0x000fe200000e0000 */
[----:B------:R-:W4:Y:S01]  /*ddc0*/  LDCU UR9, c[0x0][0x3a8] ;  /* 0x00007500ff0977ac */ /* 0x000f220008000800 */
[----:B--2---:R-:W-:-:S05]  /*ddd0*/  IADD3 R5, P1, PT, R4, UR8, RZ ;  /* 0x0000000804057c10 */ /* 0x004fca000ff3e0ff */
[----:B------:R1:W-:Y:S04]  /*dde0*/  STL [R1+0x8f8], R5 ;  /* 0x0008f80501007387 */ /* 0x0003e80000100800 */
[----:B------:R0:W-:Y:S04]  /*ddf0*/  STL [R1+0x8ec], R0 ;  /* 0x0008ec0001007387 */ /* 0x0001e80000100800 */
[----:B------:R-:W-:Y:S04]  /*de00*/  STL [R1+0xf0], RZ ;  /* 0x0000f0ff01007387 */ /* 0x000fe80000100800 */
        /* <DEDUP_REMOVED lines=213> */
[----:B------:R-:W-:Y:S01]  /*eb60*/  STL [R1+0x1e8], RZ ;  /* 0x0001e8ff01007387 */ /* 0x000fe20000100800 */
[----:B------:R-:W2:Y:S03]  /*eb70*/  S2R R20, SR_TID.X ;  /* 0x0000000000147919 */ /* 0x000ea60000002100 */
        /* <DEDUP_REMOVED lines=28> */
[----:B--2---:R-:W-:-:S03]  /*ed40*/  LOP3.LUT R20, R20, 0x1f, RZ, 0xc0, !PT ;  /* 0x0000001f14147812 */ /* 0x004fc600078ec0ff */
[----:B------:R-:W-:Y:S04]  /*ed50*/  STL [R1+0x10c], RZ ;  /* 0x00010cff01007387 */ /* 0x000fe80000100800 */
[----:B------:R-:W-:Y:S04]  /*ed60*/  STL [R1+0xe0], RZ ;  /* 0x0000e0ff01007387 */ /* 0x000fe80000100800 */
[----:B------:R-:W-:Y:S04]  /*ed70*/  STL [R1+0xe4], RZ ;  /* 0x0000e4ff01007387 */ /* 0x000fe80000100800 */
[----:B------:R-:W-:Y:S04]  /*ed80*/  STL [R1+0xe8], RZ ;  /* 0x0000e8ff01007387 */ /* 0x000fe80000100800 */
[----:B------:R-:W-:Y:S01]  /*ed90*/  STL [R1+0xec], RZ ;  /* 0x0000ecff01007387 */ /* 0x000fe20000100800 */
[----:B-1----:R-:W-:-:S03]  /*eda0*/  IMAD R5, R20, UR22, RZ ;  /* 0x0000001614057c24 */ /* 0x002fc6000f8e02ff */
        /* <DEDUP_REMOVED lines=8> */
[----:B------:R-:W-:Y:S04]  /*ee30*/  STL [R1+0x28], R5 ;  /* 0x0000280501007387 */ /* 0x000fe80000100800 */
[----:B------:R-:W2:Y:S01]  /*ee40*/  LDL R20, [R1+0x2c] ;  /* 0x00002c0001147983 */ /* 0x000ea20000100800 */
[----:B---3--:R-:W-:-:S04]  /*ee50*/  SHF.R.S32.HI R6, RZ, 0x1f, R15 ;  /* 0x0000001fff067819 */ /* 0x008fc8000001140f */
[----:B------:R-:W-:Y:S01]  /*ee60*/  IADD3.X R6, PT, PT, R6, UR15, RZ, P5, !PT ;  /* 0x0000000f06067c10 */ /* 0x000fe2000affe4ff */
[----:B------:R-:W1:Y:S01]  /*ee70*/  LDCU UR15, c[0x0][0x38c] ;  /* 0x00007180ff0f77ac */ /* 0x000e620008000800 */
[----:B------:R-:W-:Y:S02]  /*ee80*/  SHF.R.S32.HI R4, RZ, 0x1f, R4 ;  /* 0x0000001fff047819 */ /* 0x000fe40000011404 */
[----:B------:R-:W-:Y:S02]  /*ee90*/  R2UR UR63, R29 ;  /* 0x000000001d3f72ca */ /* 0x000fe400000e0000 */
[----:B------:R-:W-:Y:S02]  /*eea0*/  R2UR UR61, R28 ;  /* 0x000000001c3d72ca */ /* 0x000fe400000e0000 */
[----:B------:R-:W-:Y:S02]  /*eeb0*/  R2UR UR60, R27 ;  /* 0x000000001b3c72ca */ /* 0x000fe400000e0000 */
[----:B------:R-:W-:-:S02]  /*eec0*/  R2UR UR59, R26 ;  /* 0x000000001a3b72ca */ /* 0x000fc400000e0000 */
[----:B------:R-:W-:Y:S02]  /*eed0*/  R2UR UR58, R25 ;  /* 0x00000000193a72ca */ /* 0x000fe400000e0000 */
[----:B------:R-:W-:Y:S02]  /*eee0*/  R2UR UR57, R23 ;  /* 0x00000000173972ca */ /* 0x000fe400000e0000 */
        /* <DEDUP_REMOVED lines=8> */
[----:B-1----:R-:W-:Y:S01]  /*ef70*/  IADD3.X R4, PT, PT, R4, UR15, RZ, P1, !PT ;  /* 0x0000000f04047c10 */ /* 0x002fe20008ffe4ff */
[----:B0-----:R-:W-:Y:S01]  /*ef80*/  IMAD.U32 R0, RZ, RZ, UR76 ;  /* 0x0000004cff007e24 */ /* 0x001fe2000f8e00ff */
[----:B------:R-:W-:Y:S01]  /*ef90*/  R2UR UR25, R6 ;  /* 0x00000000061972ca */ /* 0x000fe200000e0000 */
[----:B------:R-:W-:-:S02]  /*efa0*/  ULEA.HI UR7, UR7, UR6, URZ, 0x5 ;  /* 0x0000000607077291 */ /* 0x000fc4000f8f28ff */
[----:B------:R0:W-:Y:S01]  /*efb0*/  STL [R1+0x8f4], R4 ;  /* 0x0008f40401007387 */ /* 0x0001e20000100800 */
[----:B------:R-:W-:Y:S02]  /*efc0*/  USHF.L.U32 UR76, UR22, 0x5, URZ ;  /* 0x00000005164c7899 */ /* 0x000fe400080006ff */
[----:B------:R-:W-:Y:S02]  /*efd0*/  ULEA UR6, UR4, UR5, 0x3 ;  /* 0x0000000504067291 */ /* 0x000fe4000f8e18ff */
[----:B------:R-:W-:Y:S01]  /*efe0*/  USHF.R.S32.HI UR7, URZ, 0x5, UR7 ;  /* 0x00000005ff077899 */ /* 0x000fe20008011407 */
[----:B0-----:R-:W-:Y:S01]  /*eff0*/  SHF.R.S32.HI R4, RZ, 0x1f, R5 ;  /* 0x0000001fff047819 */ /* 0x001fe20000011405 */
[----:B------:R-:W-:Y:S01]  /*f000*/  USHF.R.S32.HI UR15, URZ, 0x1f, UR76 ;  /* 0x0000001fff0f7899 */ /* 0x000fe2000801144c */
[C---:B--2---:R-:W-:Y:S02]  /*f010*/  LOP3.LUT R6, R20.reuse, 0x10, RZ, 0x3c, !PT ;  /* 0x0000001014067812 */ /* 0x044fe400078e3cff */
[----:B------:R-:W-:-:S02]  /*f020*/  LOP3.LUT R5, R20, 0x20, RZ, 0x3c, !PT ;  /* 0x0000002014057812 */ /* 0x000fc400078e3cff */
[----:B----4-:R-:W-:-:S07]  /*f030*/  LOP3.LUT R4, R20, 0x30, RZ, 0x3c, !PT ;  /* 0x0000003014047812 */ /* 0x010fce00078e3cff */
.L_x_1:
[C---:B------:R-:W-:Y:S01]  /*f040*/  ISETP.GT.AND P1, PT, R0.reuse, RZ, PT ;  /* 0x000000ff0000720c */ /* 0x040fe20003f24270 */
[----:B------:R-:W0:Y:S01]  /*f050*/  LDC R9, c[0x0][0x3a8] ;  /* 0x0000ea00ff097b82 */ /* 0x000e220000000800 */
[----:B------:R-:W-:Y:S01]  /*f060*/  PRMT R6, RZ, 0x7610, R6 ;  /* 0x00007610ff067816 */ /* 0x000fe20000000006 */
[----:B------:R1:W-:Y:S01]  /*f070*/  STL [R1+0x1340], R20 ;  /* 0x0013401401007387 */ /* 0x0003e20000100800 */
[----:B------:R-:W-:Y:S01]  /*f080*/  ISETP.GT.AND P4, PT, R0, 0x1, PT ;  /* 0x000000010000780c */ /* 0x000fe20003f84270 */
[----:B------:R-:W2:Y:S01]  /*f090*/  LDCU UR22, c[0x0][0x3ac] ;  /* 0x00007580ff1677ac */ /* 0x000ea20008000800 */
[----:B-----5:R-:W-:Y:S01]  /*f0a0*/  IADD3 R4, P2, PT, R2, UR9, RZ ;  /* 0x0000000902047c10 */ /* 0x020fe2000ff5e0ff */
[----:B------:R3:W-:Y:S01]  /*f0b0*/  STL [R1+0x133c], R19 ;  /* 0x00133c1301007387 */ /* 0x0007e20000100800 */
[----:B------:R-:W-:Y:S01]  /*f0c0*/  ISETP.GT.AND P0, PT, R0, 0x2, PT ;  /* 0x000000020000780c */ /* 0x000fe20003f04270 */
[----:B------:R-:W4:Y:S02]  /*f0d0*/  LDC R7, c[0x0][0x3a8] ;  /* 0x0000ea00ff077b82 */ /* 0x000f240000000800 */
[----:B------:R0:W-:Y:S04]  /*f0e0*/  STL [R1+0x1338], R18 ;  /* 0x0013381201007387 */ /* 0x0001e80000100800 */
[----:B------:R-:W2:Y:S01]  /*f0f0*/  @P1 LDG.E.U8 R6, desc[UR12][R2.64] ;  /* 0x0000000c02061981 */ /* 0x000ea2000c1e1100 */
[----:B-1----:R-:W-:-:S03]  /*f100*/  PRMT R20, RZ, 0x7610, R20 ;  /* 0x00007610ff147816 */ /* 0x002fc60000000014 */
[----:B------:R-:W-:Y:S04]  /*f110*/  STL [R1+0x1334], R17 ;  /* 0x0013341101007387 */ /* 0x000fe80000100800 */
[----:B------:R1:W-:Y:S01]  /*f120*/  STL [R1+0x1330], R16 ;  /* 0x0013301001007387 */ /* 0x0003e20000100800 */
[----:B0-----:R-:W-:-:S03]  /*f130*/  LEA.HI.X.SX32 R5, R9, R3, 0x1, P2 ;  /* 0x0000000309057211 */ /* 0x001fc600010f0eff */
[----:B------:R0:W-:Y:S04]  /*f140*/  STL [R1+0x132c], R15 ;  /* 0x00132c0f01007387 */ /* 0x0001e80000100800 */
[----:B------:R0:W-:Y:S01]  /*f150*/  STL [R1+0x1328], R14 ;  /* 0x0013280e01007387 */ /* 0x0001e20000100800 */
[----:B----4-:R-:W-:-:S03]  /*f160*/  IMAD.SHL.U32 R8, R7, 0x2, RZ ;  /* 0x0000000207087824 */ /* 0x010fc600078e00ff */
[----:B------:R-:W-:Y:S04]  /*f170*/  STL [R1+0x1324], R13 ;  /* 0x0013240d01007387 */ /* 0x000fe80000100800 */
[----:B------:R-:W-:Y:S04]  /*f180*/  STL [R1+0x1320], R10 ;  /* 0x0013200a01007387 */ /* 0x000fe80000100800 */
[----:B------:R-:W-:Y:S04]  /*f190*/  STL [R1+0x131c], R12 ;  /* 0x00131c0c01007387 */ /* 0x000fe80000100800 */
[----:B------:R-:W-:Y:S04]  /*f1a0*/  STL [R1+0x1318], R11 ;  /* 0x0013180b01007387 */ /* 0x000fe80000100800 */
[----:B------:R4:W2:Y:S02]  /*f1b0*/  @P4 LDG.E.U8 R20, desc[UR12][R4.64] ;  /* 0x0000000c04144981 */ /* 0x0008a4000c1e1100 */
[----:B----4-:R-:W4:Y:S01]  /*f1c0*/  LDC R5, c[0x0][0x3a8] ;  /* 0x0000ea00ff057b82 */ /* 0x010f220000000800 */
[----:B---3--:R-:W-:Y:S01]  /*f1d0*/  PRMT R19, RZ, 0x7610, R19 ;  /* 0x00007610ff137816 */ /* 0x008fe20000000013 */
[----:B----4-:R-:W-:Y:S01]  /*f1e0*/  IMAD R5, R5, 0x3, RZ ;  /* 0x0000000305057824 */ /* 0x010fe200078e02ff */
[----:B------:R-:W-:-:S02]  /*f1f0*/  ISETP.GT.AND P3, PT, R0, 0x3, PT ;  /* 0x000000030000780c */ /* 0x000fc40003f64270 */
[----:B------:R-:W-:Y:S02]  /*f200*/  PRMT R18, RZ, 0x7610, R18 ;  /* 0x00007610ff127816 */ /* 0x000fe40000000012 */
[----:B------:R-:W-:Y:S02]  /*f210*/  ISETP.GT.AND P2, PT, R0, 0x4, PT ;  /* 0x000000040000780c */ /* 0x000fe40003f44270 */
[----:B-1----:R-:W-:Y:S02]  /*f220*/  PRMT R16, RZ, 0x7610, R16 ;  /* 0x00007610ff107816 */ /* 0x002fe40000000010 */
[----:B------:R-:W-:Y:S02]  /*f230*/  PRMT R17, RZ, 0x7610, R17 ;  /* 0x00007610ff117816 */ /* 0x000fe40000000011 */
[----:B0-----:R-:W-:Y:S02]  /*f240*/  PRMT R15, RZ, 0x7610, R15 ;  /* 0x00007610ff0f7816 */ /* 0x001fe4000000000f */
[----:B------:R-:W-:Y:S01]  /*f250*/  PRMT R14, RZ, 0x7610, R14 ;  /* 0x00007610ff0e7816 */ /* 0x000fe2000000000e */
[----:B--2---:R0:W-:Y:S02]  /*f260*/  STL [R1+0x34], R6 ;  /* 0x0000340601007387 */ /* 0x0041e40000100800 */
[----:B0-----:R-:W-:-:S04]  /*f270*/  IADD3 R6, P1, PT, R8, R2, RZ ;  /* 0x0000000208067210 */ /* 0x001fc80007f3e0ff */
[----:B------:R-:W-:Y:S02]  /*f280*/  LEA.HI.X.SX32 R7, R8, R3, 0x1, P1 ;  /* 0x0000000308077211 */ /* 0x000fe400008f0eff */
[----:B------:R-:W0:Y:S01]  /*f290*/  LDC R8, c[0x0][0x3a8] ;  /* 0x0000ea00ff087b82 */ /* 0x000e220000000800 */
[-C--:B------:R-:W-:Y:S02]  /*f2a0*/  IADD3 R4, P1, PT, R5, R2.reuse, RZ ;  /* 0x0000000205047210 */ /* 0x080fe40007f3e0ff */
[----:B------:R1:W2:Y:S01]  /*f2b0*/  @P0 LDG.E.U8 R19, desc[UR12][R6.64] ;  /* 0x0000000c06130981 */ /* 0x0002a2000c1e1100 */
[C---:B0-----:R-:W-:Y:S02]  /*f2c0*/  IMAD R5, R8.reuse, 0x3, RZ ;  /* 0x0000000308057824 */ /* 0x041fe400078e02ff */
[----:B-1----:R-:W-:Y:S02]  /*f2d0*/  IMAD.SHL.U32 R7, R8, 0x4, RZ ;  /* 0x0000000408077824 */ /* 0x002fe400078e00ff */
[----:B------:R-:W0:Y:S03]  /*f2e0*/  LDC R8, c[0x0][0x3a8] ;  /* 0x0000ea00ff087b82 */ /* 0x000e260000000800 */
[----:B------:R-:W-:-:S02]  /*f2f0*/  IADD3 R6, P0, PT, R7, R2, RZ ;  /* 0x0000000207067210 */ /* 0x000fc40007f1e0ff */
[----:B------:R-:W-:-:S05]  /*f300*/  LEA.HI.X.SX32 R5, R5, R3, 0x1, P1 ;  /* 0x0000000305057211 */ /* 0x000fca00008f0eff */
[----:B------:R1:W3:Y:S01]  /*f310*/  @P3 LDG.E.U8 R18, desc[UR12][R4.64] ;  /* 0x0000000c04123981 */ /* 0x0002e2000c1e1100 */
[----:B0-----:R-:W-:Y:S02]  /*f320*/  IMAD.SHL.U32 R7, R8, 0x4, RZ ;  /* 0x0000000408077824 */ /* 0x001fe400078e00ff */
[----:B------:R-:W1:Y:S02]  /*f330*/  LDC R8, c[0x0][0x3a8] ;  /* 0x0000ea00ff087b82 */ /* 0x000e640000000800 */
[----:B-1----:R-:W-:-:S05]  /*f340*/  IMAD R5, R8, 0x5, RZ ;  /* 0x0000000508057824 */ /* 0x002fca00078e02ff */
[----:B------:R-:W-:Y:S02]  /*f350*/  IADD3 R4, P4, PT, R5, R2, RZ ;  /* 0x0000000205047210 */ /* 0x000fe40007f9e0ff */
[----:B------:R-:W0:Y:S01]  /*f360*/  LDC R5, c[0x0][0x3a8] ;  /* 0x0000ea00ff057b82 */ /* 0x000e220000000800 */
[----:B------:R-:W-:Y:S01]  /*f370*/  ISETP.GT.AND P1, PT, R0, 0x5, PT ;  /* 0x000000050000780c */ /* 0x000fe20003f24270 */
[----:B------:R-:W-:Y:S01]  /*f380*/  IMAD R8, R8, 0x6, RZ ;  /* 0x0000000608087824 */ /* 0x000fe200078e02ff */
[----:B------:R-:W-:-:S05]  /*f390*/  LEA.HI.X.SX32 R7, R7, R3, 0x1, P0 ;  /* 0x0000000307077211 */ /* 0x000fca00000f0eff */
[----:B------:R1:W4:Y:S01]  /*f3a0*/  @P2 LDG.E.U8 R17, desc[UR12][R6.64] ;  /* 0x0000000c06112981 */ /* 0x000322000c1e1100 */
[----:B0-----:R-:W-:-:S05]  /*f3b0*/  IMAD R5, R5, 0x5, RZ ;  /* 0x0000000505057824 */ /* 0x001fca00078e02ff */
[----:B------:R-:W-:Y:S02]  /*f3c0*/  LEA.HI.X.SX32 R5, R5, R3, 0x1, P4 ;  /* 0x0000000305057211 */ /* 0x000fe400020f0eff */
[----:B-1----:R-:W-:-:S03]  /*f3d0*/  IADD3 R6, P3, PT, R8, R2, RZ ;  /* 0x0000000208067210 */ /* 0x002fc60007f7e0ff */
[----:B------:R0:W2:Y:S01]  /*f3e0*/  @P1 LDG.E.U8 R16, desc[UR12][R4.64] ;  /* 0x0000000c04101981 */ /* 0x0000a2000c1e1100 */
[----:B------:R-:W-:Y:S02]  /*f3f0*/  LEA.HI.X.SX32 R7, R8, R3, 0x1, P3 ;  /* 0x0000000308077211 */ /* 0x000fe400018f0eff */
[----:B------:R-:W1:Y:S08]  /*f400*/  LDC R8, c[0x0][0x3a8] ;  /* 0x0000ea00ff087b82 */ /* 0x000e700000000800 */
[----:B0-----:R-:W0:Y:S01]  /*f410*/  LDC R5, c[0x0][0x3a8] ;  /* 0x0000ea00ff057b82 */ /* 0x001e220000000800 */
[----:B------:R-:W-:-:S13]  /*f420*/  ISETP.GT.AND P0, PT, R0, 0x6, PT ;  /* 0x000000060000780c */ /* 0x000fda0003f04270 */
[----:B------:R1:W2:Y:S01]  /*f430*/  @P0 LDG.E.U8 R15, desc[UR12][R6.64] ;  /* 0x0000000c060f0981 */ /* 0x0002a2000c1e1100 */
[----:B0-----:R-:W-:Y:S02]  /*f440*/  IMAD R5, R5, 0x7, RZ ;  /* 0x0000000705057824 */ /* 0x001fe400078e02ff */
[----:B-1----:R-:W-:-:S03]  /*f450*/  IMAD.SHL.U32 R7, R8, 0x8, RZ ;  /* 0x0000000808077824 */ /* 0x002fc600078e00ff */
[-C--:B------:R-:W-:Y:S01]  /*f460*/  IADD3 R4, P4, PT, R5, R2.reuse, RZ ;  /* 0x0000000205047210 */ /* 0x080fe20007f9e0ff */
[----:B------:R-:W-:Y:S02]  /*f470*/  IMAD R5, R8, 0x7, RZ ;  /* 0x0000000708057824 */ /* 0x000fe400078e02ff */
[----:B------:R-:W0:Y:S01]  /*f480*/  LDC R8, c[0x0][0x3a8] ;  /* 0x0000ea00ff087b82 */ /* 0x000e220000000800 */
[----:B------:R-:W-:Y:S02]  /*f490*/  IADD3 R6, P3, PT, R7, R2, RZ ;  /* 0x0000000207067210 */ /* 0x000fe40007f7e0ff */
[----:B------:R-:W-:Y:S02]  /*f4a0*/  ISETP.GT.AND P2, PT, R0, 0x7, PT ;  /* 0x000000070000780c */ /* 0x000fe40003f44270 */
[----:B------:R-:W-:-:S11]  /*f4b0*/  LEA.HI.X.SX32 R5, R5, R3, 0x1, P4 ;  /* 0x0000000305057211 */ /* 0x000fd600020f0eff */
[----:B------:R1:W2:Y:S01]  /*f4c0*/  @P2 LDG.E.U8 R14, desc[UR12][R4.64] ;  /* 0x0000000c040e2981 */ /* 0x0002a2000c1e1100 */
[----:B0-----:R-:W-:Y:S02]  /*f4d0*/  IMAD.SHL.U32 R7, R8, 0x8, RZ ;  /* 0x0000000808077824 */ /* 0x001fe400078e00ff */
[----:B------:R-:W1:Y:S02]  /*f4e0*/  LDC R8, c[0x0][0x3a8] ;  /* 0x0000ea00ff087b82 */ /* 0x000e640000000800 */
[----:B-1----:R-:W-:-:S05]  /*f4f0*/  IMAD R5, R8, 0x9, RZ ;  /* 0x0000000908057824 */ /* 0x002fca00078e02ff */
[----:B------:R-:W-:Y:S02]  /*f500*/  IADD3 R4, P4, PT, R5, R2, RZ ;  /* 0x0000000205047210 */ /* 0x000fe40007f9e0ff */
[----:B------:R-:W0:Y:S01]  /*f510*/  LDC R5, c[0x0][0x3a8] ;  /* 0x0000ea00ff057b82 */ /* 0x000e220000000800 */
[C---:B------:R-:W-:Y:S02]  /*f520*/  ISETP.GT.AND P0, PT, R0.reuse, 0x9, PT ;  /* 0x000000090000780c */ /* 0x040fe40003f04270 */
[----:B------:R-:W-:Y:S02]  /*f530*/  ISETP.GT.AND P1, PT, R0, 0x8, PT ;  /* 0x000000080000780c */ /* 0x000fe40003f24270 */
[----:B------:R-:W-:Y:S02]  /*f540*/  PRMT R10, RZ, 0x7610, R10 ;  /* 0x00007610ff0a7816 */ /* 0x000fe4000000000a */
[----:B------:R-:W-:Y:S01]  /*f550*/  PRMT R13, RZ, 0x7610, R13 ;  /* 0x00007610ff0d7816 */ /* 0x000fe2000000000d */
[----:B------:R-:W-:Y:S01]  /*f560*/  IMAD R8, R8, 0xa, RZ ;  /* 0x0000000a08087824 */ /* 0x000fe200078e02ff */
[----:B------:R-:W-:-:S07]  /*f570*/  LEA.HI.X.SX32 R7, R7, R3, 0x1, P3 ;  /* 0x0000000307077211 */ /* 0x000fce00018f0eff */
[----:B------:R1:W3:Y:S01]  /*f580*/  @P1 LDG.E.U8 R13, desc[UR12][R6.64] ;  /* 0x0000000c060d1981 */ /* 0x0002e2000c1e1100 */
[----:B0-----:R-:W-:-:S05]  /*f590*/  IMAD R5, R5, 0x9, RZ ;  /* 0x0000000905057824 */ /* 0x001fca00078e02ff */
[----:B------:R-:W-:Y:S02]  /*f5a0*/  LEA.HI.X.SX32 R5, R5, R3, 0x1, P4 ;  /* 0x0000000305057211 */ /* 0x000fe400020f0eff */
[----:B-1----:R-:W-:-:S03]  /*f5b0*/  IADD3 R6, P3, PT, R8, R2, RZ ;  /* 0x0000000208067210 */ /* 0x002fc60007f7e0ff */
[----:B------:R0:W4:Y:S01]  /*f5c0*/  @P0 LDG.E.U8 R10, desc[UR12][R4.64] ;  /* 0x0000000c040a0981 */ /* 0x000122000c1e1100 */
[----:B------:R-:W-:Y:S02]  /*f5d0*/  LEA.HI.X.SX32 R7, R8, R3, 0x1, P3 ;  /* 0x0000000308077211 */ /* 0x000fe400018f0eff */
[----:B------:R-:W1:Y:S08]  /*f5e0*/  LDC R8, c[0x0][0x3a8] ;  /* 0x0000ea00ff087b82 */ /* 0x000e700000000800 */
[----:B0-----:R-:W0:Y:S01]  /*f5f0*/  LDC R5, c[0x0][0x3a8] ;  /* 0x0000ea00ff057b82 */ /* 0x001e220000000800 */
[----:B------:R-:W-:-:S02]  /*f600*/  ISETP.GT.AND P2, PT, R0, 0xa, PT ;  /* 0x0000000a0000780c */ /* 0x000fc40003f44270 */
[----:B------:R-:W-:-:S11]  /*f610*/  PRMT R12, RZ, 0x7610, R12 ;  /* 0x00007610ff0c7816 */ /* 0x000fd6000000000c */
[----:B------:R1:W4:Y:S01]  /*f620*/  @P2 LDG.E.U8 R12, desc[UR12][R6.64] ;  /* 0x0000000c060c2981 */ /* 0x000322000c1e1100 */
[----:B0-----:R-:W-:Y:S02]  /*f630*/  IMAD R5, R5, 0xb, RZ ;  /* 0x0000000b05057824 */ /* 0x001fe400078e02ff */
[----:B-1----:R-:W-:-:S03]  /*f640*/  IMAD R7, R8, 0xc, RZ ;  /* 0x0000000c08077824 */ /* 0x002fc600078e02ff */
[-C--:B------:R-:W-:Y:S01]  /*f650*/  IADD3 R4, P4, PT, R5, R2.reuse, RZ ;  /* 0x0000000205047210 */ /* 0x080fe20007f9e0ff */
[----:B------:R-:W-:Y:S02]  /*f660*/  IMAD R5, R8, 0xb, RZ ;  /* 0x0000000b08057824 */ /* 0x000fe400078e02ff */
[----:B------:R-:W0:Y:S01]  /*f670*/  LDC R8, c[0x0][0x3a8] ;  /* 0x0000ea00ff087b82 */ /* 0x000e220000000800 */
[C---:B------:R-:W-:Y:S02]  /*f680*/  ISETP.GT.AND P1, PT, R0.reuse, 0xb, PT ;  /* 0x0000000b0000780c */ /* 0x040fe40003f24270 */
[----:B------:R-:W-:Y:S02]  /*f690*/  ISETP.GT.AND P0, PT, R0, 0xc, PT ;  /* 0x0000000c0000780c */ /* 0x000fe40003f04270 */
[----:B------:R-:W-:Y:S02]  /*f6a0*/  IADD3 R6, P3, PT, R7, R2, RZ ;  /* 0x0000000207067210 */ /* 0x000fe40007f7e0ff */
[----:B------:R-:W-:-:S02]  /*f6b0*/  PRMT R11, RZ, 0x7610, R11 ;  /* 0x00007610ff0b7816 */ /* 0x000fc4000000000b */
[----:B------:R-:W-:Y:S02]  /*f6c0*/  LEA.HI.X.SX32 R5, R5, R3, 0x1, P4 ;  /* 0x0000000305057211 */ /* 0x000fe400020f0eff */
[----:B------:R-:W-:-:S03]  /*f6d0*/  PRMT R29, RZ, 0x7610, R29 ;  /* 0x00007610ff1d7816 */ /* 0x000fc6000000001d */
[----:B------:R1:W4:Y:S01]  /*f6e0*/  @P1 LDG.E.U8 R11, desc[UR12][R4.64] ;  /* 0x0000000c040b1981 */ /* 0x000322000c1e1100 */
[----:B0-----:R-:W-:Y:S02]  /*f6f0*/  IMAD R7, R8, 0xc, RZ ;  /* 0x0000000c08077824 */ /* 0x001fe400078e02ff */
[----:B------:R-:W1:Y:S03]  /*f700*/  LDC R8, c[0x0][0x3a8] ;  /* 0x0000ea00ff087b82 */ /* 0x000e660000000800 */
[----:B------:R-:W-:-:S05]  /*f710*/  LEA.HI.X.SX32 R7, R7, R3, 0x1, P3 ;  /* 0x0000000307077211 */ /* 0x000fca00018f0eff */
[----:B------:R0:W4:Y:S01]  /*f720*/  @P0 LDG.E.U8 R29, desc[UR12][R6.64] ;  /* 0x0000000c061d0981 */ /* 0x000122000c1e1100 */
[----:B-1----:R-:W-:-:S05]  /*f730*/  IMAD R5, R8, 0xd, RZ ;  /* 0x0000000d08057824 */ /* 0x002fca00078e02ff */
[----:B------:R-:W-:Y:S02]  /*f740*/  IADD3 R4, P4, PT, R5, R2, RZ ;  /* 0x0000000205047210 */ /* 0x000fe40007f9e0ff */
[----:B------:R-:W1:Y:S01]  /*f750*/  LDC R5, c[0x0][0x3a8] ;  /* 0x0000ea00ff057b82 */ /* 0x000e620000000800 */
[----:B------:R-:W-:Y:S02]  /*f760*/  ISETP.GT.AND P2, PT, R0, 0xd, PT ;  /* 0x0000000d0000780c */ /* 0x000fe40003f44270 */
[----:B------:R-:W-:Y:S01]  /*f770*/  PRMT R27, RZ, 0x7610, R27 ;  /* 0x00007610ff1b7816 */ /* 0x000fe2000000001b */
[----:B-1----:R-:W-:-:S05]  /*f780*/  IMAD R5, R5, 0xd, RZ ;  /* 0x0000000d05057824 */ /* 0x002fca00078e02ff */
[----:B------:R-:W-:-:S05]  /*f790*/  LEA.HI.X.SX32 R5, R5, R3, 0x1, P4 ;  /* 0x0000000305057211 */ /* 0x000fca00020f0eff */
[----:B------:R1:W4:Y:S04]  /*f7a0*/  @P2 LDG.E.U8 R27, desc[UR12][R4.64] ;  /* 0x0000000c041b2981 */ /* 0x000328000c1e1100 */
[----:B------:R0:W-:Y:S04]  /*f7b0*/  STL [R1+0x30], R20 ;  /* 0x0000301401007387 */ /* 0x0001e80000100800 */
[----:B0-----:R-:W4:Y:S04]  /*f7c0*/  LDL.LU R20, [R1+0x1340] ;  /* 0x0013400001147983 */ /* 0x001f280000300800 */
[----:B--2---:R0:W-:Y:S04]  /*f7d0*/  STL [R1+0x24], R19 ;  /* 0x0000241301007387 */ /* 0x0041e80000100800 */
[----:B0-----:R-:W2:Y:S04]  /*f7e0*/  LDL.LU R19, [R1+0x133c] ;  /* 0x00133c0001137983 */ /* 0x001ea80000300800 */
[----:B---3--:R0:W-:Y:S04]  /*f7f0*/  STL [R1+0x20], R18 ;  /* 0x0000201201007387 */ /* 0x0081e80000100800 */
[----:B0-----:R-:W3:Y:S04]  /*f800*/  LDL.LU R18, [R1+0x1338] ;  /* 0x0013380001127983 */ /* 0x001ee80000300800 */
[----:B----4-:R0:W-:Y:S04]  /*f810*/  STL [R1+0x1c], R17 ;  /* 0x00001c1101007387 */ /* 0x0101e80000100800 */
[----:B0-----:R-:W4:Y:S04]  /*f820*/  LDL.LU R17, [R1+0x1334] ;  /* 0x0013340001117983 */ /* 0x001f280000300800 */
[----:B------:R0:W-:Y:S04]  /*f830*/  STL [R1+0x18], R16 ;  /* 0x0000181001007387 */ /* 0x0001e80000100800 */
[----:B0-----:R-:W2:Y:S04]  /*f840*/  LDL.LU R16, [R1+0x1330] ;  /* 0x0013300001107983 */ /* 0x001ea80000300800 */
[----:B------:R0:W-:Y:S04]  /*f850*/  STL [R1+0x14], R15 ;  /* 0x0000140f01007387 */ /* 0x0001e80000100800 */
[----:B0-----:R-:W2:Y:S04]  /*f860*/  LDL.LU R15, [R1+0x132c] ;  /* 0x00132c00010f7983 */ /* 0x001ea80000300800 */
[----:B------:R0:W-:Y:S04]  /*f870*/  STL [R1+0x10], R14 ;  /* 0x0000100e01007387 */ /* 0x0001e80000100800 */
[----:B0-----:R-:W2:Y:S01]  /*f880*/  LDL.LU R14, [R1+0x1328] ;  /* 0x00132800010e7983 */ /* 0x001ea20000300800 */
[----:B------:R-:W-:-:S05]  /*f890*/  IMAD R8, R8, 0xe, RZ ;  /* 0x0000000e08087824 */ /* 0x000fca00078e02ff */
[----:B------:R-:W-:-:S04]  /*f8a0*/  IADD3 R6, P3, PT, R8, R2, RZ ;  /* 0x0000000208067210 */ /* 0x000fc80007f7e0ff */
[----:B------:R-:W-:Y:S01]  /*f8b0*/  LEA.HI.X.SX32 R7, R8, R3, 0x1, P3 ;  /* 0x0000000308077211 */ /* 0x000fe200018f0eff */
[----:B------:R0:W-:Y:S04]  /*f8c0*/  STL [R1+0xc], R13 ;  /* 0x00000c0d01007387 */ /* 0x0001e80000100800 */
[----:B0-----:R-:W2:Y:S04]  /*f8d0*/  LDL.LU R13, [R1+0x1324] ;  /* 0x00132400010d7983 */ /* 0x001ea80000300800 */
[----:B------:R0:W-:Y:S04]  /*f8e0*/  STL [R1+0x8], R10 ;  /* 0x0000080a01007387 */ /* 0x0001e80000100800 */
[----:B0-----:R-:W2:Y:S04]  /*f8f0*/  LDL.LU R10, [R1+0x1320] ;  /* 0x00132000010a7983 */ /* 0x001ea80000300800 */
[----:B------:R0:W-:Y:S04]  /*f900*/  STL [R1+0x4], R12 ;  /* 0x0000040c01007387 */ /* 0x0001e80000100800 */
[----:B0-----:R-:W2:Y:S04]  /*f910*/  LDL.LU R12, [R1+0x131c] ;  /* 0x00131c00010c7983 */ /* 0x001ea80000300800 */
[----:B------:R0:W-:Y:S04]  /*f920*/  STL [R1], R11 ;  /* 0x0000000b01007387 */ /* 0x0001e80000100800 */
[----:B0-----:R-:W2:Y:S04]  /*f930*/  LDL.LU R11, [R1+0x1318] ;  /* 0x00131800010b7983 */ /* 0x001ea80000300800 */
[----:B------:R0:W-:Y:S02]  /*f940*/  STL [R1+0x1310], R29 ;  /* 0x0013101d01007387 */ /* 0x0001e40000100800 */
[----:B0-----:R-:W0:Y:S01]  /*f950*/  LDC R29, c[0x0][0x3a8] ;  /* 0x0000ea00ff1d7b82 */ /* 0x001e220000000800 */
[----:B------:R-:W-:Y:S01]  /*f960*/  ISETP.GT.AND P1, PT, R0, 0xe, PT ;  /* 0x0000000e0000780c */ /* 0x000fe20003f24270 */
[----:B0-----:R-:W-:-:S05]  /*f970*/  IMAD R8, R29, 0xf, RZ ;  /* 0x0000000f1d087824 */ /* 0x001fca00078e02ff */
[----:B-1----:R-:W-:-:S04]  /*f980*/  IADD3 R4, P4, PT, R8, R2, RZ ;  /* 0x0000000208047210 */ /* 0x002fc80007f9e0ff */
[----:B------:R-:W-:Y:S02]  /*f990*/  LEA.HI.X.SX32 R5, R8, R3, 0x1, P4 ;  /* 0x0000000308057211 */ /* 0x000fe400020f0eff */
[----:B------:R-:W0:Y:S01]  /*f9a0*/  LDC R8, c[0x0][0x3a8] ;  /* 0x0000ea00ff087b82 */ /* 0x000e220000000800 */
[----:B------:R-:W-:Y:S01]  /*f9b0*/  PRMT R28, RZ, 0x7610, R28 ;  /* 0x00007610ff1c7816 */ /* 0x000fe2000000001c */
[----:B------:R-:W-:Y:S01]  /*f9c0*/  IMAD.SHL.U32 R29, R29, 0x10, RZ ;  /* 0x000000101d1d7824 */ /* 0x000fe200078e00ff */
[----:B------:R-:W-:-:S04]  /*f9d0*/  ISETP.GT.AND P0, PT, R0, 0xf, PT ;  /* 0x0000000f0000780c */ /* 0x000fc80003f04270 */
[----:B------:R1:W4:Y:S01]  /*f9e0*/  @P1 LDG.E.U8 R28, desc[UR12][R6.64] ;  /* 0x0000000c061c1981 */ /* 0x000322000c1e1100 */
[----:B------:R-:W-:-:S08]  /*f9f0*/  PRMT R26, RZ, 0x7610, R26 ;  /* 0x00007610ff1a7816 */ /* 0x000fd0000000001a */
[----:B------:R0:W4:Y:S01]  /*fa00*/  @P0 LDG.E.U8 R26, desc[UR12][R4.64] ;  /* 0x0000000c041a0981 */ /* 0x000122000c1e1100 */
[----:B-1----:R-:W-:-:S04]  /*fa10*/  IADD3 R6, P3, PT, R29, R2, RZ ;  /* 0x000000021d067210 */ /* 0x002fc80007f7e0ff */
[----:B------:R-:W-:Y:S01]  /*fa20*/  LEA.HI.X.SX32 R7, R29, R3, 0x1, P3 ;  /* 0x000000031d077211 */ /* 0x000fe200018f0eff */
[----:B0-----:R-:W-:-:S05]  /*fa30*/  IMAD R29, R8, 0x11, RZ ;  /* 0x00000011081d7824 */ /* 0x001fca00078e02ff */
[----:B------:R-:W-:-:S04]  /*fa40*/  IADD3 R4, P4, PT, R29, R2, RZ ;  /* 0x000000021d047210 */ /* 0x000fc80007f9e0ff */
[----:B------:R-:W-:Y:S02]  /*fa50*/  LEA.HI.X.SX32 R5, R29, R3, 0x1, P4 ;  /* 0x000000031d057211 */ /* 0x000fe400020f0eff */
[----:B------:R-:W0:Y:S01]  /*fa60*/  LDC R29, c[0x0][0x3a8] ;  /* 0x0000ea00ff1d7b82 */ /* 0x000e220000000800 */
[----:B------:R-:W-:Y:S02]  /*fa70*/  ISETP.GT.AND P2, PT, R0, 0x10, PT ;  /* 0x000000100000780c */ /* 0x000fe40003f44270 */
[----:B------:R-:W-:Y:S01]  /*fa80*/  PRMT R25, RZ, 0x7610, R25 ;  /* 0x00007610ff197816 */ /* 0x000fe20000000019 */
[----:B------:R-:W-:Y:S01]  /*fa90*/  IMAD R8, R8, 0x12, RZ ;  /* 0x0000001208087824 */ /* 0x000fe200078e02ff */
[----:B------:R-:W-:Y:S02]  /*faa0*/  ISETP.GT.AND P1, PT, R0, 0x11, PT ;  /* 0x000000110000780c */ /* 0x000fe40003f24270 */
[----:B------:R-:W-:-:S07]  /*fab0*/  PRMT R24, RZ, 0x7610, R24 ;  /* 0x00007610ff187816 */ /* 0x000fce0000000018 */
[----:B------:R1:W4:Y:S04]  /*fac0*/  @P2 LDG.E.U8 R25, desc[UR12][R6.64] ;  /* 0x0000000c06192981 */ /* 0x000328000c1e1100 */
[----:B------:R0:W4:Y:S01]  /*fad0*/  @P1 LDG.E.U8 R24, desc[UR12][R4.64] ;  /* 0x0000000c04181981 */ /* 0x000122000c1e1100 */
[----:B-1----:R-:W-:-:S04]  /*fae0*/  IADD3 R6, P3, PT, R8, R2, RZ ;  /* 0x0000000208067210 */ /* 0x002fc80007f7e0ff */
[----:B------:R-:W-:Y:S01]  /*faf0*/  LEA.HI.X.SX32 R7, R8, R3, 0x1, P3 ;  /* 0x0000000308077211 */ /* 0x000fe200018f0eff */
[----:B0-----:R-:W-:-:S05]  /*fb00*/  IMAD R8, R29, 0x13, RZ ;  /* 0x000000131d087824 */ /* 0x001fca00078e02ff */
[----:B------:R-:W-:-:S04]  /*fb10*/  IADD3 R4, P4, PT, R8, R2, RZ ;  /* 0x0000000208047210 */ /* 0x000fc80007f9e0ff */
[----:B------:R-:W-:Y:S02]  /*fb20*/  LEA.HI.X.SX32 R5, R8, R3, 0x1, P4 ;  /* 0x0000000308057211 */ /* 0x000fe400020f0eff */
[----:B------:R-:W0:Y:S01]  /*fb30*/  LDC R8, c[0x0][0x3a8] ;  /* 0x0000ea00ff087b82 */ /* 0x000e220000000800 */
[C---:B------:R-:W-:Y:S01]  /*fb40*/  ISETP.GT.AND P0, PT, R0.reuse, 0x12, PT ;  /* 0x000000120000780c */ /* 0x040fe20003f04270 */
[----:B------:R1:W-:Y:S01]  /*fb50*/  STL [R1+0x1314], R27 ;  /* 0x0013141b01007387 */ /* 0x0003e20000100800 */
[----:B------:R-:W-:Y:S02]  /*fb60*/  PRMT R23, RZ, 0x7610, R23 ;  /* 0x00007610ff177816 */ /* 0x000fe40000000017 */
[C---:B------:R-:W-:Y:S01]  /*fb70*/  ISETP.GT.AND P2, PT, R0.reuse, 0x13, PT ;  /* 0x000000130000780c */ /* 0x040fe20003f44270 */
[----:B-1----:R-:W-:Y:S02]  /*fb80*/  IMAD R27, R29, 0x14, RZ ;  /* 0x000000141d1b7824 */ /* 0x002fe400078e02ff */
[----:B------:R-:W1:Y:S01]  /*fb90*/  LDC R29, c[0x0][0x3a8] ;  /* 0x0000ea00ff1d7b82 */ /* 0x000e620000000800 */
[----:B------:R-:W-:-:S05]  /*fba0*/  ISETP.GT.AND P1, PT, R0, 0x14, PT ;  /* 0x000000140000780c */ /* 0x000fca0003f24270 */
[----:B------:R3:W4:Y:S01]  /*fbb0*/  @P0 LDG.E.U8 R23, desc[UR12][R6.64] ;  /* 0x0000000c06170981 */ /* 0x000722000c1e1100 */
[----:B------:R-:W-:Y:S02]  /*fbc0*/  PRMT R22, RZ, 0x7610, R22 ;  /* 0x00007610ff167816 */ /* 0x000fe40000000016 */
[----:B------:R-:W-:Y:S02]  /*fbd0*/  PRMT R21, RZ, 0x7610, R21 ;  /* 0x00007610ff157816 */ /* 0x000fe40000000015 */
[C---:B---3--:R-:W-:Y:S02]  /*fbe0*/  IADD3 R6, P3, PT, R27.reuse, R2, RZ ;  /* 0x000000021b067210 */ /* 0x048fe40007f7e0ff */
[----:B------:R3:W4:Y:S02]  /*fbf0*/  @P2 LDG.E.U8 R22, desc[UR12][R4.64] ;  /* 0x0000000c04162981 */ /* 0x000724000c1e1100 */
[----:B------:R-:W-:Y:S01]  /*fc00*/  LEA.HI.X.SX32 R7, R27, R3, 0x1, P3 ;  /* 0x000000031b077211 */ /* 0x000fe200018f0eff */
[----:B0-----:R-:W-:Y:S01]  /*fc10*/  IMAD R27, R8, 0x15, RZ ;  /* 0x00000015081b7824 */ /* 0x001fe200078e02ff */
[----:B------:R-:W-:Y:S01]  /*fc20*/  ISETP.GT.AND P0, PT, R0, 0x15, PT ;  /* 0x000000150000780c */ /* 0x000fe20003f04270 */
[----:B------:R-:W-:-:S02]  /*fc30*/  IMAD R8, R8, 0x16, RZ ;  /* 0x0000001608087824 */ /* 0x000fc400078e02ff */
[----:B------:R0:W4:Y:S01]  /*fc40*/  @P1 LDG.E.U8 R21, desc[UR12][R6.64] ;  /* 0x0000000c06151981 */ /* 0x000122000c1e1100 */
[CC--:B---3--:R-:W-:Y:S02]  /*fc50*/  IADD3 R4, P4, PT, R27.reuse, R2.reuse, RZ ;  /* 0x000000021b047210 */ /* 0x0c8fe40007f9e0ff */
[----:B------:R-:W-:Y:S02]  /*fc60*/  PRMT R20, RZ, 0x7610, R20 ;  /* 0x00007610ff147816 */ /* 0x000fe40000000014 */
[----:B------:R-:W-:Y:S02]  /*fc70*/  LEA.HI.X.SX32 R5, R27, R3, 0x1, P4 ;  /* 0x000000031b057211 */ /* 0x000fe400020f0eff */
[----:B0-----:R-:W-:-:S03]  /*fc80*/  IADD3 R6, P3, PT, R8, R2, RZ ;  /* 0x0000000208067210 */ /* 0x001fc60007f7e0ff */
[----:B------:R0:W3:Y:S01]  /*fc90*/  @P0 LDG.E.U8 R20, desc[UR12][R4.64] ;  /* 0x0000000c04140981 */ /* 0x0000e2000c1e1100 */
[----:B------:R-:W-:Y:S01]  /*fca0*/  LEA.HI.X.SX32 R7, R8, R3, 0x1, P3 ;  /* 0x0000000308077211 */ /* 0x000fe200018f0eff */
[----:B-1----:R-:W-:-:S05]  /*fcb0*/  IMAD R8, R29, 0x17, RZ ;  /* 0x000000171d087824 */ /* 0x002fca00078e02ff */
[----:B0-----:R-:W-:-:S04]  /*fcc0*/  IADD3 R4, P4, PT, R8, R2, RZ ;  /* 0x0000000208047210 */ /* 0x001fc80007f9e0ff */
[----:B------:R-:W-:Y:S02]  /*fcd0*/  LEA.HI.X.SX32 R5, R8, R3, 0x1, P4 ;  /* 0x0000000308057211 */ /* 0x000fe400020f0eff */
[----:B------:R-:W0:Y:S01]  /*fce0*/  LDC R8, c[0x0][0x3a8] ;  /* 0x0000ea00ff087b82 */ /* 0x000e220000000800 */
[C---:B------:R-:W-:Y:S02]  /*fcf0*/  ISETP.GT.AND P2, PT, R0.reuse, 0x16, PT ;  /* 0x000000160000780c */ /* 0x040fe40003f44270 */
[----:B--2---:R-:W-:Y:S01]  /*fd00*/  PRMT R19, RZ, 0x7610, R19 ;  /* 0x00007610ff137816 */ /* 0x004fe20000000013 */
[----:B------:R-:W-:Y:S01]  /*fd10*/  IMAD R27, R29, 0x18, RZ ;  /* 0x000000181d1b7824 */ /* 0x000fe200078e02ff */
[----:B------:R-:W-:Y:S02]  /*fd20*/  ISETP.GT.AND P1, PT, R0, 0x17, PT ;  /* 0x000000170000780c */ /* 0x000fe40003f24270 */
[----:B------:R-:W-:-:S07]  /*fd30*/  PRMT R18, RZ, 0x7610, R18 ;  /* 0x00007610ff127816 */ /* 0x000fce0000000012 */
[----:B------:R1:W2:Y:S04]  /*fd40*/  @P2 LDG.E.U8 R19, desc[UR12][R6.64] ;  /* 0x0000000c06132981 */ /* 0x0002a8000c1e1100 */
[----:B------:R0:W2:Y:S01]  /*fd50*/  @P1 LDG.E.U8 R18, desc[UR12][R4.64] ;  /* 0x0000000c04121981 */ /* 0x0000a2000c1e1100 */
[----:B-1----:R-:W-:-:S04]  /*fd60*/  IADD3 R6, P3, PT, R27, R2, RZ ;  /* 0x000000021b067210 */ /* 0x002fc80007f7e0ff */
[----:B------:R-:W-:Y:S01]  /*fd70*/  LEA.HI.X.SX32 R7, R27, R3, 0x1, P3 ;  /* 0x000000031b077211 */ /* 0x000fe200018f0eff */
[----:B0-----:R-:W-:-:S05]  /*fd80*/  IMAD R27, R8, 0x19, RZ ;  /* 0x00000019081b7824 */ /* 0x001fca00078e02ff */
[----:B------:R-:W-:-:S04]  /*fd90*/  IADD3 R4, P4, PT, R27, R2, RZ ;  /* 0x000000021b047210 */ /* 0x000fc80007f9e0ff */
[----:B------:R-:W-:Y:S02]  /*fda0*/  LEA.HI.X.SX32 R5, R27, R3, 0x1, P4 ;  /* 0x000000031b057211 */ /* 0x000fe400020f0eff */
[----:B------:R-:W2:Y:S01]  /*fdb0*/  LDL.LU R27, [R1+0x34] ;  /* 0x00003400011b7983 */ /* 0x000ea20000300800 */
[C---:B------:R-:W-:Y:S02]  /*fdc0*/  ISETP.GT.AND P2, PT, R0.reuse, 0x19, PT ;  /* 0x000000190000780c */ /* 0x040fe40003f44270 */
[----:B------:R-:W-:Y:S02]  /*fdd0*/  ISETP.GT.AND P0, PT, R0, 0x18, PT ;  /* 0x000000180000780c */ /* 0x000fe40003f04270 */
[----:B------:R-:W-:Y:S02]  /*fde0*/  PRMT R16, RZ, 0x7610, R16 ;  /* 0x00007610ff107816 */ /* 0x000fe40000000010 */
[----:B----4-:R-:W-:Y:S01]  /*fdf0*/  PRMT R17, RZ, 0x7610, R17 ;  /* 0x00007610ff117816 */ /* 0x010fe20000000011 */
[----:B------:R-:W-:Y:S01]  /*fe00*/  IMAD R8, R8, 0x1a, RZ ;  /* 0x0000001a08087824 */ /* 0x000fe200078e02ff */
[----:B------:R-:W-:Y:S01]  /*fe10*/  ISETP.GT.AND P1, PT, R0, 0x1a, PT ;  /* 0x0000001a0000780c */ /* 0x000fe20003f24270 */
[----:B------:R-:W4:Y:S04]  /*fe20*/  LDL.LU R29, [R1+0x30] ;  /* 0x00003000011d7983 */ /* 0x000f280000300800 */
[----:B------:R0:W3:Y:S04]  /*fe30*/  @P2 LDG.E.U8 R16, desc[UR12][R4.64] ;  /* 0x0000000c04102981 */ /* 0x0000e8000c1e1100 */
[----:B------:R1:W3:Y:S01]  /*fe40*/  @P0 LDG.E.U8 R17, desc[UR12][R6.64] ;  /* 0x0000000c06110981 */ /* 0x0002e2000c1e1100 */
[----:B0-----:R-:W0:Y:S01]  /*fe50*/  LDC R5, c[0x0][0x3a8] ;  /* 0x0000ea00ff057b82 */ /* 0x001e220000000800 */
[----:B-1----:R-:W-:-:S04]  /*fe60*/  IADD3 R6, P3, PT, R8, R2, RZ ;  /* 0x0000000208067210 */ /* 0x002fc80007f7e0ff */
[----:B------:R-:W-:-:S03]  /*fe70*/  LEA.HI.X.SX32 R7, R8, R3, 0x1, P3 ;  /* 0x0000000308077211 */ /* 0x000fc600018f0eff */
[----:B------:R-:W1:Y:S01]  /*fe80*/  LDC R8, c[0x0][0x3a8] ;  /* 0x0000ea00ff087b82 */ /* 0x000e620000000800 */
[----:B------:R-:W-:Y:S02]  /*fe90*/  ISETP.GT.AND P0, PT, R0, 0x1b, PT ;  /* 0x0000001b0000780c */ /* 0x000fe40003f04270 */
[----:B------:R-:W-:Y:S02]  /*fea0*/  PRMT R15, RZ, 0x7610, R15 ;  /* 0x00007610ff0f7816 */ /* 0x000fe4000000000f */
[----:B------:R-:W-:-:S04]  /*feb0*/  PRMT R14, RZ, 0x7610, R14 ;  /* 0x00007610ff0e7816 */ /* 0x000fc8000000000e */
[----:B------:R0:W3:Y:S02]  /*fec0*/  @P1 LDG.E.U8 R15, desc[UR12][R6.64] ;  /* 0x0000000c060f1981 */ /* 0x0000e4000c1e1100 */
[----:B0-----:R-:W-:-:S05]  /*fed0*/  IMAD R5, R5, 0x1b, RZ ;  /* 0x0000001b05057824 */ /* 0x001fca00078e02ff */
[----:B------:R-:W-:Y:S01]  /*fee0*/  IADD3 R4, P4, PT, R5, R2, RZ ;  /* 0x0000000205047210 */ /* 0x000fe20007f9e0ff */
[C---:B-1----:R-:W-:Y:S02]  /*fef0*/  IMAD R5, R8.reuse, 0x1b, RZ ;  /* 0x0000001b08057824 */ /* 0x042fe400078e02ff */
[----:B------:R-:W-:Y:S02]  /*ff00*/  IMAD R7, R8, 0x1c, RZ ;  /* 0x0000001c08077824 */ /* 0x000fe400078e02ff */
[----:B------:R-:W0:Y:S01]  /*ff10*/  LDC R8, c[0x0][0x3a8] ;  /* 0x0000ea00ff087b82 */ /* 0x000e220000000800 */
[----:B------:R-:W-:-:S05]  /*ff20*/  LEA.HI.X.SX32 R5, R5, R3, 0x1, P4 ;  /* 0x0000000305057211 */ /* 0x000fca00020f0eff */
[----:B------:R1:W3:Y:S02]  /*ff30*/  @P0 LDG.E.U8 R14, desc[UR12][R4.64] ;  /* 0x0000000c040e0981 */ /* 0x0002e4000c1e1100 */
[----:B-1----:R-:W1:Y:S01]  /*ff40*/  LDC R5, c[0x0][0x3a8] ;  /* 0x0000ea00ff057b82 */ /* 0x002e620000000800 */
[----:B------:R-:W-:Y:S02]  /*ff50*/  ISETP.GT.AND P2, PT, R0, 0x1c, PT ;  /* 0x0000001c0000780c */ /* 0x000fe40003f44270 */
[----:B------:R-:W-:Y:S01]  /*ff60*/  IADD3 R6, P3, PT, R7, R2, RZ ;  /* 0x0000000207067210 */ /* 0x000fe20007f7e0ff */
[C---:B0-----:R-:W-:Y:S01]  /*ff70*/  IMAD R7, R8.reuse, 0x1c, RZ ;  /* 0x0000001c08077824 */ /* 0x041fe200078e02ff */
[----:B------:R-:W-:Y:S01]  /*ff80*/  PRMT R13, RZ, 0x7610, R13 ;  /* 0x00007610ff0d7816 */ /* 0x000fe2000000000d */
[----:B------:R-:W-:-:S03]  /*ff90*/  IMAD R8, R8, 0x1d, RZ ;  /* 0x0000001d08087824 */ /* 0x000fc600078e02ff */
[----:B------:R-:W-:Y:S02]  /*ffa0*/  LEA.HI.X.SX32 R7, R7, R3, 0x1, P3 ;  /* 0x0000000307077211 */ /* 0x000fe400018f0eff */
[----:B------:R-:W-:-:S03]  /*ffb0*/  IADD3 R4, P0, PT, R8, R2, RZ ;  /* 0x0000000208047210 */ /* 0x000fc60007f1e0ff */
[----:B------:R0:W3:Y:S01]  /*ffc0*/  @P2 LDG.E.U8 R13, desc[UR12][R6.64] ;  /* 0x0000000c060d2981 */ /* 0x0000e2000c1e1100 */
[----:B-1----:R-:W-:-:S05]  /*ffd0*/  IMAD R5, R5, 0x1e, RZ ;  /* 0x0000001e05057824 */ /* 0x002fca00078e02ff */
[----:B0-----:R-:W-:Y:S01]  /*ffe0*/  IADD3 R6, P2, PT, R5, R2, RZ ;  /* 0x0000000205067210 */ /* 0x001fe20007f5e0ff */
[C---:B------:R-:W-:Y:S01]  /*fff0*/  IMAD R7, R9.reuse, 0x1e, RZ ;  /* 0x0000001e09077824 */ /* 0x040fe200078e02ff */
[----:B------:R-:W-:Y:S01]  /*10000*/  LEA.HI.X.SX32 R5, R8, R3, 0x1, P0 ;  /* 0x0000000308057211 */ /* 0x000fe200000f0eff */
[----:B------:R-:W-:Y:S02]  /*10010*/  IMAD R8, R9, 0x1f, RZ ;  /* 0x0000001f09087824 */ /* 0x000fe400078e02ff */
[----:B------:R-:W0:Y:S01]  /*10020*/  LDC R9, c[0x0][0x3a8] ;  /* 0x0000ea00ff097b82 */ /* 0x000e220000000800 */
[C---:B------:R-:W-:Y:S01]  /*10030*/  ISETP.GT.AND P1, PT, R0.reuse, 0x1d, PT ;  /* 0x0000001d0000780c */ /* 0x040fe20003f24270 */
[----:B------:R1:W-:Y:S01]  /*10040*/  STL [R1+0x9e4], R2 ;  /* 0x0009e40201007387 */ /* 0x0003e20000100800 */
[C---:B------:R-:W-:Y:S02]  /*10050*/  ISETP.GT.AND P3, PT, R0.reuse, 0x1e, PT ;  /* 0x0000001e0000780c */ /* 0x040fe40003f64270 */
[----:B------:R-:W-:-:S02]  /*10060*/  ISETP.GT.AND P4, PT, R0, 0x1f, PT ;  /* 0x0000001f0000780c */ /* 0x000fc40003f84270 */
[----:B------:R-:W-:Y:S02]  /*10070*/  IADD3 R8, P0, PT, R8, R2, RZ ;  /* 0x0000000208087210 */ /* 0x000fe40007f1e0ff */
[----:B-1----:R-:W1:Y:S01]  /*10080*/  S2R R2, SR_TID.X ;  /* 0x0000000000027919 */ /* 0x002e620000002100 */
[----:B------:R-:W-:Y:S02]  /*10090*/  PRMT R10, RZ, 0x7610, R10 ;  /* 0x00007610ff0a7816 */ /* 0x000fe4000000000a */
[----:B------:R-:W-:Y:S02]  /*100a0*/  PRMT R12, RZ, 0x7610, R12 ;  /* 0x00007610ff0c7816 */ /* 0x000fe4000000000c */
[----:B------:R-:W-:Y:S02]  /*100b0*/  PRMT R11, RZ, 0x7610, R11 ;  /* 0x00007610ff0b7816 */ /* 0x000fe4000000000b */
[----:B------:R-:W-:Y:S01]  /*100c0*/  LEA.HI.X.SX32 R7, R7, R3, 0x1, P2 ;  /* 0x0000000307077211 */ /* 0x000fe200010f0eff */
[----:B------:R1:W3:Y:S01]  /*100d0*/  @P1 LDG.E.U8 R10, desc[UR12][R4.64] ;  /* 0x0000000c040a1981 */ /* 0x0002e2000c1e1100 */
[----:B0-----:R-:W-:-:S03]  /*100e0*/  IMAD R9, R9, 0x1f, RZ ;  /* 0x0000001f09097824 */ /* 0x001fc600078e02ff */
[----:B------:R0:W3:Y:S02]  /*100f0*/  @P3 LDG.E.U8 R12, desc[UR12][R6.64] ;  /* 0x0000000c060c3981 */ /* 0x0000e4000c1e1100 */
[----:B------:R-:W-:-:S05]  /*10100*/  LEA.HI.X.SX32 R9, R9, R3, 0x1, P0 ;  /* 0x0000000309097211 */ /* 0x000fca00000f0eff */
[----:B------:R0:W3:Y:S04]  /*10110*/  @P4 LDG.E.U8 R11, desc[UR12][R8.64] ;  /* 0x0000000c080b4981 */ /* 0x0000e8000c1e1100 */
[----:B------:R-:W-:Y:S04]  /*10120*/  STL [R1+0x9e0], R3 ;  /* 0x0009e00301007387 */ /* 0x000fe80000100800 */
[----:B------:R-:W3:Y:S01]  /*10130*/  LDL.LU R4, [R1+0x24] ;  /* 0x0000240001047983 */ /* 0x000ee20000300800 */
[----:B-1----:R-:W-:Y:S01]  /*10140*/  LOP3.LUT R5, R2, 0x3f, RZ, 0xc0, !PT ;  /* 0x0000003f02057812 */ /* 0x002fe200078ec0ff */
[----:B------:R-:W-:Y:S06]  /*10150*/  BAR.SYNC.DEFER_BLOCKING 0x0 ;  /* 0x0000000000007b1d */ /* 0x000fec0000010000 */
[----:B--2---:R1:W-:Y:S04]  /*10160*/  STS.U8 [R5+UR5], R27 ;  /* 0x0000001b05007988 */ /* 0x0043e80008000005 */
[----:B-1----:R-:W2:Y:S04]  /*10170*/  LDL.LU R27, [R1+0x20] ;  /* 0x00002000011b7983 */ /* 0x002ea80000300800 */
[----:B------:R-:W-:Y:S04]  /*10180*/  STL [R1+0x1160], R25 ;  /* 0x0011601901007387 */ /* 0x000fe80000100800 */
        /* <DEDUP_REMOVED lines=51> */
[----:B----4-:R1:W-:Y:S04]  /*104c0*/  STS.U8 [R5+UR5+0x40], R29 ;  /* 0x0000401d05007988 */ /* 0x0103e80008000005 */
[----:B------:R-:W-:Y:S04]  /*104d0*/  STL [R1+0x120c], R24 ;  /* 0x00120c1801007387 */ /* 0x000fe80000100800 */
[----:B------:R-:W-:Y:S01]  /*104e0*/  STL [R1+0x1218], R24 ;  /* 0x0012181801007387 */ /* 0x000fe20000100800 */
[----:B-1----:R-:W1:Y:S03]  /*104f0*/  S2R R29, SR_TID.X ;  /* 0x00000000001d7919 */ /* 0x002e660000002100 */
        /* <DEDUP_REMOVED lines=20> */
[----:B------:R-:W4:Y:S01]  /*10640*/  LDL.LU R6, [R1+0x1c] ;  /* 0x00001c0001067983 */ /* 0x000f220000300800 */
[----:B-1----:R-:W-:-:S04]  /*10650*/  LOP3.LUT R29, R29, 0x3f, RZ, 0xc0, !PT ;  /* 0x0000003f1d1d7812 */ /* 0x002fc800078ec0ff */
[----:B------:R-:W-:Y:S01]  /*10660*/  LOP3.LUT R29, R29, 0x8, RZ, 0x3c, !PT ;  /* 0x000000081d1d7812 */ /* 0x000fe200078e3cff */
[----:B------:R-:W-:Y:S04]  /*10670*/  STS.U8 [R5+UR5+0x400], R25 ;  /* 0x0004001905007988 */ /* 0x000fe80008000005 */
[----:B------:R-:W-:Y:S04]  /*10680*/  STS.U8 [R5+UR5+0x440], R24 ;  /* 0x0004401805007988 */ /* 0x000fe80008000005 */
[----:B---3--:R-:W-:Y:S04]  /*10690*/  STS.U8 [R29+UR5+0x80], R4 ;  /* 0x000080041d007988 */ /* 0x008fe80008000005 */
[----:B--2---:R1:W-:Y:S04]  /*106a0*/  STS.U8 [R29+UR5+0xc0], R27 ;  /* 0x0000c01b1d007988 */ /* 0x0043e80008000005 */
[----:B-1----:R-:W2:Y:S04]  /*106b0*/  LDL.LU R27, [R1+0x18] ;  /* 0x00001800011b7983 */ /* 0x002ea80000300800 */
[----:B------:R-:W3:Y:S04]  /*106c0*/  LDL.LU R25, [R1+0x14] ;  /* 0x0000140001197983 */ /* 0x000ee80000300800 */
[----:B------:R-:W3:Y:S04]  /*106d0*/  LDL.LU R8, [R1+0x10] ;  /* 0x0000100001087983 */ /* 0x000ee80000300800 */
[----:B------:R-:W3:Y:S04]  /*106e0*/  LDL.LU R4, [R1+0xc] ;  /* 0x00000c0001047983 */ /* 0x000ee80000300800 */
[----:B------:R-:W3:Y:S04]  /*106f0*/  LDL.LU R7, [R1+0x8] ;  /* 0x0000080001077983 */ /* 0x000ee80000300800 */
[----:B------:R-:W3:Y:S04]  /*10700*/  LDL.LU R3, [R1+0x4] ;  /* 0x0000040001037983 */ /* 0x000ee80000300800 */
[----:B------:R-:W3:Y:S01]  /*10710*/  LDL.LU R9, [R1] ;  /* 0x0000000001097983 */ /* 0x000ee20000300800 */
[----:B------:R-:W-:-:S03]  /*10720*/  LOP3.LUT R2, R2, 0x3f, RZ, 0xc0, !PT ;  /* 0x0000003f02027812 */ /* 0x000fc600078ec0ff */
[----:B------:R-:W-:Y:S04]  /*10730*/  STL [R1+0x1168], R23 ;  /* 0x0011681701007387 */ /* 0x000fe80000100800 */
[----:B------:R-:W-:Y:S04]  /*10740*/  STL [R1+0x1178], R23 ;  /* 0x0011781701007387 */ /* 0x000fe80000100800 */
[----:B------:R-:W-:Y:S04]  /*10750*/  STL [R1+0x1188], R23 ;  /* 0x0011881701007387 */ /* 0x000fe80000100800 */
[----:B------:R-:W-:Y:S04]  /*10760*/  STL [R1+0x1194], R23 ;  /* 0x0011941701007387 */ /* 0x000fe80000100800 */
[----:B------:R-:W-:Y:S04]  /*10770*/  STS.U8 [R29+UR5+0x480], R23 ;  /* 0x000480171d007988 */ /* 0x000fe80008000005 */
[----:B------:R-:W-:Y:S04]  /*10780*/  STL [R1+0x11a8], R23 ;  /* 0x0011a81701007387 */ /* 0x000fe80000100800 */
[----:B------:R-:W-:Y:S04]  /*10790*/  STL [R1+0x11c0], R23 ;  /* 0x0011c01701007387 */ /* 0x000fe80000100800 */
[----:B------:R1:W-:Y:S04]  /*107a0*/  STS.U8 [R29+UR5+0x4c0], R22 ;  /* 0x0004c0161d007988 */ /* 0x0003e80008000005 */
[----:B------:R-:W-:Y:S04]  /*107b0*/  STL [R1+0x11d4], R23 ;  /* 0x0011d41701007387 */ /* 0x000fe80000100800 */
[----:B------:R-:W-:Y:S01]  /*107c0*/  STL [R1+0x11e0], R23 ;  /* 0x0011e01701007387 */ /* 0x000fe20000100800 */
[----:B-1----:R-:W-:-:S03]  /*107d0*/  LOP3.LUT R29, R2, 0x10, RZ, 0x3c, !PT ;  /* 0x00000010021d7812 */ /* 0x002fc600078e3cff */
        /* <DEDUP_REMOVED lines=26> */
[----:B------:R-:W-:Y:S01]  /*10980*/  STL [R1+0x11b4], R22 ;  /* 0x0011b41601007387 */ /* 0x000fe20000100800 */
[----:B------:R-:W-:-:S03]  /*10990*/  LOP3.LUT R2, R2, 0x18, RZ, 0x3c, !PT ;  /* 0x0000001802027812 */ /* 0x000fc600078e3cff */
[----:B----4-:R0:W-:Y:S02]  /*109a0*/  STS.U8 [R29+UR5+0x100], R6 ;  /* 0x000100061d007988 */ /* 0x0101e40008000005 */
[----:B0-----:R-:W0:Y:S02]  /*109b0*/  S2R R6, SR_TID.X ;  /* 0x0000000000067919 */ /* 0x001e240000002100 */
[----:B--2---:R1:W-:Y:S04]  /*109c0*/  STS.U8 [R29+UR5+0x140], R27 ;  /* 0x0001401b1d007988 */ /* 0x0043e80008000005 */
[----:B------:R-:W-:Y:S04]  /*109d0*/  STS.U8 [R29+UR5+0x500], R21 ;  /* 0x000500151d007988 */ /* 0x000fe80008000005 */
[----:B------:R2:W-:Y:S04]  /*109e0*/  STS.U8 [R29+UR5+0x540], R20 ;  /* 0x000540141d007988 */ /* 0x0005e80008000005 */
[----:B-1----:R-:W4:Y:S04]  /*109f0*/  LDL.LU R27, [R1+0x1314] ;  /* 0x00131400011b7983 */ /* 0x002f280000300800 */
[----:B--2---:R-:W2:Y:S01]  /*10a00*/  LDL.LU R29, [R1+0x1310] ;  /* 0x00131000011d7983 */ /* 0x004ea20000300800 */
[----:B0-----:R-:W-:-:S03]  /*10a10*/  LOP3.LUT R6, R6, 0x3f, RZ, 0xc0, !PT ;  /* 0x0000003f06067812 */ /* 0x001fc600078ec0ff */
[----:B---3--:R-:W-:Y:S04]  /*10a20*/  STS.U8 [R2+UR5+0x180], R25 ;  /* 0x0001801902007988 */ /* 0x008fe80008000005 */
[----:B------:R0:W-:Y:S04]  /*10a30*/  STS.U8 [R2+UR5+0x1c0], R8 ;  /* 0x0001c00802007988 */ /* 0x0001e80008000005 */
[----:B------:R-:W-:Y:S01]  /*10a40*/  STS.U8 [R2+UR5+0x580], R19 ;  /* 0x0005801302007988 */ /* 0x000fe20008000005 */
[----:B0-----:R-:W-:-:S03]  /*10a50*/  LOP3.LUT R8, R6, 0x20, RZ, 0x3c, !PT ;  /* 0x0000002006087812 */ /* 0x001fc600078e3cff */
[----:B------:R0:W-:Y:S01]  /*10a60*/  STS.U8 [R2+UR5+0x5c0], R18 ;  /* 0x0005c01202007988 */ /* 0x0001e20008000005 */
[----:B------:R-:W-:-:S03]  /*10a70*/  LOP3.LUT R6, R6, 0x28, RZ, 0x3c, !PT ;  /* 0x0000002806067812 */ /* 0x000fc600078e3cff */
[----:B------:R1:W-:Y:S04]  /*10a80*/  STS.U8 [R8+UR5+0x200], R4 ;  /* 0x0002000408007988 */ /* 0x0003e80008000005 */
[----:B------:R-:W-:Y:S04]  /*10a90*/  STS.U8 [R8+UR5+0x240], R7 ;  /* 0x0002400708007988 */ /* 0x000fe80008000005 */
[----:B------:R-:W-:Y:S04]  /*10aa0*/  STS.U8 [R8+UR5+0x600], R17 ;  /* 0x0006001108007988 */ /* 0x000fe80008000005 */
[----:B------:R-:W-:Y:S04]  /*10ab0*/  STS.U8 [R8+UR5+0x640], R16 ;  /* 0x0006401008007988 */ /* 0x000fe80008000005 */
[----:B------:R-:W-:Y:S04]  /*10ac0*/  STS.U8 [R6+UR5+0x280], R3 ;  /* 0x0002800306007988 */ /* 0x000fe80008000005 */
[----:B0-----:R-:W3:Y:S04]  /*10ad0*/  LDL R2, [R1+0x28] ;  /* 0x0000280001027983 */ /* 0x001ee80000100800 */
[----:B-1----:R-:W3:Y:S04]  /*10ae0*/  LDL R4, [R1+0x644] ;  /* 0x0006440001047983 */ /* 0x002ee80000100800 */
[----:B------:R-:W-:Y:S01]  /*10af0*/  STS.U8 [R6+UR5+0x2c0], R9 ;  /* 0x0002c00906007988 */ /* 0x000fe20008000005 */
[----:B------:R-:W-:-:S03]  /*10b00*/  LOP3.LUT R25, R5, 0x38, RZ, 0x3c, !PT ;  /* 0x0000003805197812 */ /* 0x000fc600078e3cff */
[----:B------:R-:W-:Y:S04]  /*10b10*/  STS.U8 [R6+UR5+0x680], R15 ;  /* 0x0006800f06007988 */ /* 0x000fe80008000005 */
[----:B------:R0:W-:Y:S04]  /*10b20*/  STS.U8 [R6+UR5+0x6c0], R14 ;  /* 0x0006c00e06007988 */ /* 0x0001e80008000005 */
[----:B0-----:R-:W3:Y:S04]  /*10b30*/  LDL R6, [R1+0x64c] ;  /* 0x00064c0001067983 */ /* 0x001ee80000100800 */
[----:B------:R0:W-:Y:S04]  /*10b40*/  STL [R1+0xa68], R0 ;  /* 0x000a680001007387 */ /* 0x0001e80000100800 */
[----:B------:R-:W3:Y:S01]  /*10b50*/  LDL R5, [R1+0x640] ;  /* 0x0006400001057983 */ /* 0x000ee20000100800 */
[----:B------:R-:W1:Y:S01]  /*10b60*/  S2R R7, SR_TID.X ;  /* 0x0000000000077919 */ /* 0x000e620000002100 */
[----:B------:R-:W-:-:S02]  /*10b70*/  PRMT R24, RZ, 0x7610, R24 ;  /* 0x00007610ff187816 */ /* 0x000fc40000000018 */
[----:B------:R-:W3:Y:S04]  /*10b80*/  LDL R9, [R1+0x934] ;  /* 0x0009340001097983 */ /* 0x000ee80000100800 */
[----:B------:R-:W3:Y:S01]  /*10b90*/  LDL R8, [R1+0x930] ;  /* 0x0009300001087983 */ /* 0x000ee20000100800 */
[C---:B-1----:R-:W-:Y:S02]  /*10ba0*/  LOP3.LUT R3, R7.reuse, 0x1f, RZ, 0xc0, !PT ;  /* 0x0000001f07037812 */ /* 0x042fe400078ec0ff */
[----:B------:R-:W-:-:S04]  /*10bb0*/  LOP3.LUT R7, R7, 0x3f, RZ, 0xc0, !PT ;  /* 0x0000003f07077812 */ /* 0x000fc800078ec0ff */
[----:B------:R-:W-:Y:S02]  /*10bc0*/  LOP3.LUT R7, R7, 0x30, RZ, 0x3c, !PT ;  /* 0x0000003007077812 */ /* 0x000fe400078e3cff */
[C---:B------:R-:W-:Y:S01]  /*10bd0*/  ISETP.GE.AND P0, PT, R3.reuse, R0, PT ;  /* 0x000000000300720c */ /* 0x040fe20003f06270 */
[----:B0-----:R-:W-:Y:S01]  /*10be0*/  IMAD R0, R3, UR22, RZ ;  /* 0x0000001603007c24 */ /* 0x001fe2000f8e02ff */
[----:B------:R-:W-:Y:S01]  /*10bf0*/  PRMT R23, RZ, 0x7610, R23 ;  /* 0x00007610ff177816 */ /* 0x000fe20000000017 */
[----:B------:R-:W0:Y:S03]  /*10c00*/  LDCU UR22, c[0x0][0x3ac] ;  /* 0x00007580ff1677ac */ /* 0x000e260008000800 */
[----:B------:R-:W-:Y:S01]  /*10c10*/  SHF.R.S32.HI R0, RZ, 0x1f, R0 ;  /* 0x0000001fff007819 */ /* 0x000fe20000011400 */
[----:B--2---:R-:W-:Y:S04]  /*10c20*/  STS.U8 [R7+UR5+0x300], R29 ;  /* 0x0003001d07007988 */ /* 0x004fe80008000005 */
[----:B----4-:R-:W-:Y:S04]  /*10c30*/  STS.U8 [R7+UR5+0x340], R27 ;  /* 0x0003401b07007988 */ /* 0x010fe80008000005 */
[----:B------:R-:W-:Y:S04]  /*10c40*/  STS.U8 [R7+UR5+0x700], R13 ;  /* 0x0007000d07007988 */ /* 0x000fe80008000005 */
[----:B------:R1:W-:Y:S04]  /*10c50*/  STS.U8 [R7+UR5+0x740], R10 ;  /* 0x0007400a07007988 */ /* 0x0003e80008000005 */
[----:B------:R-:W-:Y:S04]  /*10c60*/  STS.U8 [R25+UR5+0x380], R28 ;  /* 0x0003801c19007988 */ /* 0x000fe80008000005 */
[----:B------:R-:W-:Y:S04]  /*10c70*/  STS.U8 [R25+UR5+0x3c0], R26 ;  /* 0x0003c01a19007988 */ /* 0x000fe80008000005 */
[----:B------:R-:W-:Y:S04]  /*10c80*/  STS.U8 [R25+UR5+0x780], R12 ;  /* 0x0007800c19007988 */ /* 0x000fe80008000005 */
[----:B------:R2:W-:Y:S04]  /*10c90*/  STS.U8 [R25+UR5+0x7c0], R11 ;  /* 0x0007c00b19007988 */ /* 0x0005e80008000005 */
[----:B-1----:R-:W4:Y:S04]  /*10ca0*/  LDL R7, [R1+0x648] ;  /* 0x0006480001077983 */ /* 0x002f280000100800 */
[----:B--2---:R-:W2:Y:S01]  /*10cb0*/  LDL.LU R25, [R1+0x130c] ;  /* 0x00130c0001197983 */ /* 0x004ea20000300800 */
[----:B---3--:R-:W-:-:S05]  /*10cc0*/  IADD3 R4, P1, PT, R2, R4, RZ ;  /* 0x0000000402047210 */ /* 0x008fca0007f3e0ff */
[----:B------:R-:W-:Y:S01]  /*10cd0*/  IMAD.X R5, R0, 0x1, R5, P1 ;  /* 0x0000000100057824 */ /* 0x000fe200008e0605 */
[----:B------:R-:W-:Y:S06]  /*10ce0*/  BAR.SYNC.DEFER_BLOCKING 0x0 ;  /* 0x0000000000007b1d */ /* 0x000fec0000010000 */
[----:B------:R-:W3:Y:S01]  /*10cf0*/  @!P0 LDG.E.U8 R24, desc[UR12][R4.64] ;  /* 0x0000000c04188981 */ /* 0x000ee2000c1e1100 */
[----:B------:R-:W-:-:S05]  /*10d00*/  IADD3 R6, P2, PT, R2, R6, RZ ;  /* 0x0000000602067210 */ /* 0x000fca0007f5e0ff */
[----:B----4-:R-:W-:Y:S01]  /*10d10*/  IMAD.X R7, R0, 0x1, R7, P2 ;  /* 0x0000000100077824 */ /* 0x010fe200010e0607 */
[----:B--2---:R-:W-:-:S06]  /*10d20*/  PRMT R25, RZ, 0x7610, R25 ;  /* 0x00007610ff197816 */ /* 0x004fcc0000000019 */
[----:B------:R-:W2:Y:S04]  /*10d30*/  @!P0 LDG.E.U8 R25, desc[UR12][R6.64] ;  /* 0x0000000c06198981 */ /* 0x000ea8000c1e1100 */
[----:B---3--:R1:W-:Y:S04]  /*10d40*/  STL [R1+0x5c8], R24 ;  /* 0x0005c81801007387 */ /* 0x0083e80000100800 */
[----:B-1----:R-:W3:Y:S04]  /*10d50*/  LDL.LU R24, [R1+0x1308] ;  /* 0x0013080001187983 */ /* 0x002ee80000300800 */
[----:B------:R-:W4:Y:S02]  /*10d60*/  LDL R5, [R1+0x654] ;  /* 0x0006540001057983 */ /* 0x000f240000100800 */
[----:B----4-:R-:W-:-:S02]  /*10d70*/  IADD3 R4, P1, PT, R2, R5, RZ ;  /* 0x0000000502047210 */ /* 0x010fc40007f3e0ff */
[----:B------:R-:W4:Y:S04]  /*10d80*/  LDL R5, [R1+0x650] ;  /* 0x0006500001057983 */ /* 0x000f280000100800 */
[----:B--2---:R1:W-:Y:S04]  /*10d90*/  STL [R1+0x5cc], R25 ;  /* 0x0005cc1901007387 */ /* 0x0043e80000100800 */
[----:B-1----:R-:W2:Y:S04]  /*10da0*/  LDL.LU R25, [R1+0x1304] ;  /* 0x0013040001197983 */ /* 0x002ea80000300800 */
[----:B------:R-:W2:Y:S01]  /*10db0*/  LDL R7, [R1+0x660] ;  /* 0x0006600001077983 */ /* 0x000ea20000100800 */
[----:B------:R-:W-:-:S03]  /*10dc0*/  IADD3 R6, P2, PT, R2, R9, RZ ;  /* 0x0000000902067210 */ /* 0x000fc60007f5e0ff */
[----:B------:R-:W2:Y:S01]  /*10dd0*/  LDL R9, [R1+0x664] ;  /* 0x0006640001097983 */ /* 0x000ea20000100800 */
[----:B---3--:R-:W-:Y:S01]  /*10de0*/  PRMT R24, RZ, 0x7610, R24 ;  /* 0x00007610ff187816 */ /* 0x008fe20000000018 */
[----:B----4-:R-:W-:-:S05]  /*10df0*/  IMAD.X R5, R0, 0x1, R5, P1 ;  /* 0x0000000100057824 */ /* 0x010fca00008e0605 */
[----:B------:R-:W3:Y:S01]  /*10e00*/  @!P0 LDG.E.U8 R23, desc[UR12][R4.64] ;  /* 0x0000000c04178981 */ /* 0x000ee2000c1e1100 */
[----:B--2---:R-:W-:-:S05]  /*10e10*/  IMAD.X R7, R0, 0x1, R7, P2 ;  /* 0x0000000100077824 */ /* 0x004fca00010e0607 */
[----:B------:R-:W2:Y:S01]  /*10e20*/  @!P0 LDG.E.U8 R24, desc[UR12][R6.64] ;  /* 0x0000000c06188981 */ /* 0x000ea2000c1e1100 */
[----:B------:R-:W-:Y:S02]  /*10e30*/  IADD3 R8, P3, PT, R2, R8, RZ ;  /* 0x0000000802087210 */ /* 0x000fe40007f7e0ff */
[----:B------:R-:W-:-:S03]  /*10e40*/  PRMT R25, RZ, 0x7610, R25 ;  /* 0x00007610ff197816 */ /* 0x000fc60000000019 */
[----:B------:R-:W-:-:S05]  /*10e50*/  IMAD.X R9, R0, 0x1, R9, P3 ;  /* 0x0000000100097824 */ /* 0x000fca00018e0609 */
[----:B------:R-:W4:Y:S04]  /*10e60*/  @!P0 LDG.E.U8 R25, desc[UR12][R8.64] ;  /* 0x0000000c08198981 */ /* 0x000f28000c1e1100 */
[----:B---3--:R1:W-:Y:S04]  /*10e70*/  STL [R1+0x5bc], R23 ;  /* 0x0005bc1701007387 */ /* 0x0083e80000100800 */
[----:B-1----:R-:W3:Y:S04]  /*10e80*/  LDL.LU R23, [R1+0x1300] ;  /* 0x0013000001177983 */ /* 0x002ee80000300800 */
[----:B------:R-:W3:Y:S04]  /*10e90*/  LDL R5, [R1+0x92c] ;  /* 0x00092c0001057983 */ /* 0x000ee80000100800 */
[----:B--2---:R1:W-:Y:S04]  /*10ea0*/  STL [R1+0x5c0], R24 ;  /* 0x0005c01801007387 */ /* 0x0043e80000100800 */
[----:B-1----:R-:W2:Y:S04]  /*10eb0*/  LDL.LU R24, [R1+0x12fc] ;  /* 0x0012fc0001187983 */ /* 0x002ea80000300800 */
[----:B------:R-:W2:Y:S04]  /*10ec0*/  LDL R7, [R1+0x924] ;  /* 0x0009240001077983 */ /* 0x000ea80000100800 */
[----:B----4-:R1:W-:Y:S04]  /*10ed0*/  STL [R1+0x5c4], R25 ;  /* 0x0005c41901007387 */ /* 0x0103e80000100800 */
[----:B-1----:R-:W4:Y:S04]  /*10ee0*/  LDL.LU R25, [R1+0x12f8] ;  /* 0x0012f80001197983 */ /* 0x002f280000300800 */
[----:B------:R-:W4:Y:S01]  /*10ef0*/  LDL R9, [R1+0x920] ;  /* 0x0009200001097983 */ /* 0x000f220000100800 */
[----:B---3--:R-:W-:-:S03]  /*10f00*/  IADD3 R4, P1, PT, R2, R5, RZ ;  /* 0x0000000502047210 */ /* 0x008fc60007f3e0ff */
[----:B------:R-:W3:Y:S01]  /*10f10*/  LDL R5, [R1+0x668] ;  /* 0x0006680001057983 */ /* 0x000ee20000100800 */
[----:B--2---:R-:W-:-:S03]  /*10f20*/  IADD3 R6, P2, PT, R2, R7, RZ ;  /* 0x0000000702067210 */ /* 0x004fc60007f5e0ff */
[----:B------:R-:W2:Y:S01]  /*10f30*/  LDL R7, [R1+0x670] ;  /* 0x0006700001077983 */ /* 0x000ea20000100800 */
[----:B------:R-:W-:Y:S02]  /*10f40*/  PRMT R23, RZ, 0x7610, R23 ;  /* 0x00007610ff177816 */ /* 0x000fe40000000017 */
[----:B------:R-:W-:Y:S02]  /*10f50*/  PRMT R24, RZ, 0x7610, R24 ;  /* 0x00007610ff187816 */ /* 0x000fe40000000018 */
[----:B----4-:R-:W-:Y:S02]  /*10f60*/  IADD3 R8, P3, PT, R2, R9, RZ ;  /* 0x0000000902087210 */ /* 0x010fe40007f7e0ff */
[----:B------:R-:W4:Y:S01]  /*10f70*/  LDL R9, [R1+0x674] ;  /* 0x0006740001097983 */ /* 0x000f220000100800 */
[----:B---3--:R-:W-:-:S05]  /*10f80*/  IMAD.X R5, R0, 0x1, R5, P1 ;  /* 0x0000000100057824 */ /* 0x008fca00008e0605 */
[----:B------:R-:W3:Y:S01]  /*10f90*/  @!P0 LDG.E.U8 R23, desc[UR12][R4.64] ;  /* 0x0000000c04178981 */ /* 0x000ee2000c1e1100 */
[----:B--2---:R-:W-:-:S05]  /*10fa0*/  IMAD.X R7, R0, 0x1, R7, P2 ;  /* 0x0000000100077824 */ /* 0x004fca00010e0607 */
[----:B------:R-:W2:Y:S01]  /*10fb0*/  @!P0 LDG.E.U8 R24, desc[UR12][R6.64] ;  /* 0x0000000c06188981 */ /* 0x000ea2000c1e1100 */
[----:B------:R-:W-:Y:S01]  /*10fc0*/  PRMT R25, RZ, 0x7610, R25 ;  /* 0x00007610ff197816 */ /* 0x000fe20000000019 */
[----:B----4-:R-:W-:-:S05]  /*10fd0*/  IMAD.X R9, R0, 0x1, R9, P3 ;  /* 0x0000000100097824 */ /* 0x010fca00018e0609 */
        /* <DEDUP_REMOVED lines=570> */
[----:B------:R-:W-:-:S03]  /*13380*/  PRMT R25, RZ, 0x7610, R25 ;  /* 0x00007610ff197816 */ /* 0x000fc60000000019 */
[----:B------:R-:W4:Y:S01]  /*13390*/  LDL R2, [R1+0x8dc] ;  /* 0x0008dc0001027983 */ /* 0x000f220000100800 */
[----:B---3--:R-:W-:-:S05]  /*133a0*/  IMAD.X R5, R0, 0x1, R5, P1 ;  /* 0x0000000100057824 */ /* 0x008fca00008e0605 */
[----:B------:R1:W3:Y:S01]  /*133b0*/  @!P0 LDG.E.U8 R23, desc[UR12][R4.64] ;  /* 0x0000000c04178981 */ /* 0x0002e2000c1e1100 */
[----:B--2---:R-:W-:-:S05]  /*133c0*/  IMAD.X R7, R0, 0x1, R7, P2 ;  /* 0x0000000100077824 */ /* 0x004fca00010e0607 */
[----:B------:R-:W2:Y:S01]  /*133d0*/  @!P0 LDG.E.U8 R24, desc[UR12][R6.64] ;  /* 0x0000000c06188981 */ /* 0x000ea2000c1e1100 */
[----:B----4-:R-:W-:-:S05]  /*133e0*/  IMAD.X R9, R0, 0x1, R9, P3 ;  /* 0x0000000100097824 */ /* 0x010fca00018e0609 */
[----:B------:R0:W4:Y:S01]  /*133f0*/  @!P0 LDG.E.U8 R25, desc[UR12][R8.64] ;  /* 0x0000000c08198981 */ /* 0x000122000c1e1100 */
[----:B-1----:R-:W1:Y:S03]  /*13400*/  S2R R4, SR_TID.X ;  /* 0x0000000000047919 */ /* 0x002e660000002100 */
[----:B---3--:R3:W-:Y:S04]  /*13410*/  STL [R1+0x78], R23 ;  /* 0x0000781701007387 */ /* 0x0087e80000100800 */
[----:B---3--:R-:W3:Y:S04]  /*13420*/  LDL.LU R23, [R1+0x11d4] ;  /* 0x0011d40001177983 */ /* 0x008ee80000300800 */
[----:B------:R-:W3:Y:S04]  /*13430*/  LDL R5, [R1+0x8d0] ;  /* 0x0008d00001057983 */ /* 0x000ee80000100800 */
[----:B--2---:R2:W-:Y:S04]  /*13440*/  STL [R1+0x7c], R24 ;  /* 0x00007c1801007387 */ /* 0x0045e80000100800 */
[----:B--2---:R-:W2:Y:S04]  /*13450*/  LDL.LU R24, [R1+0x11d0] ;  /* 0x0011d00001187983 */ /* 0x004ea80000300800 */
[----:B------:R-:W2:Y:S01]  /*13460*/  LDL R7, [R1+0x8d8] ;  /* 0x0008d80001077983 */ /* 0x000ea20000100800 */
[----:B-1----:R-:W-:-:S05]  /*13470*/  LOP3.LUT R4, R4, 0x1f, RZ, 0xc0, !PT ;  /* 0x0000001f04047812 */ /* 0x002fca00078ec0ff */
[----:B0-----:R-:W-:Y:S01]  /*13480*/  IMAD R9, R4, UR22, RZ ;  /* 0x0000001604097c24 */ /* 0x001fe2000f8e02ff */
[----:B----4-:R0:W-:Y:S01]  /*13490*/  STL [R1+0x90], R25 ;  /* 0x0000901901007387 */ /* 0x0101e20000100800 */
[----:B------:R-:W1:Y:S03]  /*134a0*/  LDCU UR22, c[0x0][0x3ac] ;  /* 0x00007580ff1677ac */ /* 0x000e660008000800 */
[----:B0-----:R-:W4:Y:S04]  /*134b0*/  LDL.LU R25, [R1+0x11cc] ;  /* 0x0011cc0001197983 */ /* 0x001f280000300800 */
[----:B------:R-:W4:Y:S01]  /*134c0*/  LDL R8, [R1+0x8e0] ;  /* 0x0008e00001087983 */ /* 0x000f220000100800 */
[----:B---3--:R-:W-:-:S03]  /*134d0*/  IADD3 R4, P1, PT, R9, R5, RZ ;  /* 0x0000000509047210 */ /* 0x008fc60007f3e0ff */
[----:B------:R-:W3:Y:S01]  /*134e0*/  LDL R5, [R1+0x8cc] ;  /* 0x0008cc0001057983 */ /* 0x000ee20000100800 */
[----:B--2---:R-:W-:-:S03]  /*134f0*/  IADD3 R6, P2, PT, R9, R7, RZ ;  /* 0x0000000709067210 */ /* 0x004fc60007f5e0ff */
[----:B------:R-:W2:Y:S01]  /*13500*/  LDL R7, [R1+0x8d4] ;  /* 0x0008d40001077983 */ /* 0x000ea20000100800 */
[----:B------:R-:W-:Y:S02]  /*13510*/  PRMT R24, RZ, 0x7610, R24 ;  /* 0x00007610ff187816 */ /* 0x000fe40000000018 */
[----:B----4-:R-:W-:Y:S01]  /*13520*/  PRMT R25, RZ, 0x7610, R25 ;  /* 0x00007610ff197816 */ /* 0x010fe20000000019 */
[----:B---3--:R-:W-:-:S05]  /*13530*/  IMAD.X R5, R0, 0x1, R5, P1 ;  /* 0x0000000100057824 */ /* 0x008fca00008e0605 */
[----:B------:R0:W3:Y:S01]  /*13540*/  @!P0 LDG.E.U8 R24, desc[UR12][R4.64] ;  /* 0x0000000c04188981 */ /* 0x0000e2000c1e1100 */
[----:B--2---:R-:W-:-:S05]  /*13550*/  IMAD.X R7, R0, 0x1, R7, P2 ;  /* 0x0000000100077824 */ /* 0x004fca00010e0607 */
[----:B------:R-:W2:Y:S01]  /*13560*/  @!P0 LDG.E.U8 R25, desc[UR12][R6.64] ;  /* 0x0000000c06198981 */ /* 0x000ea2000c1e1100 */
[----:B------:R-:W-:-:S05]  /*13570*/  IADD3 R8, P3, PT, R9, R8, RZ ;  /* 0x0000000809087210 */ /* 0x000fca0007f7e0ff */
[----:B------:R-:W-:Y:S02]  /*13580*/  IMAD.X R9, R0, 0x1, R2, P3 ;  /* 0x0000000100097824 */ /* 0x000fe400018e0602 */
[----:B------:R-:W4:Y:S01]  /*13590*/  LDL.LU R2, [R1+0x8f0] ;  /* 0x0008f00001027983 */ /* 0x000f220000300800 */
[----:B0-----:R-:W0:Y:S03]  /*135a0*/  S2R R5, SR_TID.X ;  /* 0x0000000000057919 */ /* 0x001e260000002100 */
[----:B---3--:R3:W-:Y:S04]  /*135b0*/  STL [R1+0x6c], R24 ;  /* 0x00006c1801007387 */ /* 0x0087e80000100800 */
[----:B---3--:R-:W3:Y:S04]  /*135c0*/  LDL.LU R24, [R1+0x11c8] ;  /* 0x0011c80001187983 */ /* 0x008ee80000300800 */
[----:B--2---:R2:W-:Y:S04]  /*135d0*/  STL [R1+0x70], R25 ;  /* 0x0000701901007387 */ /* 0x0045e80000100800 */
[----:B--2---:R-:W2:Y:S01]  /*135e0*/  LDL.LU R25, [R1+0x11c4] ;  /* 0x0011c40001197983 */ /* 0x004ea20000300800 */
[----:B------:R-:W-:-:S02]  /*135f0*/  PRMT R23, RZ, 0x7610, R23 ;  /* 0x00007610ff177816 */ /* 0x000fc40000000017 */
[----:B0-----:R-:W-:-:S04]  /*13600*/  LOP3.LUT R5, R5, 0x1f, RZ, 0xc0, !PT ;  /* 0x0000001f05057812 */ /* 0x001fc800078ec0ff */
[----:B------:R1:W4:Y:S02]  /*13610*/  @!P0 LDG.E.U8 R23, desc[UR12][R8.64] ;  /* 0x0000000c08178981 */ /* 0x000324000c1e1100 */
[----:B-1----:R-:W-:Y:S01]  /*13620*/  IMAD R9, R5, UR22, RZ ;  /* 0x0000001605097c24 */ /* 0x002fe2000f8e02ff */
[----:B------:R-:W0:Y:S04]  /*13630*/  LDCU UR22, c[0x0][0x3ac] ;  /* 0x00007580ff1677ac */ /* 0x000e280008000800 */
[C---:B------:R-:W-:Y:S02]  /*13640*/  IADD3 R4, P1, PT, R9.reuse, UR28, RZ ;  /* 0x0000001c09047c10 */ /* 0x040fe4000ff3e0ff */
[----:B------:R-:W-:Y:S02]  /*13650*/  IADD3 R6, P2, PT, R9, UR10, RZ ;  /* 0x0000000a09067c10 */ /* 0x000fe4000ff5e0ff */
[----:B------:R-:W-:-:S02]  /*13660*/  IADD3.X R5, PT, PT, R0, UR8, RZ, P1, !PT ;  /* 0x0000000800057c10 */ /* 0x000fc40008ffe4ff */
[----:B------:R-:W-:Y:S02]  /*13670*/  IADD3.X R7, PT, PT, R0, UR77, RZ, P2, !PT ;  /* 0x0000004d00077c10 */ /* 0x000fe400097fe4ff */
[----:B---3--:R-:W-:-:S06]  /*13680*/  PRMT R24, RZ, 0x7610, R24 ;  /* 0x00007610ff187816 */ /* 0x008fcc0000000018 */
[----:B------:R1:W3:Y:S01]  /*13690*/  @!P0 LDG.E.U8 R24, desc[UR12][R4.64] ;  /* 0x0000000c04188981 */ /* 0x0002e2000c1e1100 */
[----:B--2---:R-:W-:-:S06]  /*136a0*/  PRMT R25, RZ, 0x7610, R25 ;  /* 0x00007610ff197816 */ /* 0x004fcc0000000019 */
[----:B------:R-:W2:Y:S04]  /*136b0*/  @!P0 LDG.E.U8 R25, desc[UR12][R6.64] ;  /* 0x0000000c06198981 */ /* 0x000ea8000c1e1100 */
[----:B----4-:R4:W-:Y:S04]  /*136c0*/  STL [R1+0x74], R23 ;  /* 0x0000741701007387 */ /* 0x0109e80000100800 */
[----:B----4-:R-:W4:Y:S01]  /*136d0*/  LDL.LU R23, [R1+0x11c0] ;  /* 0x0011c00001177983 */ /* 0x010f220000300800 */
[----:B-1----:R-:W1:Y:S03]  /*136e0*/  S2R R5, SR_TID.X ;  /* 0x0000000000057919 */ /* 0x002e660000002100 */
[----:B---3--:R3:W-:Y:S04]  /*136f0*/  STL [R1+0x60], R24 ;  /* 0x0000601801007387 */ /* 0x0087e80000100800 */
[----:B---3--:R-:W3:Y:S04]  /*13700*/  LDL.LU R24, [R1+0x11bc] ;  /* 0x0011bc0001187983 */ /* 0x008ee80000300800 */
[----:B--2---:R2:W-:Y:S04]  /*13710*/  STL [R1+0x64], R25 ;  /* 0x0000641901007387 */ /* 0x0045e80000100800 */
[----:B--2---:R-:W2:Y:S01]  /*13720*/  LDL.LU R25, [R1+0x11b8] ;  /* 0x0011b80001197983 */ /* 0x004ea20000300800 */
[----:B------:R-:W-:-:S02]  /*13730*/  IADD3 R8, P3, PT, R9, UR52, RZ ;  /* 0x0000003409087c10 */ /* 0x000fc4000ff7e0ff */
[----:B------:R-:W-:Y:S02]  /*13740*/  PRMT R22, RZ, 0x7610, R22 ;  /* 0x00007610ff167816 */ /* 0x000fe40000000016 */
[----:B------:R-:W-:Y:S02]  /*13750*/  IADD3.X R9, PT, PT, R0, UR46, RZ, P3, !PT ;  /* 0x0000002e00097c10 */ /* 0x000fe40009ffe4ff */
[----:B-1----:R-:W-:-:S03]  /*13760*/  LOP3.LUT R5, R5, 0x1f, RZ, 0xc0, !PT ;  /* 0x0000001f05057812 */ /* 0x002fc600078ec0ff */
[----:B------:R0:W4:Y:S02]  /*13770*/  @!P0 LDG.E.U8 R22, desc[UR12][R8.64] ;  /* 0x0000000c08168981 */ /* 0x000124000c1e1100 */
[----:B0-----:R-:W-:Y:S01]  /*13780*/  IMAD R9, R5, UR22, RZ ;  /* 0x0000001605097c24 */ /* 0x001fe2000f8e02ff */
        /* <DEDUP_REMOVED lines=42> */
[----:B------:R0:W2:Y:S02]  /*13a30*/  @!P0 LDG.E.U8 R22, desc[UR12][R8.64] ;  /* 0x0000000c08168981 */ /* 0x0000a4000c1e1100 */
[----:B0-----:R-:W-:Y:S01]  /*13a40*/  IMAD R9, R5, UR22, RZ ;  /* 0x0000001605097c24 */ /* 0x001fe2000f8e02ff */
[----:B----4-:R-:W-:Y:S01]  /*13a50*/  PRMT R23, RZ, 0x7610, R23 ;  /* 0x00007610ff177816 */ /* 0x010fe20000000017 */
[----:B------:R-:W0:Y:S03]  /*13a60*/  LDCU UR22, c[0x0][0x3ac] ;  /* 0x00007580ff1677ac */ /* 0x000e260008000800 */
[C---:B------:R-:W-:Y:S02]  /*13a70*/  IADD3 R4, P1, PT, R9.reuse, UR50, RZ ;  /* 0x0000003209047c10 */ /* 0x040fe4000ff3e0ff */
[----:B------:R-:W-:Y:S02]  /*13a80*/  IADD3 R6, P2, PT, R9, UR51, RZ ;  /* 0x0000003309067c10 */ /* 0x000fe4000ff5e0ff */
[----:B------:R-:W-:-:S02]  /*13a90*/  IADD3.X R5, PT, PT, R0, UR54, RZ, P1, !PT ;  /* 0x0000003600057c10 */ /* 0x000fc40008ffe4ff */
[----:B------:R-:W-:Y:S02]  /*13aa0*/  IADD3 R8, P3, PT, R9, UR30, RZ ;  /* 0x0000001e09087c10 */ /* 0x000fe4000ff7e0ff */
[C---:B------:R-:W-:Y:S02]  /*13ab0*/  IADD3.X R7, PT, PT, R0.reuse, UR55, RZ, P2, !PT ;  /* 0x0000003700077c10 */ /* 0x040fe400097fe4ff */
[----:B------:R-:W-:-:S03]  /*13ac0*/  IADD3.X R9, PT, PT, R0, UR58, RZ, P3, !PT ;  /* 0x0000003a00097c10 */ /* 0x000fc60009ffe4ff */
[----:B------:R-:W4:Y:S01]  /*13ad0*/  @!P0 LDG.E.U8 R23, desc[UR12][R6.64] ;  /* 0x0000000c06178981 */ /* 0x000f22000c1e1100 */
[----:B---3--:R-:W-:-:S06]  /*13ae0*/  PRMT R24, RZ, 0x7610, R24 ;  /* 0x00007610ff187816 */ /* 0x008fcc0000000018 */
[----:B------:R-:W3:Y:S01]  /*13af0*/  @!P0 LDG.E.U8 R24, desc[UR12][R4.64] ;  /* 0x0000000c04188981 */ /* 0x000ee2000c1e1100 */
[----:B--2---:R-:W-:-:S06]  /*13b00*/  PRMT R25, RZ, 0x7610, R25 ;  /* 0x00007610ff197816 */ /* 0x004fcc0000000019 */
[----:B------:R-:W2:Y:S04]  /*13b10*/  @!P0 LDG.E.U8 R25, desc[UR12][R8.64] ;  /* 0x0000000c08198981 */ /* 0x000ea8000c1e1100 */
[----:B------:R1:W-:Y:S04]  /*13b20*/  STL [R1+0x50], R22 ;  /* 0x0000501601007387 */ /* 0x0003e80000100800 */
[----:B-1----:R-:W2:Y:S04]  /*13b30*/  LDL.LU R22, [R1+0x119c] ;  /* 0x00119c0001167983 */ /* 0x002ea80000300800 */
[----:B---3--:R1:W-:Y:S04]  /*13b40*/  STL [R1+0x3c], R24 ;  /* 0x00003c1801007387 */ /* 0x0083e80000100800 */
[----:B-1----:R-:W3:Y:S04]  /*13b50*/  LDL.LU R24, [R1+0x1198] ;  /* 0x0011980001187983 */ /* 0x002ee80000300800 */
[----:B----4-:R1:W-:Y:S04]  /*13b60*/  STL [R1+0x40], R23 ;  /* 0x0000401701007387 */ /* 0x0103e80000100800 */
[----:B-1----:R-:W4:Y:S04]  /*13b70*/  LDL.LU R23, [R1+0x1194] ;  /* 0x0011940001177983 */ /* 0x002f280000300800 */
[----:B--2---:R1:W-:Y:S04]  /*13b80*/  STL [R1+0x44], R25 ;  /* 0x0000441901007387 */ /* 0x0043e80000100800 */
[----:B-1----:R-:W2:Y:S01]  /*13b90*/  LDL.LU R25, [R1+0x1190] ;  /* 0x0011900001197983 */ /* 0x002ea20000300800 */
[----:B0-----:R-:W-:Y:S01]  /*13ba0*/  IMAD R9, R3, UR22, RZ ;  /* 0x0000001603097c24 */ /* 0x001fe2000f8e02ff */
[----:B------:R-:W0:Y:S02]  /*13bb0*/  LDCU UR22, c[0x0][0x3ac] ;  /* 0x00007580ff1677ac */ /* 0x000e240008000800 */
[----:B------:R-:W2:Y:S02]  /*13bc0*/  LDL R3, [R1+0x8f4] ;  /* 0x0008f40001037983 */ /* 0x000ea40000100800 */
[----:B------:R-:W-:-:S02]  /*13bd0*/  IADD3 R4, P1, PT, R9, UR31, RZ ;  /* 0x0000001f09047c10 */ /* 0x000fc4000ff3e0ff */
[C---:B------:R-:W-:Y:S02]  /*13be0*/  IADD3 R6, P2, PT, R9.reuse, UR35, RZ ;  /* 0x0000002309067c10 */ /* 0x040fe4000ff5e0ff */
[C---:B------:R-:W-:Y:S02]  /*13bf0*/  IADD3.X R5, PT, PT, R0.reuse, UR59, RZ, P1, !PT ;  /* 0x0000003b00057c10 */ /* 0x040fe40008ffe4ff */
[----:B------:R-:W-:Y:S02]  /*13c00*/  IADD3 R8, P3, PT, R9, UR39, RZ ;  /* 0x0000002709087c10 */ /* 0x000fe4000ff7e0ff */
[C---:B------:R-:W-:Y:S02]  /*13c10*/  IADD3.X R7, PT, PT, R0.reuse, UR63, RZ, P2, !PT ;  /* 0x0000003f00077c10 */ /* 0x040fe400097fe4ff */
[----:B------:R-:W-:Y:S02]  /*13c20*/  IADD3.X R9, PT, PT, R0, UR67, RZ, P3, !PT ;  /* 0x0000004300097c10 */ /* 0x000fe40009ffe4ff */
[----:B---3--:R-:W-:-:S06]  /*13c30*/  PRMT R24, RZ, 0x7610, R24 ;  /* 0x00007610ff187816 */ /* 0x008fcc0000000018 */
[----:B------:R1:W3:Y:S01]  /*13c40*/  @!P0 LDG.E.U8 R24, desc[UR12][R4.64] ;  /* 0x0000000c04188981 */ /* 0x0002e2000c1e1100 */
[----:B----4-:R-:W-:-:S06]  /*13c50*/  PRMT R23, RZ, 0x7610, R23 ;  /* 0x00007610ff177816 */ /* 0x010fcc0000000017 */
[----:B------:R-:W4:Y:S01]  /*13c60*/  @!P0 LDG.E.U8 R23, desc[UR12][R6.64] ;  /* 0x0000000c06178981 */ /* 0x000f22000c1e1100 */
[----:B--2---:R-:W-:-:S06]  /*13c70*/  PRMT R25, RZ, 0x7610, R25 ;  /* 0x00007610ff197816 */ /* 0x004fcc0000000019 */
[----:B------:R-:W2:Y:S01]  /*13c80*/  @!P0 LDG.E.U8 R25, desc[UR12][R8.64] ;  /* 0x0000000c08198981 */ /* 0x000ea2000c1e1100 */
[----:B-1----:R-:W1:Y:S03]  /*13c90*/  S2R R5, SR_TID.X ;  /* 0x0000000000057919 */ /* 0x002e660000002100 */
[----:B---3--:R3:W-:Y:S04]  /*13ca0*/  STL [R1+0x30], R24 ;  /* 0x0000301801007387 */ /* 0x0087e80000100800 */
[----:B---3--:R-:W3:Y:S04]  /*13cb0*/  LDL.LU R24, [R1+0x118c] ;  /* 0x00118c0001187983 */ /* 0x008ee80000300800 */
[----:B----4-:R4:W-:Y:S04]  /*13cc0*/  STL [R1+0x34], R23 ;  /* 0x0000341701007387 */ /* 0x0109e80000100800 */
[----:B----4-:R-:W4:Y:S04]  /*13cd0*/  LDL.LU R23, [R1+0x1188] ;  /* 0x0011880001177983 */ /* 0x010f280000300800 */
[----:B--2---:R2:W-:Y:S04]  /*13ce0*/  STL [R1+0x38], R25 ;  /* 0x0000381901007387 */ /* 0x0045e80000100800 */
[----:B--2---:R-:W2:Y:S04]  /*13cf0*/  LDL.LU R25, [R1+0x1184] ;  /* 0x0011840001197983 */ /* 0x004ea80000300800 */
[----:B------:R-:W4:Y:S01]  /*13d00*/  LDL R7, [R1+0x8ec] ;  /* 0x0008ec0001077983 */ /* 0x000f220000100800 */
[----:B-1----:R-:W-:-:S03]  /*13d10*/  LOP3.LUT R5, R5, 0x1f, RZ, 0xc0, !PT ;  /* 0x0000001f05057812 */ /* 0x002fc600078ec0ff */
[----:B------:R-:W4:Y:S02]  /*13d20*/  LDL R8, [R1+0x8f8] ;  /* 0x0008f80001087983 */ /* 0x000f240000100800 */
[----:B0-----:R-:W-:Y:S01]  /*13d30*/  IMAD R9, R5, UR22, RZ ;  /* 0x0000001605097c24 */ /* 0x001fe2000f8e02ff */
[----:B------:R-:W0:Y:S04]  /*13d40*/  LDCU UR22, c[0x0][0x3ac] ;  /* 0x00007580ff1677ac */ /* 0x000e280008000800 */
[C---:B------:R-:W-:Y:S02]  /*13d50*/  IADD3 R4, P1, PT, R9.reuse, UR43, RZ ;  /* 0x0000002b09047c10 */ /* 0x040fe4000ff3e0ff */
[----:B------:R-:W-:Y:S02]  /*13d60*/  IADD3 R6, P2, PT, R9, R2, RZ ;  /* 0x0000000209067210 */ /* 0x000fe40007f5e0ff */
[----:B------:R-:W-:-:S02]  /*13d70*/  IADD3.X R5, PT, PT, R0, UR71, RZ, P1, !PT ;  /* 0x0000004700057c10 */ /* 0x000fc40008ffe4ff */
[----:B---3--:R-:W-:-:S06]  /*13d80*/  PRMT R24, RZ, 0x7610, R24 ;  /* 0x00007610ff187816 */ /* 0x008fcc0000000018 */
[----:B------:R-:W3:Y:S01]  /*13d90*/  @!P0 LDG.E.U8 R24, desc[UR12][R4.64] ;  /* 0x0000000c04188981 */ /* 0x000ee2000c1e1100 */
[----:B--2---:R-:W-:Y:S01]  /*13da0*/  PRMT R25, RZ, 0x7610, R25 ;  /* 0x00007610ff197816 */ /* 0x004fe20000000019 */
[----:B----4-:R-:W-:-:S05]  /*13db0*/  IMAD.X R7, R0, 0x1, R7, P2 ;  /* 0x0000000100077824 */ /* 0x010fca00010e0607 */
[----:B------:R-:W2:Y:S01]  /*13dc0*/  @!P0 LDG.E.U8 R25, desc[UR12][R6.64] ;  /* 0x0000000c06198981 */ /* 0x000ea2000c1e1100 */
[----:B------:R-:W-:-:S03]  /*13dd0*/  IADD3 R8, P3, PT, R9, R8, RZ ;  /* 0x0000000809087210 */ /* 0x000fc60007f7e0ff */
[----:B------:R1:W-:Y:S02]  /*13de0*/  STL [R1+0x9e8], R2 ;  /* 0x0009e80201007387 */ /* 0x0003e40000100800 */
[----:B------:R-:W-:Y:S02]  /*13df0*/  IMAD.X R9, R0, 0x1, R3, P3 ;  /* 0x0000000100097824 */ /* 0x000fe400018e0603 */
[----:B-1----:R-:W4:Y:S04]  /*13e00*/  LDL.LU R2, [R1+0x8c8] ;  /* 0x0008c80001027983 */ /* 0x002f280000300800 */
[----:B------:R-:W4:Y:S04]  /*13e10*/  LDL.LU R3, [R1+0x8c4] ;  /* 0x0008c40001037983 */ /* 0x000f280000300800 */
[----:B---3--:R1:W-:Y:S04]  /*13e20*/  STL [R1+0x1c], R24 ;  /* 0x00001c1801007387 */ /* 0x0083e80000100800 */
[----:B-1----:R-:W3:Y:S04]  /*13e30*/  LDL.LU R24, [R1+0x1180] ;  /* 0x0011800001187983 */ /* 0x002ee80000300800 */
[----:B--2---:R1:W-:Y:S04]  /*13e40*/  STL [R1+0x20], R25 ;  /* 0x0000201901007387 */ /* 0x0043e80000100800 */
[----:B-1----:R-:W2:Y:S01]  /*13e50*/  LDL.LU R25, [R1+0x117c] ;  /* 0x00117c0001197983 */ /* 0x002ea20000300800 */
[----:B------:R-:W1:Y:S01]  /*13e60*/  S2R R5, SR_TID.X ;  /* 0x0000000000057919 */ /* 0x000e620000002100 */
[----:B------:R-:W-:-:S06]  /*13e70*/  PRMT R23, RZ, 0x7610, R23 ;  /* 0x00007610ff177816 */ /* 0x000fcc0000000017 */
[----:B------:R0:W4:Y:S01]  /*13e80*/  @!P0 LDG.E.U8 R23, desc[UR12][R8.64] ;  /* 0x0000000c08178981 */ /* 0x000122000c1e1100 */
[----:B-1----:R-:W-:-:S05]  /*13e90*/  LOP3.LUT R5, R5, 0x1f, RZ, 0xc0, !PT ;  /* 0x0000001f05057812 */ /* 0x002fca00078ec0ff */
[----:B0-----:R-:W-:Y:S01]  /*13ea0*/  IMAD R9, R5, UR22, RZ ;  /* 0x0000001605097c24 */ /* 0x001fe2000f8e02ff */
[----:B------:R-:W0:Y:S04]  /*13eb0*/  LDCU UR22, c[0x0][0x3ac] ;  /* 0x00007580ff1677ac */ /* 0x000e280008000800 */
[C---:B------:R-:W-:Y:S02]  /*13ec0*/  IADD3 R4, P3, PT, R9.reuse, UR42, RZ ;  /* 0x0000002a09047c10 */ /* 0x040fe4000ff7e0ff */
[C---:B------:R-:W-:Y:S02]  /*13ed0*/  IADD3 R8, P2, PT, R9.reuse, UR38, RZ ;  /* 0x0000002609087c10 */ /* 0x040fe4000ff5e0ff */
[----:B------:R-:W-:Y:S02]  /*13ee0*/  IADD3.X R5, PT, PT, R0, UR70, RZ, P3, !PT ;  /* 0x0000004600057c10 */ /* 0x000fe40009ffe4ff */
[----:B------:R-:W-:-:S02]  /*13ef0*/  IADD3 R6, P1, PT, R9, UR34, RZ ;  /* 0x0000002209067c10 */ /* 0x000fc4000ff3e0ff */
[----:B------:R-:W-:Y:S02]  /*13f00*/  IADD3.X R9, PT, PT, R0, UR66, RZ, P2, !PT ;  /* 0x0000004200097c10 */ /* 0x000fe400097fe4ff */
[----:B---3--:R-:W-:-:S06]  /*13f10*/  PRMT R24, RZ, 0x7610, R24 ;  /* 0x00007610ff187816 */ /* 0x008fcc0000000018 */
[----:B------:R-:W3:Y:S01]  /*13f20*/  @!P0 LDG.E.U8 R24, desc[UR12][R4.64] ;  /* 0x0000000c04188981 */ /* 0x000ee2000c1e1100 */
[----:B--2---:R-:W-:-:S06]  /*13f30*/  PRMT R25, RZ, 0x7610, R25 ;  /* 0x00007610ff197816 */ /* 0x004fcc0000000019 */
[----:B------:R-:W2:Y:S04]  /*13f40*/  @!P0 LDG.E.U8 R25, desc[UR12][R8.64] ;  /* 0x0000000c08198981 */ /* 0x000ea8000c1e1100 */
[----:B----4-:R1:W-:Y:S04]  /*13f50*/  STL [R1+0x24], R23 ;  /* 0x0000241701007387 */ /* 0x0103e80000100800 */
[----:B-1----:R-:W4:Y:S04]  /*13f60*/  LDL.LU R23, [R1+0x1178] ;  /* 0x0011780001177983 */ /* 0x002f280000300800 */
[----:B---3--:R1:W-:Y:S04]  /*13f70*/  STL [R1+0x18], R24 ;  /* 0x0000181801007387 */ /* 0x0083e80000100800 */
[----:B-1----:R-:W3:Y:S04]  /*13f80*/  LDL.LU R24, [R1+0x1174] ;  /* 0x0011740001187983 */ /* 0x002ee80000300800 */
[----:B--2---:R1:W-:Y:S04]  /*13f90*/  STL [R1+0x14], R25 ;  /* 0x0000141901007387 */ /* 0x0043e80000100800 */
[----:B-1----:R-:W2:Y:S01]  /*13fa0*/  LDL.LU R25, [R1+0x1170] ;  /* 0x0011700001197983 */ /* 0x002ea20000300800 */
[----:B------:R-:W1:Y:S01]  /*13fb0*/  S2R R5, SR_TID.X ;  /* 0x0000000000057919 */ /* 0x000e620000002100 */
[----:B------:R-:W-:-:S02]  /*13fc0*/  PRMT R22, RZ, 0x7610, R22 ;  /* 0x00007610ff167816 */ /* 0x000fc40000000016 */
[----:B------:R-:W-:Y:S02]  /*13fd0*/  IADD3.X R7, PT, PT, R0, UR62, RZ, P1, !PT ;  /* 0x0000003e00077c10 */ /* 0x000fe40008ffe4ff */
[----:B----4-:R-:W-:-:S03]  /*13fe0*/  PRMT R23, RZ, 0x7610, R23 ;  /* 0x00007610ff177816 */ /* 0x010fc60000000017 */
[----:B------:R4:W2:Y:S01]  /*13ff0*/  @!P0 LDG.E.U8 R22, desc[UR12][R6.64] ;  /* 0x0000000c06168981 */ /* 0x0008a2000c1e1100 */
[----:B-1----:R-:W-:-:S05]  /*14000*/  LOP3.LUT R5, R5, 0x1f, RZ, 0xc0, !PT ;  /* 0x0000001f05057812 */ /* 0x002fca00078ec0ff */
[----:B0-----:R-:W-:Y:S01]  /*14010*/  IMAD R9, R5, UR22, RZ ;  /* 0x0000001605097c24 */ /* 0x001fe2000f8e02ff */
[----:B------:R-:W0:Y:S04]  /*14020*/  LDCU UR22, c[0x0][0x3ac] ;  /* 0x00007580ff1677ac */ /* 0x000e280008000800 */
[C---:B------:R-:W-:Y:S02]  /*14030*/  IADD3 R4, P1, PT, R9.reuse, UR26, RZ ;  /* 0x0000001a09047c10 */ /* 0x040fe4000ff3e0ff */
[----:B----4-:R-:W-:Y:S02]  /*14040*/  IADD3 R6, P2, PT, R9, UR49, RZ ;  /* 0x0000003109067c10 */ /* 0x010fe4000ff5e0ff */
[C---:B------:R-:W-:Y:S02]  /*14050*/  IADD3.X R5, PT, PT, R0.reuse, UR11, RZ, P1, !PT ;  /* 0x0000000b00057c10 */ /* 0x040fe40008ffe4ff */
[----:B------:R-:W-:-:S02]  /*14060*/  IADD3.X R7, PT, PT, R0, UR53, RZ, P2, !PT ;  /* 0x0000003500077c10 */ /* 0x000fc400097fe4ff */
[----:B------:R-:W-:Y:S01]  /*14070*/  IADD3 R8, P3, PT, R9, UR47, RZ ;  /* 0x0000002f09087c10 */ /* 0x000fe2000ff7e0ff */
[----:B------:R1:W4:Y:S03]  /*14080*/  @!P0 LDG.E.U8 R23, desc[UR12][R4.64] ;  /* 0x0000000c04178981 */ /* 0x000326000c1e1100 */
[----:B------:R-:W-:Y:S02]  /*14090*/  IADD3.X R9, PT, PT, R0, UR56, RZ, P3, !PT ;  /* 0x0000003800097c10 */ /* 0x000fe40009ffe4ff */
[----:B---3--:R-:W-:-:S06]  /*140a0*/  PRMT R24, RZ, 0x7610, R24 ;  /* 0x00007610ff187816 */ /* 0x008fcc0000000018 */
[----:B------:R-:W3:Y:S01]  /*140b0*/  @!P0 LDG.E.U8 R24, desc[UR12][R6.64] ;  /* 0x0000000c06188981 */ /* 0x000ee2000c1e1100 */
[----:B--2---:R-:W-:-:S06]  /*140c0*/  PRMT R25, RZ, 0x7610, R25 ;  /* 0x00007610ff197816 */ /* 0x004fcc0000000019 */
[----:B------:R0:W2:Y:S01]  /*140d0*/  @!P0 LDG.E.U8 R25, desc[UR12][R8.64] ;  /* 0x0000000c08198981 */ /* 0x0000a2000c1e1100 */
[----:B-1----:R-:W1:Y:S01]  /*140e0*/  S2R R5, SR_TID.X ;  /* 0x0000000000057919 */ /* 0x002e620000002100 */
[----:B------:R-:W-:Y:S02]  /*140f0*/  PRMT R28, RZ, 0x7610, R28 ;  /* 0x00007610ff1c7816 */ /* 0x000fe4000000001c */
[----:B------:R0:W-:Y:S04]  /*14100*/  STL [R1+0x10], R22 ;  /* 0x0000101601007387 */ /* 0x0001e80000100800 */
[----:B0-----:R-:W2:Y:S01]  /*14110*/  LDL.LU R22, [R1+0x116c] ;  /* 0x00116c0001167983 */ /* 0x001ea20000300800 */
[----:B-1----:R-:W-:-:S05]  /*14120*/  LOP3.LUT R5, R5, 0x1f, RZ, 0xc0, !PT ;  /* 0x0000001f05057812 */ /* 0x002fca00078ec0ff */
[----:B------:R-:W-:Y:S01]  /*14130*/  IMAD R9, R5, UR22, RZ ;  /* 0x0000001605097c24 */ /* 0x000fe2000f8e02ff */
[----:B------:R-:W0:Y:S04]  /*14140*/  LDCU UR22, c[0x0][0x3ac] ;  /* 0x00007580ff1677ac */ /* 0x000e280008000800 */
[----:B------:R-:W-:-:S04]  /*14150*/  IADD3 R4, P1, PT, R9, UR48, RZ ;  /* 0x0000003009047c10 */ /* 0x000fc8000ff3e0ff */
[----:B------:R-:W-:Y:S01]  /*14160*/  IADD3.X R5, PT, PT, R0, UR57, RZ, P1, !PT ;  /* 0x0000003900057c10 */ /* 0x000fe20008ffe4ff */
[----:B----4-:R1:W-:Y:S04]  /*14170*/  STL [R1+0x4], R23 ;  /* 0x0000041701007387 */ /* 0x0103e80000100800 */
[----:B------:R4:W2:Y:S04]  /*14180*/  @!P0 LDG.E.U8 R28, desc[UR12][R4.64] ;  /* 0x0000000c041c8981 */ /* 0x0008a8000c1e1100 */
[----:B-1----:R-:W2:Y:S04]  /*14190*/  LDL.LU R23, [R1+0x1168] ;  /* 0x0011680001177983 */ /* 0x002ea80000300800 */
[----:B---3--:R1:W-:Y:S04]  /*141a0*/  STL [R1+0x8], R24 ;  /* 0x0000081801007387 */ /* 0x0083e80000100800 */
[----:B-1----:R-:W3:Y:S04]  /*141b0*/  LDL.LU R24, [R1+0x1164] ;  /* 0x0011640001187983 */ /* 0x002ee80000300800 */
[----:B--2---:R1:W-:Y:S04]  /*141c0*/  STL [R1+0xc], R25 ;  /* 0x00000c1901007387 */ /* 0x0043e80000100800 */
[----:B-1----:R-:W2:Y:S01]  /*141d0*/  LDL.LU R25, [R1+0x1160] ;  /* 0x0011600001197983 */ /* 0x002ea20000300800 */
[----:B----4-:R-:W1:Y:S01]  /*141e0*/  S2R R5, SR_TID.X ;  /* 0x0000000000057919 */ /* 0x010e620000002100 */
[----:B------:R-:W-:-:S02]  /*141f0*/  IADD3 R6, P2, PT, R9, UR32, RZ ;  /* 0x0000002009067c10 */ /* 0x000fc4000ff5e0ff */
[----:B------:R-:W-:Y:S02]  /*14200*/  IADD3 R8, P3, PT, R9, UR33, RZ ;  /* 0x0000002109087c10 */ /* 0x000fe4000ff7e0ff */
[----:B------:R-:W-:Y:S02]  /*14210*/  PRMT R29, RZ, 0x7610, R29 ;  /* 0x00007610ff1d7816 */ /* 0x000fe4000000001d */
[C---:B------:R-:W-:Y:S02]  /*14220*/  IADD3.X R7, PT, PT, R0.reuse, UR60, RZ, P2, !PT ;  /* 0x0000003c00077c10 */ /* 0x040fe400097fe4ff */
[----:B------:R-:W-:-:S03]  /*14230*/  IADD3.X R9, PT, PT, R0, UR61, RZ, P3, !PT ;  /* 0x0000003d00097c10 */ /* 0x000fc60009ffe4ff */
[----:B------:R4:W2:Y:S01]  /*14240*/  @!P0 LDG.E.U8 R29, desc[UR12][R6.64] ;  /* 0x0000000c061d8981 */ /* 0x0008a2000c1e1100 */
[----:B------:R-:W-:Y:S02]  /*14250*/  PRMT R26, RZ, 0x7610, R26 ;  /* 0x00007610ff1a7816 */ /* 0x000fe4000000001a */
[----:B------:R-:W-:Y:S02]  /*14260*/  PRMT R27, RZ, 0x7610, R27 ;  /* 0x00007610ff1b7816 */ /* 0x000fe4000000001b */
[----:B-1----:R-:W-:Y:S01]  /*14270*/  LOP3.LUT R5, R5, 0x1f, RZ, 0xc0, !PT ;  /* 0x0000001f05057812 */ /* 0x002fe200078ec0ff */
[----:B------:R0:W-:Y:S04]  /*14280*/  STL [R1+0x1114], R28 ;  /* 0x0011141c01007387 */ /* 0x0001e80000100800 */
[----:B0-----:R-:W-:-:S05]  /*14290*/  IMAD R28, R5, UR22, RZ ;  /* 0x00000016051c7c24 */ /* 0x001fca000f8e02ff */
[C---:B------:R-:W-:Y:S02]  /*142a0*/  IADD3 R4, P1, PT, R28.reuse, UR36, RZ ;  /* 0x000000241c047c10 */ /* 0x040fe4000ff3e0ff */
[----:B----4-:R-:W-:Y:S02]  /*142b0*/  IADD3 R6, P2, PT, R28, UR37, RZ ;  /* 0x000000251c067c10 */ /* 0x010fe4000ff5e0ff */
[C---:B------:R-:W-:Y:S02]  /*142c0*/  IADD3.X R5, PT, PT, R0.reuse, UR64, RZ, P1, !PT ;  /* 0x0000004000057c10 */ /* 0x040fe40008ffe4ff */
[----:B------:R-:W-:-:S05]  /*142d0*/  IADD3.X R7, PT, PT, R0, UR65, RZ, P2, !PT ;  /* 0x0000004100077c10 */ /* 0x000fca00097fe4ff */
[----:B------:R-:W4:Y:S01]  /*142e0*/  @!P0 LDG.E.U8 R26, desc[UR12][R6.64] ;  /* 0x0000000c061a8981 */ /* 0x000f22000c1e1100 */
[----:B---3--:R-:W-:-:S06]  /*142f0*/  PRMT R24, RZ, 0x7610, R24 ;  /* 0x00007610ff187816 */ /* 0x008fcc0000000018 */
[----:B------:R0:W3:Y:S02]  /*14300*/  @!P0 LDG.E.U8 R24, desc[UR12][R8.64] ;  /* 0x0000000c08188981 */ /* 0x0000e4000c1e1100 */
[----:B0-----:R-:W-:-:S04]  /*14310*/  IADD3 R8, P3, PT, R28, UR41, RZ ;  /* 0x000000291c087c10 */ /* 0x001fc8000ff7e0ff */
[----:B------:R-:W-:-:S05]  /*14320*/  IADD3.X R9, PT, PT, R0, UR69, RZ, P3, !PT ;  /* 0x0000004500097c10 */ /* 0x000fca0009ffe4ff */
[----:B------:R-:W4:Y:S01]  /*14330*/  @!P0 LDG.E.U8 R27, desc[UR12][R8.64] ;  /* 0x0000000c081b8981 */ /* 0x000f22000c1e1100 */
[----:B--2---:R-:W-:-:S06]  /*14340*/  PRMT R25, RZ, 0x7610, R25 ;  /* 0x00007610ff197816 */ /* 0x004fcc0000000019 */
[----:B------:R-:W2:Y:S04]  /*14350*/  @!P0 LDG.E.U8 R25, desc[UR12][R4.64] ;  /* 0x0000000c04198981 */ /* 0x000ea8000c1e1100 */
[----:B------:R-:W-:Y:S04]  /*14360*/  STL [R1+0x1118], R29 ;  /* 0x0011181d01007387 */ /* 0x000fe80000100800 */
[----:B---3--:R0:W-:Y:S04]  /*14370*/  STL [R1], R24 ;  /* 0x0000001801007387 */ /* 0x0081e80000100800 */
[----:B0-----:R-:W3:Y:S04]  /*14380*/  LDL.LU R24, [R1+0x115c] ;  /* 0x00115c0001187983 */ /* 0x001ee80000300800 */
[----:B------:R-:W3:Y:S04]  /*14390*/  LDL R29, [R1+0x7e0] ;  /* 0x0007e000011d7983 */ /* 0x000ee80000100800 */
[----:B--2---:R0:W-:Y:S04]  /*143a0*/  STL [R1+0x111c], R25 ;  /* 0x00111c1901007387 */ /* 0x0041e80000100800 */
[----:B0-----:R-:W2:Y:S04]  /*143b0*/  LDL R25, [R1+0x820] ;  /* 0x0008200001197983 */ /* 0x001ea80000100800 */
[----:B----4-:R0:W-:Y:S04]  /*143c0*/  STL [R1+0x1120], R26 ;  /* 0x0011201a01007387 */ /* 0x0101e80000100800 */
[----:B0-----:R-:W4:Y:S04]  /*143d0*/  LDL R26, [R1+0x8e4] ;  /* 0x0008e400011a7983 */ /* 0x001f280000100800 */
[----:B------:R0:W-:Y:S04]  /*143e0*/  STL [R1+0x1124], R27 ;  /* 0x0011241b01007387 */ /* 0x0001e80000100800 */
[----:B0-----:R-:W2:Y:S01]  /*143f0*/  LDL R27, [R1+0x8e8] ;  /* 0x0008e800011b7983 */ /* 0x001ea20000100800 */
[----:B------:R-:W-:-:S02]  /*14400*/  IADD3 R4, P3, PT, R28, UR45, RZ ;  /* 0x0000002d1c047c10 */ /* 0x000fc4000ff7e0ff */
[C---:B------:R-:W-:Y:S02]  /*14410*/  IADD3 R8, P2, PT, R28.reuse, UR44, RZ ;  /* 0x0000002c1c087c10 */ /* 0x040fe4000ff5e0ff */
[----:B------:R-:W-:Y:S02]  /*14420*/  IADD3 R6, P1, PT, R28, UR40, RZ ;  /* 0x000000281c067c10 */ /* 0x000fe4000ff3e0ff */
[----:B------:R-:W-:Y:S02]  /*14430*/  PRMT R23, RZ, 0x7610, R23 ;  /* 0x00007610ff177816 */ /* 0x000fe40000000017 */
[----:B------:R-:W-:Y:S02]  /*14440*/  PRMT R22, RZ, 0x7610, R22 ;  /* 0x00007610ff167816 */ /* 0x000fe40000000016 */
[C---:B------:R-:W-:Y:S02]  /*14450*/  IADD3.X R5, PT, PT, R0.reuse, UR73, RZ, P3, !PT ;  /* 0x0000004900057c10 */ /* 0x040fe40009ffe4ff */
[----:B------:R-:W-:-:S02]  /*14460*/  IADD3.X R9, PT, PT, R0, UR72, RZ, P2, !PT ;  /* 0x0000004800097c10 */ /* 0x000fc400097fe4ff */
[----:B------:R-:W-:-:S03]  /*14470*/  IADD3.X R7, PT, PT, R0, UR68, RZ, P1, !PT ;  /* 0x0000004400077c10 */ /* 0x000fc60008ffe4ff */
[----:B------:R-:W4:Y:S01]  /*14480*/  @!P0 LDG.E.U8 R23, desc[UR12][R8.64] ;  /* 0x0000000c08178981 */ /* 0x000f22000c1e1100 */
[----:B------:R-:W-:-:S03]  /*14490*/  PRMT R21, RZ, 0x7610, R21 ;  /* 0x00007610ff157816 */ /* 0x000fc60000000015 */
[----:B------:R0:W4:Y:S01]  /*144a0*/  @!P0 LDG.E.U8 R22, desc[UR12][R6.64] ;  /* 0x0000000c06168981 */ /* 0x000122000c1e1100 */
[----:B------:R-:W-:Y:S02]  /*144b0*/  PRMT R20, RZ, 0x7610, R20 ;  /* 0x00007610ff147816 */ /* 0x000fe40000000014 */
[----:B------:R-:W-:Y:S02]  /*144c0*/  PRMT R19, RZ, 0x7610, R19 ;  /* 0x00007610ff137816 */ /* 0x000fe40000000013 */
[----:B0-----:R-:W-:-:S05]  /*144d0*/  IADD3 R6, P1, PT, R28, R2, RZ ;  /* 0x000000021c067210 */ /* 0x001fca0007f3e0ff */
[----:B------:R-:W-:-:S05]  /*144e0*/  IMAD.X R7, R0, 0x1, R3, P1 ;  /* 0x0000000100077824 */ /* 0x000fca00008e0603 */
[----:B------:R-:W4:Y:S01]  /*144f0*/  @!P0 LDG.E.U8 R19, desc[UR12][R6.64] ;  /* 0x0000000c06138981 */ /* 0x000f22000c1e1100 */
[----:B---3--:R-:W-:-:S06]  /*14500*/  PRMT R24, RZ, 0x7610, R24 ;  /* 0x00007610ff187816 */ /* 0x008fcc0000000018 */
[----:B------:R0:W3:Y:S02]  /*14510*/  @!P0 LDG.E.U8 R24, desc[UR12][R4.64] ;  /* 0x0000000c04188981 */ /* 0x0000e4000c1e1100 */
[----:B0-----:R-:W-:-:S04]  /*14520*/  IADD3 R4, P3, PT, R28, UR23, RZ ;  /* 0x000000171c047c10 */ /* 0x001fc8000ff7e0ff */
[----:B------:R-:W-:-:S05]  /*14530*/  IADD3.X R5, PT, PT, R0, UR75, RZ, P3, !PT ;  /* 0x0000004b00057c10 */ /* 0x000fca0009ffe4ff */
[----:B------:R-:W3:Y:S01]  /*14540*/  @!P0 LDG.E.U8 R21, desc[UR12][R4.64] ;  /* 0x0000000c04158981 */ /* 0x000ee2000c1e1100 */
[----:B--2---:R-:W-:-:S05]  /*14550*/  IADD3 R8, P2, PT, R28, R27, RZ ;  /* 0x0000001b1c087210 */ /* 0x004fca0007f5e0ff */
[----:B----4-:R-:W-:-:S05]  /*14560*/  IMAD.X R9, R0, 0x1, R26, P2 ;  /* 0x0000000100097824 */ /* 0x010fca00010e061a */
[----:B------:R-:W2:Y:S04]  /*14570*/  @!P0 LDG.E.U8 R20, desc[UR12][R8.64] ;  /* 0x0000000c08148981 */ /* 0x000ea8000c1e1100 */
[----:B---3--:R-:W-:Y:S04]  /*14580*/  STL [R1+0x1128], R24 ;  /* 0x0011281801007387 */ /* 0x008fe80000100800 */
[----:B------:R-:W-:Y:S04]  /*14590*/  STL [R1+0x112c], R23 ;  /* 0x00112c1701007387 */ /* 0x000fe80000100800 */
[----:B------:R-:W-:Y:S04]  /*145a0*/  STL [R1+0x1130], R22 ;  /* 0x0011301601007387 */ /* 0x000fe80000100800 */
[----:B------:R0:W-:Y:S04]  /*145b0*/  STL [R1+0x9ec], R2 ;  /* 0x0009ec0201007387 */ /* 0x0001e80000100800 */
[----:B0-----:R-:W3:Y:S04]  /*145c0*/  LDL.LU R2, [R1+0x81c] ;  /* 0x00081c0001027983 */ /* 0x001ee80000300800 */
[----:B------:R-:W4:Y:S04]  /*145d0*/  LDL R22, [R1+0x800] ;  /* 0x0008000001167983 */ /* 0x000f280000100800 */
[----:B------:R0:W-:Y:S04]  /*145e0*/  STL [R1+0x9f0], R3 ;  /* 0x0009f00301007387 */ /* 0x0001e80000100800 */
[----:B0-----:R-:W4:Y:S04]  /*145f0*/  LDL.LU R3, [R1+0x7fc] ;  /* 0x0007fc0001037983 */ /* 0x001f280000300800 */
[----:B------:R-:W-:Y:S04]  /*14600*/  STL [R1+0x1134], R21 ;  /* 0x0011341501007387 */ /* 0x000fe80000100800 */
[----:B--2---:R-:W-:Y:S04]  /*14610*/  STL [R1+0x1138], R20 ;  /* 0x0011381401007387 */ /* 0x004fe80000100800 */
[----:B------:R0:W-:Y:S01]  /*14620*/  STL [R1+0x113c], R19 ;  /* 0x00113c1301007387 */ /* 0x0001e20000100800 */
[----:B------:R-:W-:-:S02]  /*14630*/  IADD3 R4, P3, PT, R28, R25, RZ ;  /* 0x000000191c047210 */ /* 0x000fc40007f7e0ff */
[----:B------:R-:W-:Y:S01]  /*14640*/  IADD3 R6, P1, PT, R28, R29, RZ ;  /* 0x0000001d1c067210 */ /* 0x000fe20007f3e0ff */
[----:B------:R-:W2:Y:S01]  /*14650*/  LDL R26, [R1+0x728] ;  /* 0x00072800011a7983 */ /* 0x000ea20000100800 */
[----:B------:R-:W-:Y:S02]  /*14660*/  PRMT R18, RZ, 0x7610, R18 ;  /* 0x00007610ff127816 */ /* 0x000fe40000000012 */
[----:B------:R-:W-:Y:S01]  /*14670*/  PRMT R17, RZ, 0x7610, R17 ;  /* 0x00007610ff117816 */ /* 0x000fe20000000011 */
[----:B------:R-:W2:Y:S04]  /*14680*/  LDL R24, [R1+0x708] ;  /* 0x0007080001187983 */ /* 0x000ea80000100800 */
[----:B0-----:R-:W2:Y:S01]  /*14690*/  LDL R19, [R1+0x7dc] ;  /* 0x0007dc0001137983 */ /* 0x001ea20000100800 */
[----:B------:R-:W-:-:S03]  /*146a0*/  PRMT R16, RZ, 0x7610, R16 ;  /* 0x00007610ff107816 */ /* 0x000fc60000000010 */
[----:B------:R-:W2:Y:S04]  /*146b0*/  LDL R25, [R1+0x6e8] ;  /* 0x0006e80001197983 */ /* 0x000ea80000100800 */
[----:B------:R-:W2:Y:S04]  /*146c0*/  LDL R23, [R1+0x6e4] ;  /* 0x0006e40001177983 */ /* 0x000ea80000100800 */
[----:B------:R-:W2:Y:S04]  /*146d0*/  LDL R21, [R1+0x63c] ;  /* 0x00063c0001157983 */ /* 0x000ea80000100800 */
[----:B------:R-:W2:Y:S01]  /*146e0*/  LDL R20, [R1+0x65c] ;  /* 0x00065c0001147983 */ /* 0x000ea20000100800 */
[----:B---3--:R-:W-:Y:S01]  /*146f0*/  IMAD.X R5, R0, 0x1, R2, P3 ;  /* 0x0000000100057824 */ /* 0x008fe200018e0602 */
[----:B----4-:R-:W-:-:S04]  /*14700*/  IADD3 R8, P2, PT, R28, R22, RZ ;  /* 0x000000161c087210 */ /* 0x010fc80007f5e0ff */
[----:B------:R0:W3:Y:S04]  /*14710*/  @!P0 LDG.E.U8 R18, desc[UR12][R4.64] ;  /* 0x0000000c04128981 */ /* 0x0000e8000c1e1100 */
[----:B------:R-:W4:Y:S01]  /*14720*/  LDL R22, [R1+0x928] ;  /* 0x0009280001167983 */ /* 0x000f220000100800 */
[----:B------:R-:W-:-:S03]  /*14730*/  IMAD.X R9, R0, 0x1, R3, P2 ;  /* 0x0000000100097824 */ /* 0x000fc600010e0603 */
[----:B------:R1:W-:Y:S04]  /*14740*/  STL [R1+0x9f4], R2 ;  /* 0x0009f40201007387 */ /* 0x0003e80000100800 */
[----:B------:R0:W4:Y:S04]  /*14750*/  @!P0 LDG.E.U8 R17, desc[UR12][R8.64] ;  /* 0x0000000c08118981 */ /* 0x000128000c1e1100 */
[----:B-1----:R-:W4:Y:S04]  /*14760*/  LDL.LU R2, [R1+0x724] ;  /* 0x0007240001027983 */ /* 0x002f280000300800 */
[----:B------:R1:W-:Y:S04]  /*14770*/  STL [R1+0x9f8], R3 ;  /* 0x0009f80301007387 */ /* 0x0003e80000100800 */
[----:B-1----:R-:W4:Y:S01]  /*14780*/  LDL.LU R3, [R1+0x704] ;  /* 0x0007040001037983 */ /* 0x002f220000300800 */
[----:B--2---:R-:W-:Y:S01]  /*14790*/  IMAD.X R7, R0, 0x1, R19, P1 ;  /* 0x0000000100077824 */ /* 0x004fe200008e0613 */
[----:B0-----:R-:W-:-:S02]  /*147a0*/  IADD3 R4, P3, PT, R28, R26, RZ ;  /* 0x0000001a1c047210 */ /* 0x001fc40007f7e0ff */
[----:B------:R-:W2:Y:S04]  /*147b0*/  LDL R19, [R1+0x638] ;  /* 0x0006380001137983 */ /* 0x000ea80000100800 */
[----:B------:R-:W2:Y:S01]  /*147c0*/  @!P0 LDG.E.U8 R16, desc[UR12][R6.64] ;  /* 0x0000000c06108981 */ /* 0x000ea2000c1e1100 */
[----:B------:R-:W-:-:S03]  /*147d0*/  IADD3 R8, P2, PT, R28, R24, RZ ;  /* 0x000000181c087210 */ /* 0x000fc60007f5e0ff */
[----:B---3--:R-:W-:Y:S04]  /*147e0*/  STL [R1+0x1140], R18 ;  /* 0x0011401201007387 */ /* 0x008fe80000100800 */
[----:B----4-:R-:W-:Y:S01]  /*147f0*/  STL [R1+0x1144], R17 ;  /* 0x0011441101007387 */ /* 0x010fe20000100800 */
[C---:B------:R-:W-:Y:S02]  /*14800*/  IMAD.X R5, R0.reuse, 0x1, R2, P3 ;  /* 0x0000000100057824 */ /* 0x040fe400018e0602 */
[----:B------:R-:W-:Y:S01]  /*14810*/  IMAD.X R9, R0, 0x1, R3, P2 ;  /* 0x0000000100097824 */ /* 0x000fe200010e0603 */
[----:B--2---:R-:W-:Y:S04]  /*14820*/  STL [R1+0x1148], R16 ;  /* 0x0011481001007387 */ /* 0x004fe80000100800 */
[----:B------:R0:W-:Y:S04]  /*14830*/  STL [R1+0x9fc], R2 ;  /* 0x0009fc0201007387 */ /* 0x0001e80000100800 */
[----:B0-----:R-:W2:Y:S04]  /*14840*/  LDL.LU R2, [R1+0x66c] ;  /* 0x00066c0001027983 */ /* 0x001ea80000300800 */
[----:B------:R0:W-:Y:S04]  /*14850*/  STL [R1+0xa00], R3 ;  /* 0x000a000301007387 */ /* 0x0001e80000100800 */
[----:B0-----:R-:W3:Y:S01]  /*14860*/  LDL.LU R3, [R1+0x658] ;  /* 0x0006580001037983 */ /* 0x001ee20000300800 */
[----:B------:R-:W-:-:S02]  /*14870*/  IADD3 R6, P1, PT, R28, R25, RZ ;  /* 0x000000191c067210 */ /* 0x000fc40007f3e0ff */
[----:B------:R-:W-:Y:S02]  /*14880*/  PRMT R15, RZ, 0x7610, R15 ;  /* 0x00007610ff0f7816 */ /* 0x000fe4000000000f */
[----:B------:R-:W-:Y:S01]  /*14890*/  PRMT R14, RZ, 0x7610, R14 ;  /* 0x00007610ff0e7816 */ /* 0x000fe2000000000e */
[----:B------:R-:W-:Y:S01]  /*148a0*/  IMAD.X R7, R0, 0x1, R23, P1 ;  /* 0x0000000100077824 */ /* 0x000fe200008e0617 */
[----:B------:R-:W-:Y:S02]  /*148b0*/  PRMT R13, RZ, 0x7610, R13 ;  /* 0x00007610ff0d7816 */ /* 0x000fe4000000000d */
[----:B------:R0:W4:Y:S04]  /*148c0*/  @!P0 LDG.E.U8 R15, desc[UR12][R4.64] ;  /* 0x0000000c040f8981 */ /* 0x000128000c1e1100 */
[----:B------:R1:W4:Y:S04]  /*148d0*/  @!P0 LDG.E.U8 R14, desc[UR12][R8.64] ;  /* 0x0000000c080e8981 */ /* 0x000328000c1e1100 */
[----:B------:R1:W4:Y:S01]  /*148e0*/  @!P0 LDG.E.U8 R13, desc[UR12][R6.64] ;  /* 0x0000000c060d8981 */ /* 0x000322000c1e1100 */
[----:B0-----:R-:W-:-:S02]  /*148f0*/  IADD3 R4, P3, PT, R28, R22, RZ ;  /* 0x000000161c047210 */ /* 0x001fc40007f7e0ff */
[C---:B-1----:R-:W-:Y:S02]  /*14900*/  IADD3 R8, P2, PT, R28.reuse, R20, RZ ;  /* 0x000000141c087210 */ /* 0x042fe40007f5e0ff */
[----:B------:R-:W-:Y:S02]  /*14910*/  PRMT R12, RZ, 0x7610, R12 ;  /* 0x00007610ff0c7816 */ /* 0x000fe4000000000c */
[----:B------:R-:W-:Y:S02]  /*14920*/  IADD3 R6, P1, PT, R28, R21, RZ ;  /* 0x000000151c067210 */ /* 0x000fe40007f3e0ff */
[----:B------:R-:W-:Y:S02]  /*14930*/  PRMT R11, RZ, 0x7610, R11 ;  /* 0x00007610ff0b7816 */ /* 0x000fe4000000000b */
[----:B------:R-:W-:Y:S01]  /*14940*/  PRMT R10, RZ, 0x7610, R10 ;  /* 0x00007610ff0a7816 */ /* 0x000fe2000000000a */
[----:B------:R-:W-:-:S05]  /*14950*/  IMAD.X R7, R0, 0x1, R19, P1 ;  /* 0x0000000100077824 */ /* 0x000fca00008e0613 */
[----:B------:R-:W4:Y:S01]  /*14960*/  @!P0 LDG.E.U8 R10, desc[UR12][R6.64] ;  /* 0x0000000c060a8981 */ /* 0x000f22000c1e1100 */
[----:B--2---:R-:W-:-:S05]  /*14970*/  IMAD.X R5, R0, 0x1, R2, P3 ;  /* 0x0000000100057824 */ /* 0x004fca00018e0602 */
[----:B------:R-:W2:Y:S01]  /*14980*/  @!P0 LDG.E.U8 R12, desc[UR12][R4.64] ;  /* 0x0000000c040c8981 */ /* 0x000ea2000c1e1100 */
[----:B---3--:R-:W-:-:S05]  /*14990*/  IMAD.X R9, R0, 0x1, R3, P2 ;  /* 0x0000000100097824 */ /* 0x008fca00010e0603 */
[----:B------:R0:W3:Y:S01]  /*149a0*/  @!P0 LDG.E.U8 R11, desc[UR12][R8.64] ;  /* 0x0000000c080b8981 */ /* 0x0000e2000c1e1100 */
[----:B------:R-:W1:Y:S03]  /*149b0*/  S2R R0, SR_TID.X ;  /* 0x0000000000007919 */ /* 0x000e660000002100 */
[----:B----4-:R-:W-:Y:S04]  /*149c0*/  STL [R1+0x1108], R15 ;  /* 0x0011080f01007387 */ /* 0x010fe80000100800 */
[----:B------:R-:W-:Y:S04]  /*149d0*/  STL [R1+0x110c], R14 ;  /* 0x00110c0e01007387 */ /* 0x000fe80000100800 */
[----:B------:R-:W-:Y:S04]  /*149e0*/  STL [R1+0x1110], R13 ;  /* 0x0011100d01007387 */ /* 0x000fe80000100800 */
[----:B------:R-:W-:Y:S01]  /*149f0*/  STL [R1+0xa6c], R2 ;  /* 0x000a6c0201007387 */ /* 0x000fe20000100800 */
[----:B-1----:R-:W-:-:S02]  /*14a00*/  LOP3.LUT R16, R0, 0x3, RZ, 0xc0, !PT ;  /* 0x0000000300107812 */ /* 0x002fc400078ec0ff */
[----:B------:R-:W-:-:S03]  /*14a10*/  SHF.R.U32.HI R17, RZ, 0x2, R0 ;  /* 0x00000002ff117819 */ /* 0x000fc60000011600 */
[----:B------:R-:W-:Y:S01]  /*14a20*/  IMAD R16, R16, 0x110, RZ ;  /* 0x0000011010107824 */ /* 0x000fe200078e02ff */
[----:B------:R-:W-:-:S04]  /*14a30*/  SGXT.U32 R17, R17, 0x3 ;  /* 0x000000031111781a */ /* 0x000fc80000000000 */
[----:B------:R-:W-:-:S05]  /*14a40*/  LOP3.LUT R16, R16, R17, RZ, 0xfc, !PT ;  /* 0x0000001110107212 */ /* 0x000fca00078efcff */
[----:B0-----:R-:W0:Y:S04]  /*14a50*/  LDS.U8 R8, [R16+UR5+0x40] ;  /* 0x0000400510087984 */ /* 0x001e280008000000 */
[----:B------:R-:W1:Y:S04]  /*14a60*/  LDS.U8 R2, [R16+UR5+0x88] ;  /* 0x0000880510027984 */ /* 0x000e680008000000 */
[----:B------:R-:W4:Y:S04]  /*14a70*/  LDS.U8 R0, [R16+UR5+0xc8] ;  /* 0x0000c80510007984 */ /* 0x000f280008000000 */
[----:B------:R-:W-:Y:S04]  /*14a80*/  STL [R1+0xa70], R3 ;  /* 0x000a700301007387 */ /* 0x000fe80000100800 */
[----:B------:R-:W-:Y:S04]  /*14a90*/  LDS.U8 R7, [R16+UR5+0x400] ;  /* 0x0004000510077984 */ /* 0x000fe80008000000 */
[----:B------:R-:W-:Y:S04]  /*14aa0*/  LDS.U8 R6, [R16+UR5+0x440] ;  /* 0x0004400510067984 */ /* 0x000fe80008000000 */
[----:B------:R-:W-:Y:S04]  /*14ab0*/  LDS.U8 R4, [R16+UR5] ;  /* 0x0000000510047984 */ /* 0x000fe80008000000 */
[----:B------:R-:W-:Y:S04]  /*14ac0*/  LDS.U8 R5, [R16+UR5+0x8] ;  /* 0x0000080510057984 */ /* 0x000fe80008000000 */
[----:B------:R-:W-:Y:S01]  /*14ad0*/  LDS.U8 R3, [R16+UR5+0x488] ;  /* 0x0004880510037984 */ /* 0x000fe20008000000 */
[----:B------:R-:W0:Y:S03]  /*14ae0*/  S2R R29, SR_TID.X ;  /* 0x00000000001d7919 */ /* 0x000e260000002100 */
[----:B------:R-:W-:Y:S04]  /*14af0*/  LDS.U8 R9, [R16+UR5+0x48] ;  /* 0x0000480510097984 */ /* 0x000fe80008000000 */
[----:B--2---:R-:W-:Y:S04]  /*14b00*/  STL [R1+0x114c], R12 ;  /* 0x00114c0c01007387 */ /* 0x004fe80000100800 */
[----:B---3--:R-:W-:Y:S04]  /*14b10*/  STL [R1+0x1150], R11 ;  /* 0x0011500b01007387 */ /* 0x008fe80000100800 */
[----:B------:R-:W-:Y:S04]  /*14b20*/  STL [R1+0x1154], R10 ;  /* 0x0011540a01007387 */ /* 0x000fe80000100800 */
[----:B0-----:R-:W-:Y:S04]  /*14b30*/  STL [R1+0x1158], R8 ;  /* 0x0011580801007387 */ /* 0x001fe80000100800 */
[----:B-1----:R-:W-:Y:S04]  /*14b40*/  STL [R1+0x93c], R2 ;  /* 0x00093c0201007387 */ /* 0x002fe80000100800 */
[----:B----4-:R-:W-:Y:S04]  /*14b50*/  STL [R1+0x938], R0 ;  /* 0x0009380001007387 */ /* 0x010fe80000100800 */
[----:B------:R-:W0:Y:S04]  /*14b60*/  LDS.U8 R2, [R16+UR5+0x80] ;  /* 0x0000800510027984 */ /* 0x000e280008000000 */
[----:B------:R-:W1:Y:S04]  /*14b70*/  LDS.U8 R0, [R16+UR5+0xc0] ;  /* 0x0000c00510007984 */ /* 0x000e680008000000 */
[----:B0-----:R-:W-:Y:S04]  /*14b80*/  STL [R1+0x944], R2 ;  /* 0x0009440201007387 */ /* 0x001fe80000100800 */
[----:B-1----:R0:W-:Y:S04]  /*14b90*/  STL [R1+0x940], R0 ;  /* 0x0009400001007387 */ /* 0x0021e80000100800 */
[----:B------:R-:W-:Y:S04]  /*14ba0*/  STL.64 [R1+0x1100], R6 ;  /* 0x0011000601007387 */ /* 0x000fe80000100a00 */
[----:B------:R-:W-:Y:S04]  /*14bb0*/  STL.64 [R1+0x10f8], R4 ;  /* 0x0010f80401007387 */ /* 0x000fe80000100a00 */
[----:B------:R-:W1:Y:S04]  /*14bc0*/  LDS.U8 R4, [R16+UR5+0x4c8] ;  /* 0x0004c80510047984 */ /* 0x000e680008000000 */
[----:B------:R-:W2:Y:S01]  /*14bd0*/  LDS.U8 R2, [R16+UR5+0x408] ;  /* 0x0004080510027984 */ /* 0x000ea20008000000 */
[----:B0-----:R-:W0:Y:S03]  /*14be0*/  S2R R0, SR_TID.X ;  /* 0x0000000000007919 */ /* 0x001e260000002100 */
[----:B------:R0:W-:Y:S04]  /*14bf0*/  STL [R1+0x94c], R3 ;  /* 0x00094c0301007387 */ /* 0x0001e80000100800 */
[----:B------:R-:W-:Y:S04]  /*14c00*/  LDS.U8 R5, [R16+UR5+0x4c0] ;  /* 0x0004c00510057984 */ /* 0x000fe80008000000 */
[----:B-1----:R-:W-:Y:S01]  /*14c10*/  STL [R1+0x948], R4 ;  /* 0x0009480401007387 */ /* 0x002fe20000100800 */
[----:B0-----:R-:W-:-:S03]  /*14c20*/  SHF.R.U32.HI R3, RZ, 0x2, R0 ;  /* 0x00000002ff037819 */ /* 0x001fc60000011600 */
[----:B--2---:R0:W-:Y:S01]  /*14c30*/  STL [R1+0x570], R2 ;  /* 0x0005700201007387 */ /* 0x0041e20000100800 */
[----:B------:R-:W-:-:S03]  /*14c40*/  SGXT.U32 R3, R3, 0x3 ;  /* 0x000000030303781a */ /* 0x000fc60000000000 */
[----:B------:R-:W-:Y:S01]  /*14c50*/  LDS.U8 R4, [R16+UR5+0x480] ;  /* 0x0004800510047984 */ /* 0x000fe20008000000 */
[----:B0-----:R-:W-:-:S05]  /*14c60*/  LOP3.LUT R2, R0, 0x3, RZ, 0xc0, !PT ;  /* 0x0000000300027812 */ /* 0x001fca00078ec0ff */
[----:B------:R-:W-:-:S05]  /*14c70*/  IMAD R2, R2, 0x110, RZ ;  /* 0x0000011002027824 */ /* 0x000fca00078e02ff */
[----:B------:R-:W-:Y:S02]  /*14c80*/  LOP3.LUT R2, R2, R3, RZ, 0xfc, !PT ;  /* 0x0000000302027212 */ /* 0x000fe400078efcff */
[----:B------:R-:W0:Y:S02]  /*14c90*/  LDS.U8 R3, [R16+UR5+0x448] ;  /* 0x0004480510037984 */ /* 0x000e240008000000 */
[----:B------:R-:W-:Y:S02]  /*14ca0*/  LOP3.LUT R2, R2, 0x10, RZ, 0x3c, !PT ;  /* 0x0000001002027812 */ /* 0x000fe400078e3cff */
[----:B0-----:R-:W-:Y:S04]  /*14cb0*/  STL [R1+0x56c], R3 ;  /* 0x00056c0301007387 */ /* 0x001fe80000100800 */
[----:B------:R-:W0:Y:S04]  /*14cc0*/  LDS.U8 R3, [R2+UR5] ;  /* 0x0000000502037984 */ /* 0x000e280008000000 */
[----:B------:R-:W-:Y:S04]  /*14cd0*/  STL [R1+0x954], R4 ;  /* 0x0009540401007387 */ /* 0x000fe80000100800 */
[----:B------:R-:W1:Y:S04]  /*14ce0*/  LDS.U8 R4, [R2+UR5+0x40] ;  /* 0x0000400502047984 */ /* 0x000e680008000000 */
[----:B------:R-:W-:Y:S04]  /*14cf0*/  STL [R1+0x950], R5 ;  /* 0x0009500501007387 */ /* 0x000fe80000100800 */
[----:B------:R-:W2:Y:S04]  /*14d00*/  LDS.U8 R5, [R2+UR5+0x88] ;  /* 0x0000880502057984 */ /* 0x000ea80008000000 */
[----:B0-----:R-:W-:Y:S04]  /*14d10*/  STL [R1+0x5d8], R3 ;  /* 0x0005d80301007387 */ /* 0x001fe80000100800 */
[----:B------:R-:W0:Y:S04]  /*14d20*/  LDS.U8 R3, [R2+UR5+0xc8] ;  /* 0x0000c80502037984 */ /* 0x000e280008000000 */
[----:B-1----:R-:W-:Y:S04]  /*14d30*/  STL [R1+0x5d4], R4 ;  /* 0x0005d40401007387 */ /* 0x002fe80000100800 */
[----:B------:R-:W1:Y:S04]  /*14d40*/  LDS.U8 R4, [R2+UR5+0x8] ;  /* 0x0000080502047984 */ /* 0x000e680008000000 */
[----:B--2---:R-:W-:Y:S04]  /*14d50*/  STL [R1+0x95c], R5 ;  /* 0x00095c0501007387 */ /* 0x004fe80000100800 */
        /* <DEDUP_REMOVED lines=15> */
[----:B-1----:R1:W-:Y:S02]  /*14e50*/  STL [R1+0x96c], R4 ;  /* 0x00096c0401007387 */ /* 0x0023e40000100800 */
[----:B-1----:R-:W-:-:S02]  /*14e60*/  SHF.R.U32.HI R4, RZ, 0x2, R0 ;  /* 0x00000002ff047819 */ /* 0x002fc40000011600 */
[----:B------:R-:W-:Y:S02]  /*14e70*/  LOP3.LUT R0, R0, 0x3, RZ, 0xc0, !PT ;  /* 0x0000000300007812 */ /* 0x000fe400078ec0ff */
[----:B------:R-:W-:-:S03]  /*14e80*/  SGXT.U32 R4, R4, 0x3 ;  /* 0x000000030404781a */ /* 0x000fc60000000000 */
[----:B------:R-:W-:Y:S01]  /*14e90*/  IMAD R0, R0, 0x110, RZ ;  /* 0x0000011000007824 */ /* 0x000fe200078e02ff */
[----:B--2---:R-:W-:Y:S04]  /*14ea0*/  STL [R1+0x968], R5 ;  /* 0x0009680501007387 */ /* 0x004fe80000100800 */
[----:B------:R-:W-:Y:S01]  /*14eb0*/  LOP3.LUT R0, R0, R4, RZ, 0xfc, !PT ;  /* 0x0000000400007212 */ /* 0x000fe200078efcff */
[----:B------:R-:W1:Y:S03]  /*14ec0*/  LDS.U8 R5, [R2+UR5+0x448] ;  /* 0x0004480502057984 */ /* 0x000e660008000000 */
[----:B------:R-:W-:Y:S01]  /*14ed0*/  LOP3.LUT R0, R0, 0x20, RZ, 0x3c, !PT ;  /* 0x0000002000007812 */ /* 0x000fe200078e3cff */
[----:B------:R-:W2:Y:S04]  /*14ee0*/  LDS.U8 R4, [R2+UR5+0x480] ;  /* 0x0004800502047984 */ /* 0x000ea80008000000 */
[----:B0-----:R-:W-:Y:S04]  /*14ef0*/  STL [R1+0x5f4], R3 ;  /* 0x0005f40301007387 */ /* 0x001fe80000100800 */
[----:B------:R-:W0:Y:S04]  /*14f00*/  LDS.U8 R3, [R2+UR5+0x4c0] ;  /* 0x0004c00502037984 */ /* 0x000e280008000000 */
[----:B------:R-:W3:Y:S04]  /*14f10*/  LDS.U8 R2, [R0+UR5] ;  /* 0x0000000500027984 */ /* 0x000ee80008000000 */
[----:B-1----:R-:W-:Y:S04]  /*14f20*/  STL [R1+0x5f0], R5 ;  /* 0x0005f00501007387 */ /* 0x002fe80000100800 */
[----:B--2---:R-:W-:Y:S04]  /*14f30*/  STL [R1+0x974], R4 ;  /* 0x0009740401007387 */ /* 0x004fe80000100800 */
[----:B------:R-:W1:Y:S04]  /*14f40*/  LDS.U8 R4, [R0+UR5+0x40] ;  /* 0x0000400500047984 */ /* 0x000e680008000000 */
[----:B------:R-:W-:Y:S04]  /*14f50*/  LDS.U8 R5, [R0+UR5+0x480] ;  /* 0x0004800500057984 */ /* 0x000fe80008000000 */
[----:B0-----:R-:W-:Y:S04]  /*14f60*/  STL [R1+0x970], R3 ;  /* 0x0009700301007387 */ /* 0x001fe80000100800 */
[----:B------:R-:W0:Y:S04]  /*14f70*/  LDS.U8 R3, [R0+UR5+0x88] ;  /* 0x0000880500037984 */ /* 0x000e280008000000 */
[----:B---3--:R-:W-:Y:S04]  /*14f80*/  STL [R1+0x5fc], R2 ;  /* 0x0005fc0201007387 */ /* 0x008fe80000100800 */
[----:B------:R-:W2:Y:S04]  /*14f90*/  LDS.U8 R2, [R0+UR5+0xc8] ;  /* 0x0000c80500027984 */ /* 0x000ea80008000000 */
[----:B-1----:R-:W-:Y:S04]  /*14fa0*/  STL [R1+0x5f8], R4 ;  /* 0x0005f80401007387 */ /* 0x002fe80000100800 */
[----:B------:R-:W1:Y:S04]  /*14fb0*/  LDS.U8 R4, [R0+UR5+0x8] ;  /* 0x0000080500047984 */ /* 0x000e680008000000 */
[----:B0-----:R-:W-:Y:S04]  /*14fc0*/  STL [R1+0x97c], R3 ;  /* 0x00097c0301007387 */ /* 0x001fe80000100800 */
[----:B------:R-:W0:Y:S04]  /*14fd0*/  LDS.U8 R3, [R0+UR5+0x48] ;  /* 0x0000480500037984 */ /* 0x000e280008000000 */
[----:B--2---:R-:W-:Y:S04]  /*14fe0*/  STL [R1+0x978], R2 ;  /* 0x0009780201007387 */ /* 0x004fe80000100800 */
        /* <DEDUP_REMOVED lines=8> */
[----:B------:R-:W3:Y:S04]  /*15070*/  LDL.LU R24, [R1+0x24] ;  /* 0x0000240001187983 */ /* 0x000ee80000300800 */
[----:B------:R-:W-:Y:S04]  /*15080*/  LDS.U8 R4, [R0+UR5+0x4c8] ;  /* 0x0004c80500047984 */ /* 0x000fe80008000000 */
[----:B0-----:R-:W-:Y:S04]  /*15090*/  STL [R1+0x60c], R3 ;  /* 0x00060c0301007387 */ /* 0x001fe80000100800 */
[----:B------:R-:W4:Y:S04]  /*150a0*/  LDL.LU R28, [R1+0x20] ;  /* 0x00002000011c7983 */ /* 0x000f280000300800 */
[----:B------:R-:W0:Y:S04]  /*150b0*/  LDS.U8 R3, [R0+UR5+0x488] ;  /* 0x0004880500037984 */ /* 0x000e280008000000 */
[----:B--2---:R-:W-:Y:S04]  /*150c0*/  STL [R1+0x608], R2 ;  /* 0x0006080201007387 */ /* 0x004fe80000100800 */
[----:B------:R-:W1:Y:S04]  /*150d0*/  LDS.U8 R2, [R0+UR5+0x408] ;  /* 0x0004080500027984 */ /* 0x000e680008000000 */
[----:B0-----:R0:W-:Y:S04]  /*150e0*/  STL [R1+0x98c], R3 ;  /* 0x00098c0301007387 */ /* 0x0011e80000100800 */
[----:B------:R-:W-:Y:S04]  /*150f0*/  STL [R1+0x988], R4 ;  /* 0x0009880401007387 */ /* 0x000fe80000100800 */
[----:B-1----:R1:W-:Y:S01]  /*15100*/  STL [R1+0x614], R2 ;  /* 0x0006140201007387 */ /* 0x0023e20000100800 */
[----:B0-----:R-:W-:-:S03]  /*15110*/  SHF.R.U32.HI R3, RZ, 0x2, R29 ;  /* 0x00000002ff037819 */ /* 0x001fc6000001161d */
[----:B------:R-:W-:Y:S01]  /*15120*/  LDS.U8 R4, [R0+UR5+0x4c0] ;  /* 0x0004c00500047984 */ /* 0x000fe20008000000 */
[----:B-1----:R-:W-:Y:S02]  /*15130*/  LOP3.LUT R2, R29, 0x3, RZ, 0xc0, !PT ;  /* 0x000000031d027812 */ /* 0x002fe400078ec0ff */
[----:B------:R-:W-:-:S03]  /*15140*/  SGXT.U32 R3, R3, 0x3 ;  /* 0x000000030303781a */ /* 0x000fc60000000000 */
[----:B------:R-:W-:-:S05]  /*15150*/  IMAD R2, R2, 0x110, RZ ;  /* 0x0000011002027824 */ /* 0x000fca00078e02ff */
[----:B------:R-:W-:Y:S02]  /*15160*/  LOP3.LUT R2, R2, R3, RZ, 0xfc, !PT ;  /* 0x0000000302027212 */ /* 0x000fe400078efcff */
[----:B------:R-:W0:Y:S02]  /*15170*/  LDS.U8 R3, [R0+UR5+0x448] ;  /* 0x0004480500037984 */ /* 0x000e240008000000 */
[----:B------:R-:W-:-:S05]  /*15180*/  LOP3.LUT R2, R2, 0x30, RZ, 0x3c, !PT ;  /* 0x0000003002027812 */ /* 0x000fca00078e3cff */
[----:B------:R-:W-:Y:S04]  /*15190*/  LDS.U8 R0, [R2+UR5+0x40] ;  /* 0x0000400502007984 */ /* 0x000fe80008000000 */
[----:B0-----:R-:W-:Y:S04]  /*151a0*/  STL [R1+0x610], R3 ;  /* 0x0006100301007387 */ /* 0x001fe80000100800 */
[----:B------:R-:W0:Y:S04]  /*151b0*/  LDS.U8 R3, [R2+UR5] ;  /* 0x0000000502037984 */ /* 0x000e280008000000 */
[----:B------:R-:W-:Y:S04]  /*151c0*/  STL [R1+0x994], R5 ;  /* 0x0009940501007387 */ /* 0x000fe80000100800 */
[----:B------:R-:W-:Y:S04]  /*151d0*/  STL [R1+0x990], R4 ;  /* 0x0009900401007387 */ /* 0x000fe80000100800 */
[----:B------:R-:W1:Y:S04]  /*151e0*/  LDS.U8 R4, [R2+UR5+0x88] ;  /* 0x0000880502047984 */ /* 0x000e680008000000 */
[----:B0-----:R-:W-:Y:S04]  /*151f0*/  STL [R1+0x61c], R3 ;  /* 0x00061c0301007387 */ /* 0x001fe80000100800 */
[----:B------:R-:W0:Y:S04]  /*15200*/  LDS.U8 R3, [R2+UR5+0xc8] ;  /* 0x0000c80502037984 */ /* 0x000e280008000000 */
[----:B------:R-:W-:Y:S04]  /*15210*/  STL [R1+0x618], R0 ;  /* 0x0006180001007387 */ /* 0x000fe80000100800 */
        /* <DEDUP_REMOVED lines=14> */
[----:B------:R-:W4:Y:S04]  /*15300*/  LDL.LU R27, [R1+0x1c] ;  /* 0x00001c00011b7983 */ /* 0x000f280000300800 */
[----:B------:R-:W1:Y:S04]  /*15310*/  LDS.U8 R4, [R2+UR5+0x4c8] ;  /* 0x0004c80502047984 */ /* 0x000e680008000000 */
[----:B0-----:R-:W-:Y:S04]  /*15320*/  STL [R1+0x628], R3 ;  /* 0x0006280301007387 */ /* 0x001fe80000100800 */
[----:B------:R-:W-:Y:S04]  /*15330*/  LDS.U8 R3, [R2+UR5+0x408] ;  /* 0x0004080502037984 */ /* 0x000fe80008000000 */
[----:B--2---:R-:W-:Y:S04]  /*15340*/  STL [R1+0x9ac], R0 ;  /* 0x0009ac0001007387 */ /* 0x004fe80000100800 */
[----:B------:R-:W0:Y:S04]  /*15350*/  LDS.U8 R0, [R2+UR5+0x448] ;  /* 0x0004480502007984 */ /* 0x000e280008000000 */
[----:B-1----:R-:W-:Y:S04]  /*15360*/  STL [R1+0x9a8], R4 ;  /* 0x0009a80401007387 */ /* 0x002fe80000100800 */
[----:B0-----:R-:W-:Y:S04]  /*15370*/  STL [R1+0xf90], R0 ;  /* 0x000f900001007387 */ /* 0x001fe80000100800 */
[----:B------:R-:W-:Y:S04]  /*15380*/  STL [R1+0x634], R3 ;  /* 0x0006340301007387 */ /* 0x000fe80000100800 */
[----:B------:R-:W0:Y:S04]  /*15390*/  LDS.U8 R3, [R2+UR5+0x480] ;  /* 0x0004800502037984 */ /* 0x000e280008000000 */
[----:B------:R-:W1:Y:S01]  /*153a0*/  LDS.U8 R0, [R2+UR5+0x4c0] ;  /* 0x0004c00502007984 */ /* 0x000e620008000000 */
[----:B------:R-:W-:Y:S01]  /*153b0*/  LOP3.LUT R14, R29, 0x3f, RZ, 0xc0, !PT ;  /* 0x0000003f1d0e7812 */ /* 0x000fe200078ec0ff */
[----:B------:R-:W-:Y:S06]  /*153c0*/  BAR.SYNC.DEFER_BLOCKING 0x0 ;  /* 0x0000000000007b1d */ /* 0x000fec0000010000 */
[----:B------:R-:W2:Y:S04]  /*153d0*/  LDL.LU R26, [R1+0x18] ;  /* 0x00001800011a7983 */ /* 0x000ea80000300800 */
[----:B0-----:R-:W-:Y:S04]  /*153e0*/  STL [R1+0x9b4], R3 ;  /* 0x0009b40301007387 */ /* 0x001fe80000100800 */
[----:B------:R-:W2:Y:S04]  /*153f0*/  LDL.LU R25, [R1+0x38] ;  /* 0x0000380001197983 */ /* 0x000ea80000300800 */
[----:B------:R-:W2:Y:S04]  /*15400*/  LDL.LU R29, [R1+0x14] ;  /* 0x00001400011d7983 */ /* 0x000ea80000300800 */
[----:B-1----:R0:W-:Y:S04]  /*15410*/  STL [R1+0x9b0], R0 ;  /* 0x0009b00001007387 */ /* 0x0021e80000100800 */
        /* <DEDUP_REMOVED lines=14> */
[----:B---3--:R-:W-:Y:S04]  /*15500*/  STS.U8 [R14+UR5], R24 ;  /* 0x000000180e007988 */ /* 0x008fe80008000005 */
[----:B------:R-:W3:Y:S04]  /*15510*/  LDL.LU R17, [R1+0x7c] ;  /* 0x00007c0001117983 */ /* 0x000ee80000300800 */
[----:B----4-:R0:W-:Y:S04]  /*15520*/  STS.U8 [R14+UR5+0x40], R28 ;  /* 0x0000401c0e007988 */ /* 0x0101e80008000005 */
        /* <DEDUP_REMOVED lines=8> */
[----:B------:R0:W-:Y:S04]  /*155b0*/  STS.U8 [R14+UR5+0x100], R27 ;  /* 0x0001001b0e007988 */ /* 0x0001e80008000005 */
[----:B0-----:R-:W4:Y:S04]  /*155c0*/  LDL.LU R27, [R1+0x4d4] ;  /* 0x0004d400011b7983 */ /* 0x001f280000300800 */
[----:B--2---:R0:W-:Y:S04]  /*155d0*/  STS.U8 [R14+UR5+0x140], R26 ;  /* 0x0001401a0e007988 */ /* 0x0041e80008000005 */
[----:B0-----:R-:W2:Y:S04]  /*155e0*/  LDL.LU R26, [R1+0x4cc] ;  /* 0x0004cc00011a7983 */ /* 0x001ea80000300800 */
[----:B------:R0:W-:Y:S04]  /*155f0*/  STS.U8 [R14+UR5+0x200], R25 ;  /* 0x000200190e007988 */ /* 0x0001e80008000005 */
[----:B------:R1:W-:Y:S04]  /*15600*/  STS.U8 [R14+UR5+0x240], R29 ;  /* 0x0002401d0e007988 */ /* 0x0003e80008000005 */
[----:B0-----:R-:W2:Y:S04]  /*15610*/  LDL.LU R25, [R1+0x4e0] ;  /* 0x0004e00001197983 */ /* 0x001ea80000300800 */
[----:B-1----:R-:W2:Y:S04]  /*15620*/  LDL.LU R29, [R1+0x4d8] ;  /* 0x0004d800011d7983 */ /* 0x002ea80000300800 */
[----:B------:R-:W-:Y:S04]  /*15630*/  STS.U8 [R14+UR5+0x300], R0 ;  /* 0x000300000e007988 */ /* 0x000fe80008000005 */
        /* <DEDUP_REMOVED lines=13> */
[----:B---3--:R-:W-:Y:S04]  /*15710*/  STS.U8 [R14+UR5+0xa00], R17 ;  /* 0x000a00110e007988 */ /* 0x008fe80008000005 */
[----:B----4-:R-:W-:Y:S04]  /*15720*/  STS.U8 [R14+UR5+0xa40], R18 ;  /* 0x000a40120e007988 */ /* 0x010fe80008000005 */
[----:B------:R0:W-:Y:S04]  /*15730*/  STS.U8 [R14+UR5+0xb00], R28 ;  /* 0x000b001c0e007988 */ /* 0x0001e80008000005 */
[----:B0-----:R-:W3:Y:S04]  /*15740*/  LDL.LU R28, [R1+0x4f0] ;  /* 0x0004f000011c7983 */ /* 0x001ee80000300800 */
        /* <DEDUP_REMOVED lines=9> */
[----:B------:R0:W-:Y:S04]  /*157e0*/  STS.U8 [R14+UR5+0xb40], R19 ;  /* 0x000b40130e007988 */ /* 0x0001e80008000005 */
[----:B------:R-:W4:Y:S04]  /*157f0*/  LDL.LU R18, [R1+0x534] ;  /* 0x0005340001127983 */ /* 0x000f280000300800 */
[----:B------:R1:W-:Y:S04]  /*15800*/  STS.U8 [R14+UR5+0xc00], R20 ;  /* 0x000c00140e007988 */ /* 0x0003e80008000005 */
[----:B0-----:R-:W4:Y:S04]  /*15810*/  LDL.LU R19, [R1+0x540] ;  /* 0x0005400001137983 */ /* 0x001f280000300800 */
[----:B------:R0:W-:Y:S04]  /*15820*/  STS.U8 [R14+UR5+0xc40], R21 ;  /* 0x000c40150e007988 */ /* 0x0001e80008000005 */
[----:B-1----:R-:W4:Y:S04]  /*15830*/  LDL.LU R20, [R1+0x53c] ;  /* 0x00053c0001147983 */ /* 0x002f280000300800 */
        /* <DEDUP_REMOVED lines=8> */
[----:B0-----:R-:W4:Y:S04]  /*158c0*/  LDL.LU R27, [R1+0x564] ;  /* 0x00056400011b7983 */ /* 0x001f280000300800 */
[----:B--2---:R0:W-:Y:S04]  /*158d0*/  STS.U8 [R14+UR5+0xf00], R26 ;  /* 0x000f001a0e007988 */ /* 0x0041e80008000005 */
[----:B0-----:R-:W2:Y:S04]  /*158e0*/  LDL.LU R26, [R1+0x560] ;  /* 0x00056000011a7983 */ /* 0x001ea80000300800 */
[----:B------:R0:W-:Y:S04]  /*158f0*/  STS.U8 [R14+UR5+0xf40], R25 ;  /* 0x000f40190e007988 */ /* 0x0001e80008000005 */
[----:B------:R1:W-:Y:S04]  /*15900*/  STS.U8 [R14+UR5+0x1000], R29 ;  /* 0x0010001d0e007988 */ /* 0x0003e80008000005 */
[----:B0-----:R-:W2:Y:S04]  /*15910*/  LDL.LU R25, [R1+0x574] ;  /* 0x0005740001197983 */ /* 0x001ea80000300800 */
[----:B------:R-:W2:Y:S04]  /*15920*/  LDL.LU R5, [R1+0x588] ;  /* 0x0005880001057983 */ /* 0x000ea80000300800 */
[----:B-1----:R-:W2:Y:S04]  /*15930*/  LDL.LU R29, [R1+0x594] ;  /* 0x00059400011d7983 */ /* 0x002ea80000300800 */
[----:B---3--:R0:W-:Y:S04]  /*15940*/  STS.U8 [R14+UR5+0x1040], R28 ;  /* 0x0010401c0e007988 */ /* 0x0081e80008000005 */
[----:B0-----:R-:W3:Y:S04]  /*15950*/  LDL.LU R28, [R1+0x590] ;  /* 0x00059000011c7983 */ /* 0x001ee80000300800 */
[----:B------:R-:W3:Y:S04]  /*15960*/  LDL.LU R0, [R1+0x59c] ;  /* 0x00059c0001007983 */ /* 0x000ee80000300800 */
[----:B------:R-:W3:Y:S04]  /*15970*/  LDL.LU R4, [R1+0x598] ;  /* 0x0005980001047983 */ /* 0x000ee80000300800 */
[----:B------:R-:W3:Y:S04]  /*15980*/  LDL.LU R6, [R1+0x5a4] ;  /* 0x0005a40001067983 */ /* 0x000ee80000300800 */
[----:B------:R-:W3:Y:S04]  /*15990*/  LDL.LU R7, [R1+0x5b8] ;  /* 0x0005b80001077983 */ /* 0x000ee80000300800 */
[----:B----4-:R0:W-:Y:S04]  /*159a0*/  STS.U8 [R14+UR5+0x1100], R2 ;  /* 0x001100020e007988 */ /* 0x0101e80008000005 */
[----:B------:R1:W-:Y:S04]  /*159b0*/  STS.U8 [R14+UR5+0x1140], R13 ;  /* 0x0011400d0e007988 */ /* 0x0003e80008000005 */
[----:B------:R4:W-:Y:S04]  /*159c0*/  STS.U8 [R14+UR5+0x1200], R15 ;  /* 0x0012000f0e007988 */ /* 0x0009e80008000005 */
[----:B0-----:R-:W3:Y:S04]  /*159d0*/  LDL.LU R2, [R1+0x5b0] ;  /* 0x0005b00001027983 */ /* 0x001ee80000300800 */
[----:B------:R-:W3:Y:S04]  /*159e0*/  LDL.LU R3, [R1+0x5c4] ;  /* 0x0005c40001037983 */ /* 0x000ee80000300800 */
[----:B-1----:R-:W3:Y:S04]  /*159f0*/  LDL.LU R13, [R1+0x5bc] ;  /* 0x0005bc00010d7983 */ /* 0x002ee80000300800 */
[----:B----4-:R-:W4:Y:S04]  /*15a00*/  LDL.LU R15, [R1+0x5cc] ;  /* 0x0005cc00010f7983 */ /* 0x010f280000300800 */
[----:B------:R0:W-:Y:S04]  /*15a10*/  STS.U8 [R14+UR5+0x1240], R8 ;  /* 0x001240080e007988 */ /* 0x0001e80008000005 */
[----:B------:R1:W-:Y:S04]  /*15a20*/  STS.U8 [R14+UR5+0x1300], R10 ;  /* 0x0013000a0e007988 */ /* 0x0003e80008000005 */
[----:B------:R1:W-:Y:S04]  /*15a30*/  STS.U8 [R14+UR5+0x1340], R11 ;  /* 0x0013400b0e007988 */ /* 0x0003e80008000005 */
[----:B0-----:R-:W4:Y:S04]  /*15a40*/  LDL.LU R8, [R1+0x1158] ;  /* 0x0011580001087983 */ /* 0x001f280000300800 */
[----:B-1----:R-:W4:Y:S04]  /*15a50*/  LDL.LU R10, [R1+0x1154] ;  /* 0x00115400010a7983 */ /* 0x002f280000300800 */
[----:B------:R-:W4:Y:S04]  /*15a60*/  LDL.LU R11, [R1+0x1150] ;  /* 0x00115000010b7983 */ /* 0x000f280000300800 */
        /* <DEDUP_REMOVED lines=20> */
[----:B0-----:R-:W4:Y:S04]  /*15bb0*/  LDL.LU R24, [R1+0x1128] ;  /* 0x0011280001187983 */ /* 0x001f280000300800 */
[----:B-1----:R-:W4:Y:S04]  /*15bc0*/  LDL.LU R27, [R1+0x1124] ;  /* 0x00112400011b7983 */ /* 0x002f280000300800 */
[----:B--2---:R0:W-:Y:S04]  /*15bd0*/  STS.U8 [R14+UR5+0x1940], R26 ;  /* 0x0019401a0e007988 */ /* 0x0041e80008000005 */
[----:B0-----:R-:W2:Y:S04]  /*15be0*/  LDL.LU R26, [R1+0x1120] ;  /* 0x00112000011a7983 */ /* 0x001ea80000300800 */
[----:B------:R0:W-:Y:S04]  /*15bf0*/  STS.U8 [R14+UR5+0x1a00], R25 ;  /* 0x001a00190e007988 */ /* 0x0001e80008000005 */
[----:B------:R1:W-:Y:S04]  /*15c00*/  STS.U8 [R14+UR5+0x1a40], R5 ;  /* 0x001a40050e007988 */ /* 0x0003e80008000005 */
[----:B------:R1:W-:Y:S04]  /*15c10*/  STS.U8 [R14+UR5+0x1b00], R29 ;  /* 0x001b001d0e007988 */ /* 0x0003e80008000005 */
[----:B0-----:R-:W2:Y:S04]  /*15c20*/  LDL.LU R25, [R1+0x111c] ;  /* 0x00111c0001197983 */ /* 0x001ea80000300800 */
[----:B-1----:R-:W2:Y:S04]  /*15c30*/  LDL.LU R5, [R1] ;  /* 0x0000000001057983 */ /* 0x002ea80000300800 */
[----:B------:R-:W2:Y:S04]  /*15c40*/  LDL.LU R29, [R1+0x1118] ;  /* 0x00111800011d7983 */ /* 0x000ea80000300800 */
[----:B---3--:R0:W-:Y:S04]  /*15c50*/  STS.U8 [R14+UR5+0x1b40], R28 ;  /* 0x001b401c0e007988 */ /* 0x0081e80008000005 */
[----:B0-----:R-:W3:Y:S04]  /*15c60*/  LDL.LU R28, [R1+0x1114] ;  /* 0x00111400011c7983 */ /* 0x001ee80000300800 */
[----:B------:R-:W-:Y:S04]  /*15c70*/  STS.U8 [R14+UR5+0x1c00], R0 ;  /* 0x001c00000e007988 */ /* 0x000fe80008000005 */
[----:B------:R-:W-:Y:S04]  /*15c80*/  STS.U8 [R14+UR5+0x1c40], R4 ;  /* 0x001c40040e007988 */ /* 0x000fe80008000005 */
[----:B------:R0:W-:Y:S04]  /*15c90*/  STS.U8 [R14+UR5+0x1d00], R6 ;  /* 0x001d00060e007988 */ /* 0x0001e80008000005 */
[----:B------:R1:W-:Y:S04]  /*15ca0*/  STS.U8 [R14+UR5+0x1d40], R7 ;  /* 0x001d40070e007988 */ /* 0x0003e80008000005 */
[----:B0-----:R-:W3:Y:S04]  /*15cb0*/  LDL.LU R6, [R1+0x4] ;  /* 0x0000040001067983 */ /* 0x001ee80000300800 */
[----:B------:R0:W-:Y:S04]  /*15cc0*/  STS.U8 [R14+UR5+0x1e00], R2 ;  /* 0x001e00020e007988 */ /* 0x0001e80008000005 */
[----:B-1----:R-:W3:Y:S04]  /*15cd0*/  LDL.LU R7, [R1+0x74] ;  /* 0x0000740001077983 */ /* 0x002ee80000300800 */
[----:B------:R1:W-:Y:S01]  /*15ce0*/  STS.U8 [R14+UR5+0x1e40], R3 ;  /* 0x001e40030e007988 */ /* 0x0003e20008000005 */
[----:B0-----:R-:W-:-:S03]  /*15cf0*/  LOP3.LUT R2, R14, 0x10, RZ, 0x3c, !PT ;  /* 0x000000100e027812 */ /* 0x001fc600078e3cff */
[----:B------:R-:W3:Y:S04]  /*15d00*/  LDL.LU R0, [R1+0xb0] ;  /* 0x0000b00001007983 */ /* 0x000ee80000300800 */
[----:B------:R0:W-:Y:S04]  /*15d10*/  STS.U8 [R14+UR5+0x1f00], R13 ;  /* 0x001f000d0e007988 */ /* 0x0001e80008000005 */
[----:B-1----:R-:W3:Y:S04]  /*15d20*/  LDL.LU R3, [R1+0xac] ;  /* 0x0000ac0001037983 */ /* 0x002ee80000300800 */
[----:B----4-:R1:W-:Y:S04]  /*15d30*/  STS.U8 [R14+UR5+0x1f40], R15 ;  /* 0x001f400f0e007988 */ /* 0x0103e80008000005 */
        /* <DEDUP_REMOVED lines=10> */
[----:B0-----:R-:W4:Y:S04]  /*15de0*/  LDL.LU R22, [R1+0x68] ;  /* 0x0000680001167983 */ /* 0x001f280000300800 */
[----:B--2---:R0:W-:Y:S04]  /*15df0*/  STS.U8 [R2+UR5+0x280], R26 ;  /* 0x0002801a02007988 */ /* 0x0041e80008000005 */
[----:B0-----:R-:W2:Y:S04]  /*15e00*/  LDL.LU R26, [R1+0x5c] ;  /* 0x00005c00011a7983 */ /* 0x001ea80000300800 */
[----:B------:R0:W-:Y:S04]  /*15e10*/  STS.U8 [R2+UR5+0x2c0], R25 ;  /* 0x0002c01902007988 */ /* 0x0001e80008000005 */
[----:B------:R1:W-:Y:S04]  /*15e20*/  STS.U8 [R2+UR5+0x380], R5 ;  /* 0x0003800502007988 */ /* 0x0003e80008000005 */
[----:B------:R1:W-:Y:S04]  /*15e30*/  STS.U8 [R2+UR5+0x3c0], R29 ;  /* 0x0003c01d02007988 */ /* 0x0003e80008000005 */
[----:B0-----:R-:W2:Y:S04]  /*15e40*/  LDL.LU R25, [R1+0x48] ;  /* 0x0000480001197983 */ /* 0x001ea80000300800 */
[----:B------:R-:W2:Y:S04]  /*15e50*/  LDL.LU R4, [R1+0x4c4] ;  /* 0x0004c40001047983 */ /* 0x000ea80000300800 */
[----:B-1----:R-:W2:Y:S04]  /*15e60*/  LDL.LU R5, [R1+0x4d0] ;  /* 0x0004d00001057983 */ /* 0x002ea80000300800 */
[----:B------:R-:W2:Y:S04]  /*15e70*/  LDL.LU R29, [R1+0x8] ;  /* 0x00000800011d7983 */ /* 0x000ea80000300800 */
[----:B---3--:R0:W-:Y:S04]  /*15e80*/  STS.U8 [R2+UR5+0x480], R28 ;  /* 0x0004801c02007988 */ /* 0x0081e80008000005 */
[----:B0-----:R-:W3:Y:S04]  /*15e90*/  LDL.LU R28, [R1+0xc] ;  /* 0x00000c00011c7983 */ /* 0x001ee80000300800 */
[----:B---3--:R-:W-:Y:S04]  /*15ea0*/  STS.U8 [R2+UR5+0x4c0], R28 ;  /* 0x0004c01c02007988 */ /* 0x008fe80008000005 */
[----:B--2---:R-:W-:Y:S04]  /*15eb0*/  STS.U8 [R2+UR5+0x580], R29 ;  /* 0x0005801d02007988 */ /* 0x004fe80008000005 */
[----:B------:R0:W-:Y:S04]  /*15ec0*/  STS.U8 [R2+UR5+0x5c0], R6 ;  /* 0x0005c00602007988 */ /* 0x0001e80008000005 */
[----:B------:R-:W-:Y:S04]  /*15ed0*/  STS.U8 [R2+UR5+0x680], R25 ;  /* 0x0006801902007988 */ /* 0x000fe80008000005 */
[----:B------:R-:W-:Y:S04]  /*15ee0*/  STS.U8 [R2+UR5+0x6c0], R26 ;  /* 0x0006c01a02007988 */ /* 0x000fe80008000005 */
[----:B0-----:R-:W2:Y:S04]  /*15ef0*/  LDL.LU R6, [R1+0x4dc] ;  /* 0x0004dc0001067983 */ /* 0x001ea80000300800 */
[----:B------:R-:W-:Y:S04]  /*15f00*/  STS.U8 [R2+UR5+0x780], R21 ;  /* 0x0007801502007988 */ /* 0x000fe80008000005 */
[----:B----4-:R-:W-:Y:S04]  /*15f10*/  STS.U8 [R2+UR5+0x7c0], R22 ;  /* 0x0007c01602007988 */ /* 0x010fe80008000005 */
[----:B------:R-:W-:Y:S04]  /*15f20*/  STS.U8 [R2+UR5+0x880], R20 ;  /* 0x0008801402007988 */ /* 0x000fe80008000005 */
[----:B------:R0:W-:Y:S04]  /*15f30*/  STS.U8 [R2+UR5+0x8c0], R7 ;  /* 0x0008c00702007988 */ /* 0x0001e80008000005 */
[----:B------:R-:W-:Y:S04]  /*15f40*/  STS.U8 [R2+UR5+0x980], R19 ;  /* 0x0009801302007988 */ /* 0x000fe80008000005 */
[----:B------:R-:W-:Y:S04]  /*15f50*/  STS.U8 [R2+UR5+0x9c0], R27 ;  /* 0x0009c01b02007988 */ /* 0x000fe80008000005 */
[----:B0-----:R-:W3:Y:S04]  /*15f60*/  LDL.LU R7, [R1+0x4ec] ;  /* 0x0004ec0001077983 */ /* 0x001ee80000300800 */
[----:B------:R-:W-:Y:S04]  /*15f70*/  STS.U8 [R2+UR5+0xa80], R23 ;  /* 0x000a801702007988 */ /* 0x000fe80008000005 */
[----:B------:R-:W-:Y:S04]  /*15f80*/  STS.U8 [R2+UR5+0xac0], R24 ;  /* 0x000ac01802007988 */ /* 0x000fe80008000005 */
[----:B------:R-:W-:Y:S04]  /*15f90*/  STS.U8 [R2+UR5+0xb80], R0 ;  /* 0x000b800002007988 */ /* 0x000fe80008000005 */
[----:B------:R0:W-:Y:S04]  /*15fa0*/  STS.U8 [R2+UR5+0xbc0], R3 ;  /* 0x000bc00302007988 */ /* 0x0001e80008000005 */
[----:B------:R1:W-:Y:S04]  /*15fb0*/  STS.U8 [R2+UR5+0xc80], R13 ;  /* 0x000c800d02007988 */ /* 0x0003e80008000005 */
[----:B------:R4:W-:Y:S04]  /*15fc0*/  STS.U8 [R2+UR5+0xcc0], R14 ;  /* 0x000cc00e02007988 */ /* 0x0009e80008000005 */
[----:B0-----:R-:W3:Y:S04]  /*15fd0*/  LDL.LU R3, [R1+0x4f8] ;  /* 0x0004f80001037983 */ /* 0x001ee80000300800 */
[----:B-1----:R-:W3:Y:S04]  /*15fe0*/  LDL.LU R13, [R1+0x4f4] ;  /* 0x0004f400010d7983 */ /* 0x002ee80000300800 */
[----:B------:R0:W-:Y:S04]  /*15ff0*/  STS.U8 [R2+UR5+0xd80], R15 ;  /* 0x000d800f02007988 */ /* 0x0001e80008000005 */
[----:B----4-:R-:W4:Y:S04]  /*16000*/  LDL.LU R14, [R1+0x500] ;  /* 0x00050000010e7983 */ /* 0x010f280000300800 */
[----:B0-----:R-:W4:Y:S04]  /*16010*/  LDL.LU R15, [R1+0x514] ;  /* 0x00051400010f7983 */ /* 0x001f280000300800 */
[----:B------:R-:W4:Y:S04]  /*16020*/  LDL.LU R19, [R1+0x524] ;  /* 0x0005240001137983 */ /* 0x000f280000300800 */
[----:B------:R-:W4:Y:S04]  /*16030*/  LDL.LU R20, [R1+0x530] ;  /* 0x0005300001147983 */ /* 0x000f280000300800 */
[----:B------:R-:W4:Y:S04]  /*16040*/  LDL.LU R21, [R1+0x544] ;  /* 0x0005440001157983 */ /* 0x000f280000300800 */
[----:B------:R-:W-:Y:S04]  /*16050*/  STS.U8 [R2+UR5+0xdc0], R4 ;  /* 0x000dc00402007988 */ /* 0x000fe80008000005 */
[----:B------:R-:W4:Y:S04]  /*16060*/  LDL.LU R28, [R1+0x550] ;  /* 0x00055000011c7983 */ /* 0x000f280000300800 */
[----:B------:R-:W-:Y:S04]  /*16070*/  STS.U8 [R2+UR5+0xe80], R5 ;  /* 0x000e800502007988 */ /* 0x000fe80008000005 */
[----:B------:R-:W4:Y:S04]  /*16080*/  LDL.LU R29, [R1+0x55c] ;  /* 0x00055c00011d7983 */ /* 0x000f280000300800 */
[----:B------:R-:W4:Y:S04]  /*16090*/  LDL.LU R25, [R1+0x568] ;  /* 0x0005680001197983 */ /* 0x000f280000300800 */
[----:B------:R0:W-:Y:S04]  /*160a0*/  STS.U8 [R2+UR5+0xec0], R18 ;  /* 0x000ec01202007988 */ /* 0x0001e80008000005 */
[----:B0-----:R-:W4:Y:S04]  /*160b0*/  LDL.LU R18, [R1+0x528] ;  /* 0x0005280001127983 */ /* 0x001f280000300800 */
[----:B------:R-:W4:Y:S04]  /*160c0*/  LDL.LU R26, [R1+0x57c] ;  /* 0x00057c00011a7983 */ /* 0x000f280000300800 */
[----:B------:R-:W4:Y:S04]  /*160d0*/  LDL.LU R22, [R1+0x578] ;  /* 0x0005780001167983 */ /* 0x000f280000300800 */
[----:B------:R-:W4:Y:S04]  /*160e0*/  LDL.LU R27, [R1+0x584] ;  /* 0x00058400011b7983 */ /* 0x000f280000300800 */
[----:B------:R-:W4:Y:S04]  /*160f0*/  LDL.LU R24, [R1+0x580] ;  /* 0x0005800001187983 */ /* 0x000f280000300800 */
[----:B--2---:R-:W-:Y:S04]  /*16100*/  STS.U8 [R2+UR5+0xf80], R6 ;  /* 0x000f800602007988 */ /* 0x004fe80008000005 */
[----:B------:R0:W-:Y:S04]  /*16110*/  STS.U8 [R2+UR5+0xfc0], R17 ;  /* 0x000fc01102007988 */ /* 0x0001e80008000005 */
[----:B0-----:R-:W2:Y:S04]  /*16120*/  LDL.LU R17, [R1+0x51c] ;  /* 0x00051c0001117983 */ /* 0x001ea80000300800 */
[----:B------:R-:W2:Y:S04]  /*16130*/  LDL.LU R23, [R1+0x58c] ;  /* 0x00058c0001177983 */ /* 0x000ea80000300800 */
[----:B------:R-:W2:Y:S04]  /*16140*/  LDL.LU R0, [R1+0x5a0] ;  /* 0x0005a00001007983 */ /* 0x000ea80000300800 */
[----:B------:R-:W2:Y:S04]  /*16150*/  LDL.LU R4, [R1+0x5ac] ;  /* 0x0005ac0001047983 */ /* 0x000ea80000300800 */
[----:B------:R-:W2:Y:S04]  /*16160*/  LDL.LU R5, [R1+0x5a8] ;  /* 0x0005a80001057983 */ /* 0x000ea80000300800 */
[----:B---3--:R0:W-:Y:S04]  /*16170*/  STS.U8 [R2+UR5+0x1080], R7 ;  /* 0x0010800702007988 */ /* 0x0081e80008000005 */
[----:B------:R-:W3:Y:S04]  /*16180*/  LDL.LU R6, [R1+0x5b4] ;  /* 0x0005b40001067983 */ /* 0x000ee80000300800 */
[----:B------:R1:W-:Y:S04]  /*16190*/  STS.U8 [R2+UR5+0x10c0], R16 ;  /* 0x0010c01002007988 */ /* 0x0003e80008000005 */
[----:B0-----:R-:W2:Y:S04]  /*161a0*/  LDL.LU R7, [R1+0x5c0] ;  /* 0x0005c00001077983 */ /* 0x001ea80000300800 */
[----:B-1----:R-:W2:Y:S04]  /*161b0*/  LDL.LU R16, [R1+0x520] ;  /* 0x0005200001107983 */ /* 0x002ea80000300800 */
[----:B------:R0:W-:Y:S04]  /*161c0*/  STS.U8 [R2+UR5+0x1180], R3 ;  /* 0x0011800302007988 */ /* 0x0001e80008000005 */
[----:B------:R1:W-:Y:S04]  /*161d0*/  STS.U8 [R2+UR5+0x11c0], R13 ;  /* 0x0011c00d02007988 */ /* 0x0003e80008000005 */
[----:B0-----:R-:W3:Y:S04]  /*161e0*/  LDL.LU R3, [R1+0x5c8] ;  /* 0x0005c80001037983 */ /* 0x001ee80000300800 */
[----:B-1----:R-:W3:Y:S04]  /*161f0*/  LDL.LU R13, [R1+0x1110] ;  /* 0x00111000010d7983 */ /* 0x002ee80000300800 */
[----:B----4-:R0:W-:Y:S04]  /*16200*/  STS.U8 [R2+UR5+0x1280], R14 ;  /* 0x0012800e02007988 */ /* 0x0101e80008000005 */
[----:B------:R1:W-:Y:S04]  /*16210*/  STS.U8 [R2+UR5+0x12c0], R15 ;  /* 0x0012c00f02007988 */ /* 0x0003e80008000005 */
[----:B0-----:R-:W4:Y:S04]  /*16220*/  LDL.LU R14, [R1+0x110c] ;  /* 0x00110c00010e7983 */ /* 0x001f280000300800 */
[----:B-1----:R-:W3:Y:S04]  /*16230*/  LDL.LU R15, [R1+0x1108] ;  /* 0x00110800010f7983 */ /* 0x002ee80000300800 */
[----:B--2---:R-:W-:Y:S04]  /*16240*/  STS.U8 [R2+UR5+0x1380], R16 ;  /* 0x0013801002007988 */ /* 0x004fe80008000005 */
[----:B------:R-:W-:Y:S04]  /*16250*/  STS.U8 [R2+UR5+0x13c0], R17 ;  /* 0x0013c01102007988 */ /* 0x000fe80008000005 */
[----:B------:R-:W-:Y:S04]  /*16260*/  STS.U8 [R2+UR5+0x1480], R18 ;  /* 0x0014801202007988 */ /* 0x000fe80008000005 */
[----:B------:R-:W-:Y:S04]  /*16270*/  STS.U8 [R2+UR5+0x14c0], R19 ;  /* 0x0014c01302007988 */ /* 0x000fe80008000005 */
[----:B------:R-:W-:Y:S04]  /*16280*/  STS.U8 [R2+UR5+0x1580], R20 ;  /* 0x0015801402007988 */ /* 0x000fe80008000005 */
[----:B------:R-:W-:Y:S04]  /*16290*/  STS.U8 [R2+UR5+0x15c0], R21 ;  /* 0x0015c01502007988 */ /* 0x000fe80008000005 */
[----:B---3--:R-:W-:Y:S04]  /*162a0*/  STS.U8 [R2+UR5+0x1680], R15 ;  /* 0x0016800f02007988 */ /* 0x008fe80008000005 */
[----:B------:R-:W-:Y:S04]  /*162b0*/  STS.U8 [R2+UR5+0x16c0], R28 ;  /* 0x0016c01c02007988 */ /* 0x000fe80008000005 */
[----:B----4-:R-:W-:Y:S04]  /*162c0*/  STS.U8 [R2+UR5+0x1780], R14 ;  /* 0x0017800e02007988 */ /* 0x010fe80008000005 */
[----:B------:R-:W-:Y:S04]  /*162d0*/  STS.U8 [R2+UR5+0x17c0], R29 ;  /* 0x0017c01d02007988 */ /* 0x000fe80008000005 */
[----:B------:R0:W-:Y:S04]  /*162e0*/  STS.U8 [R2+UR5+0x1880], R13 ;  /* 0x0018800d02007988 */ /* 0x0001e80008000005 */
[----:B0-----:R-:W2:Y:S04]  /*162f0*/  LDL R13, [R1+0xa8] ;  /* 0x0000a800010d7983 */ /* 0x001ea80000100800 */
[----:B------:R-:W-:Y:S04]  /*16300*/  STS.U8 [R2+UR5+0x18c0], R25 ;  /* 0x0018c01902007988 */ /* 0x000fe80008000005 */
[----:B------:R-:W-:Y:S04]  /*16310*/  STS.U8 [R2+UR5+0x1980], R26 ;  /* 0x0019801a02007988 */ /* 0x000fe80008000005 */
[----:B------:R-:W-:Y:S04]  /*16320*/  STS.U8 [R2+UR5+0x19c0], R22 ;  /* 0x0019c01602007988 */ /* 0x000fe80008000005 */
[----:B------:R0:W-:Y:S04]  /*16330*/  STS.U8 [R2+UR5+0x1a80], R27 ;  /* 0x001a801b02007988 */ /* 0x0001e80008000005 */
[----:B------:R1:W-:Y:S04]  /*16340*/  STS.U8 [R2+UR5+0x1ac0], R24 ;  /* 0x001ac01802007988 */ /* 0x0003e80008000005 */
[----:B0-----:R-:W3:Y:S04]  /*16350*/  LDL.LU R27, [R1+0x570] ;  /* 0x00057000011b7983 */ /* 0x001ee80000300800 */
[----:B-1----:R-:W3:Y:S04]  /*16360*/  LDL.LU R24, [R1+0x56c] ;  /* 0x00056c0001187983 */ /* 0x002ee80000300800 */
        /* <DEDUP_REMOVED lines=9> */
[----:B------:R-:W-:Y:S01]  /*16400*/  STS.U8 [R2+UR5+0x1fc0], R10 ;  /* 0x001fc00a02007988 */ /* 0x000fe20008000005 */
[----:B------:R-:W-:Y:S06]  /*16410*/  BAR.SYNC.DEFER_BLOCKING 0x0 ;  /* 0x0000000000007b1d */ /* 0x000fec0000010000 */
[----:B--2---:R-:W0:Y:S04]  /*16420*/  LDSM.16.M88.4 R4, [R13+UR6] ;  /* 0x000000060d04783b */ /* 0x004e280008000200 */
[----:B0-----:R-:W-:Y:S01]  /*16430*/  STL.64 [R1+0x30], R4 ;  /* 0x0000300401007387 */ /* 0x001fe20000100a00 */
[----:B------:R-:W-:-:S02]  /*16440*/  IMAD.MOV.U32 R19, RZ, RZ, R4 ;  /* 0x000000ffff137224 */ /* 0x000fc400078e0004 */
[----:B------:R-:W-:Y:S01]  /*16450*/  IMAD.MOV.U32 R18, RZ, RZ, R5 ;  /* 0x000000ffff127224 */ /* 0x000fe200078e0005 */
[----:B------:R-:W-:Y:S01]  /*16460*/  STL.64 [R1+0x38], R6 ;  /* 0x0000380601007387 */ /* 0x000fe20000100a00 */
[----:B------:R-:W-:Y:S02]  /*16470*/  IMAD.MOV.U32 R23, RZ, RZ, R6 ;  /* 0x000000ffff177224 */ /* 0x000fe400078e0006 */
[----:B------:R-:W-:Y:S02]  /*16480*/  IMAD.MOV.U32 R17, RZ, RZ, R7 ;  /* 0x000000ffff117224 */ /* 0x000fe400078e0007 */
[----:B------:R-:W0:Y:S04]  /*16490*/  LDSM.16.M88.4 R4, [R13+UR6+0x400] ;  /* 0x000400060d04783b */ /* 0x000e280008000200 */
[----:B0-----:R-:W-:Y:S01]  /*164a0*/  STL.64 [R1+0x40], R4 ;  /* 0x0000400401007387 */ /* 0x001fe20000100a00 */
[----:B------:R-:W-:-:S02]  /*164b0*/  IMAD.MOV.U32 R16, RZ, RZ, R4 ;  /* 0x000000ffff107224 */ /* 0x000fc400078e0004 */
[----:B------:R-:W-:Y:S01]  /*164c0*/  IMAD.MOV.U32 R15, RZ, RZ, R5 ;  /* 0x000000ffff0f7224 */ /* 0x000fe200078e0005 */
[----:B------:R-:W-:Y:S01]  /*164d0*/  STL.64 [R1+0x48], R6 ;  /* 0x0000480601007387 */ /* 0x000fe20000100a00 */
[----:B------:R-:W-:Y:S02]  /*164e0*/  IMAD.MOV.U32 R14, RZ, RZ, R6 ;  /* 0x000000ffff0e7224 */ /* 0x000fe400078e0006 */
[----:B------:R-:W-:Y:S02]  /*164f0*/  IMAD.MOV.U32 R3, RZ, RZ, R7 ;  /* 0x000000ffff037224 */ /* 0x000fe400078e0007 */
[----:B------:R-:W0:Y:S01]  /*16500*/  LDSM.16.M88.4 R4, [R13+UR6+0x800] ;  /* 0x000800060d04783b */ /* 0x000e220008000200 */
[----:B---3--:R-:W-:Y:S02]  /*16510*/  IMAD R11, R24, 0x100, R27 ;  /* 0x00000100180b7824 */ /* 0x008fe400078e021b */
[----:B0-----:R-:W-:Y:S01]  /*16520*/  IMAD.MOV.U32 R22, RZ, RZ, R6 ;  /* 0x000000ffff167224 */ /* 0x001fe200078e0006 */
[----:B------:R-:W-:Y:S01]  /*16530*/  STL.64 [R1+0x50], R4 ;  /* 0x0000500401007387 */ /* 0x000fe20000100a00 */
[----:B------:R-:W-:-:S02]  /*16540*/  IMAD.MOV.U32 R12, RZ, RZ, R7 ;  /* 0x000000ffff0c7224 */ /* 0x000fc400078e0007 */
[----:B------:R-:W-:Y:S01]  /*16550*/  IMAD.MOV.U32 R2, RZ, RZ, R4 ;  /* 0x000000ffff027224 */ /* 0x000fe200078e0004 */
[----:B------:R0:W-:Y:S01]  /*16560*/  STL.64 [R1+0x58], R6 ;  /* 0x0000580601007387 */ /* 0x0001e20000100a00 */
[----:B------:R-:W-:-:S03]  /*16570*/  IMAD.MOV.U32 R0, RZ, RZ, R5 ;  /* 0x000000ffff007224 */ /* 0x000fc600078e0005 */
[----:B0-----:R-:W2:Y:S04]  /*16580*/  LDL.LU.64 R6, [R1+0x1100] ;  /* 0x0011000001067983 */ /* 0x001ea80000300a00 */
[----:B------:R-:W3:Y:S04]  /*16590*/  LDL.LU.64 R4, [R1+0x10f8] ;  /* 0x0010f80001047983 */ /* 0x000ee80000300a00 */
[----:B------:R-:W-:Y:S04]  /*165a0*/  STL [R1+0x10d0], R22 ;  /* 0x0010d01601007387 */ /* 0x000fe80000100800 */
[----:B------:R-:W4:Y:S04]  /*165b0*/  LDL.LU.64 R24, [R1+0x110] ;  /* 0x0001100001187983 */ /* 0x000f280000300a00 */
[----:B------:R-:W2:Y:S04]  /*165c0*/  LDL.LU.64 R26, [R1+0x118] ;  /* 0x00011800011a7983 */ /* 0x000ea80000300a00 */
[----:B--2---:R-:W-:Y:S04]  /*165d0*/  STL.64 [R1+0x10e0], R26 ;  /* 0x0010e01a01007387 */ /* 0x004fe80000100a00 */
[----:B----4-:R0:W-:Y:S04]  /*165e0*/  STL.64 [R1+0x10d8], R24 ;  /* 0x0010d81801007387 */ /* 0x0101e80000100a00 */
[----:B0-----:R-:W2:Y:S04]  /*165f0*/  LDL.LU.64 R24, [R1+0xf0] ;  /* 0x0000f00001187983 */ /* 0x001ea80000300a00 */
[----:B------:R-:W4:Y:S01]  /*16600*/  LDL.LU.64 R26, [R1+0xf8] ;  /* 0x0000f800011a7983 */ /* 0x000f220000300a00 */
[----:B------:R-:W-:Y:S01]  /*16610*/  F2FP.F16.E4M3.UNPACK_B R20, R19 ;  /* 0x00000013ff14723e */ /* 0x000fe200020006ff */
[----:B---3--:R-:W-:Y:S01]  /*16620*/  IMAD R8, R8, 0x100, R4 ;  /* 0x0000010008087824 */ /* 0x008fe200078e0204 */
[----:B------:R-:W-:Y:S01]  /*16630*/  F2FP.F16.E4M3.UNPACK_B R21, R18 ;  /* 0x00000012ff15723e */ /* 0x000fe200020006ff */
[----:B------:R-:W-:Y:S01]  /*16640*/  IMAD R9, R9, 0x100, R5 ;  /* 0x0000010009097824 */ /* 0x000fe200078e0205 */
[----:B----4-:R-:W-:Y:S04]  /*16650*/  STL.64 [R1+0x10f0], R26 ;  /* 0x0010f01a01007387 */ /* 0x010fe80000100a00 */
[----:B--2---:R-:W-:Y:S04]  /*16660*/  STL.64 [R1+0x10e8], R24 ;  /* 0x0010e81801007387 */ /* 0x004fe80000100a00 */
[----:B------:R-:W0:Y:S04]  /*16670*/  LDSM.16.M88.4 R24, [R13+UR6+0xc00] ;  /* 0x000c00060d18783b */ /* 0x000e280008000200 */
[----:B0-----:R-:W-:Y:S01]  /*16680*/  STL.64 [R1+0x60], R24 ;  /* 0x0000601801007387 */ /* 0x001fe20000100a00 */
[----:B------:R-:W-:-:S02]  /*16690*/  IMAD.MOV.U32 R19, RZ, RZ, R26 ;  /* 0x000000ffff137224 */ /* 0x000fc400078e001a */
[----:B------:R-:W-:Y:S01]  /*166a0*/  IMAD.MOV.U32 R18, RZ, RZ, R27 ;  /* 0x000000ffff127224 */ /* 0x000fe200078e001b */
[----:B------:R0:W-:Y:S01]  /*166b0*/  STL.64 [R1+0x68], R26 ;  /* 0x0000681a01007387 */ /* 0x0001e20000100a00 */
[----:B------:R-:W-:Y:S02]  /*166c0*/  IMAD.MOV.U32 R5, RZ, RZ, R24 ;  /* 0x000000ffff057224 */ /* 0x000fe400078e0018 */
[----:B------:R-:W-:Y:S01]  /*166d0*/  IMAD.MOV.U32 R4, RZ, RZ, R25 ;  /* 0x000000ffff047224 */ /* 0x000fe200078e0019 */
[----:B0-----:R-:W2:Y:S04]  /*166e0*/  LDL.LU.64 R26, [R1+0x10f0] ;  /* 0x0010f000011a7983 */ /* 0x001ea80000300a00 */
[----:B------:R-:W2:Y:S01]  /*166f0*/  LDL.LU.64 R24, [R1+0x10e8] ;  /* 0x0010e80001187983 */ /* 0x000ea20000300a00 */
[----:B------:R-:W-:Y:S01]  /*16700*/  IMAD R10, R6, 0x100, R7 ;  /* 0x00000100060a7824 */ /* 0x000fe200078e0207 */
[----:B------:R-:W-:-:S02]  /*16710*/  F2FP.F16.E4M3.UNPACK_B R8, R8 ;  /* 0x00000008ff08723e */ /* 0x000fc400020006ff */
[----:B------:R-:W-:Y:S02]  /*16720*/  F2FP.F16.E4M3.UNPACK_B R9, R9 ;  /* 0x00000009ff09723e */ /* 0x000fe400020006ff */
[----:B------:R-:W-:Y:S02]  /*16730*/  F2FP.F16.E4M3.UNPACK_B R10, R10 ;  /* 0x0000000aff0a723e */ /* 0x000fe400020006ff */
[----:B------:R-:W-:Y:S01]  /*16740*/  F2FP.F16.E4M3.UNPACK_B R11, R11 ;  /* 0x0000000bff0b723e */ /* 0x000fe200020006ff */
[----:B------:R2:W-:Y:S01]  /*16750*/  STL.64 [R1+0x20], R20 ;  /* 0x0000201401007387 */ /* 0x0005e20000100a00 */
[----:B------:R-:W-:-:S05]  /*16760*/  F2FP.F16.E4M3.UNPACK_B R6, R23 ;  /* 0x00000017ff06723e */ /* 0x000fca00020006ff */
[----:B--2---:R-:W-:Y:S01]  /*16770*/  HMMA.16816.F32 R20, R8, R20, R24 ;  /* 0x000000140814723c */ /* 0x004fe20000001818 */
[----:B------:R-:W2:Y:S04]  /*16780*/  LDL.LU.64 R26, [R1+0x10e0] ;  /* 0x0010e000011a7983 */ /* 0x000ea80000300a00 */
[----:B------:R-:W2:Y:S01]  /*16790*/  LDL.LU.64 R24, [R1+0x10d8] ;  /* 0x0010d80001187983 */ /* 0x000ea20000300a00 */
[----:B------:R-:W-:-:S13]  /*167a0*/  F2FP.F16.E4M3.UNPACK_B R7, R17 ;  /* 0x00000011ff07723e */ /* 0x000fda00020006ff */
[----:B------:R-:W-:Y:S04]  /*167b0*/  STL.64 [R1+0xf0], R20 ;  /* 0x0000f01401007387 */ /* 0x000fe80000100a00 */
[----:B------:R0:W-:Y:S04]  /*167c0*/  STL.64 [R1+0xf8], R22 ;  /* 0x0000f81601007387 */ /* 0x0001e80000100a00 */
[----:B0-----:R-:W3:Y:S04]  /*167d0*/  LDL.LU R22, [R1+0x10d0] ;  /* 0x0010d00001167983 */ /* 0x001ee80000300800 */
[----:B------:R-:W-:Y:S01]  /*167e0*/  STL.64 [R1+0x18], R6 ;  /* 0x0000180601007387 */ /* 0x000fe20000100a00 */
[----:B------:R-:W-:-:S02]  /*167f0*/  F2FP.F16.E4M3.UNPACK_B R28, R16 ;  /* 0x00000010ff1c723e */ /* 0x000fc400020006ff */
[----:B------:R-:W-:Y:S01]  /*16800*/  F2FP.F16.E4M3.UNPACK_B R29, R15 ;  /* 0x0000000fff1d723e */ /* 0x000fe200020006ff */
[----:B--2---:R-:W-:-:S15]  /*16810*/  HMMA.16816.F32 R24, R8, R6, R24 ;  /* 0x000000060818723c */ /* 0x004fde0000001818 */
[----:B------:R-:W-:-:S04]  /*16820*/  NOP ;  /* 0x0000000000007918 */ /* 0x000fc80000000000 */
[----:B------:R-:W-:Y:S04]  /*16830*/  STL.64 [R1+0x110], R24 ;  /* 0x0001101801007387 */ /* 0x000fe80000100a00 */
[----:B------:R-:W-:Y:S04]  /*16840*/  STL.64 [R1+0x118], R26 ;  /* 0x0001181a01007387 */ /* 0x000fe80000100a00 */
[----:B------:R-:W0:Y:S02]  /*16850*/  LDSM.16.M88.4 R24, [R13+UR6+0x1000] ;  /* 0x001000060d18783b */ /* 0x000e240008000200 */
[----:B0-----:R-:W-:-:S02]  /*16860*/  IMAD.MOV.U32 R17, RZ, RZ, R27 ;  /* 0x000000ffff117224 */ /* 0x001fc400078e001b */
[----:B------:R-:W-:Y:S04]  /*16870*/  STL.64 [R1+0x70], R24 ;  /* 0x0000701801007387 */ /* 0x000fe80000100a00 */
[----:B------:R-:W-:Y:S04]  /*16880*/  STL.64 [R1+0x78], R26 ;  /* 0x0000781a01007387 */ /* 0x000fe80000100a00 */
[----:B------:R-:W-:Y:S04]  /*16890*/  STL.64 [R1+0x10], R28 ;  /* 0x0000101c01007387 */ /* 0x000fe80000100a00 */
[----:B------:R-:W-:Y:S04]  /*168a0*/  STL.64 [R1+0x10c8], R18 ;  /* 0x0010c81201007387 */ /* 0x000fe80000100a00 */
[----:B------:R0:W-:Y:S04]  /*168b0*/  STL [R1+0x10c4], R17 ;  /* 0x0010c41101007387 */ /* 0x0001e80000100800 */
[----:B0-----:R-:W2:Y:S04]  /*168c0*/  LDL.LU.64 R16, [R1+0x130] ;  /* 0x0001300001107983 */ /* 0x001ea80000300a00 */
[----:B------:R-:W2:Y:S01]  /*168d0*/  LDL.LU.64 R18, [R1+0x138] ;  /* 0x0001380001127983 */ /* 0x000ea20000300a00 */
[----:B------:R-:W-:-:S05]  /*168e0*/  IMAD.MOV.U32 R6, RZ, RZ, R25 ;  /* 0x000000ffff067224 */ /* 0x000fca00078e0019 */
[----:B------:R-:W-:Y:S04]  /*168f0*/  STL [R1+0x10c0], R6 ;  /* 0x0010c00601007387 */ /* 0x000fe80000100800 */
[----:B------:R0:W-:Y:S04]  /*16900*/  STL.64 [R1+0x10b8], R4 ;  /* 0x0010b80401007387 */ /* 0x0001e80000100a00 */
[----:B0-----:R-:W4:Y:S04]  /*16910*/  LDL.LU.64 R4, [R1+0x150] ;  /* 0x0001500001047983 */ /* 0x001f280000300a00 */
[----:B------:R-:W4:Y:S01]  /*16920*/  LDL.LU.64 R6, [R1+0x158] ;  /* 0x0001580001067983 */ /* 0x000f220000300a00 */
[----:B------:R-:W-:-:S02]  /*16930*/  IMAD.MOV.U32 R21, RZ, RZ, R24 ;  /* 0x000000ffff157224 */ /* 0x000fc400078e0018 */
[----:B------:R-:W-:Y:S01]  /*16940*/  IMAD.MOV.U32 R20, RZ, RZ, R26 ;  /* 0x000000ffff147224 */ /* 0x000fe200078e001a */
[----:B------:R-:W3:Y:S04]  /*16950*/  LDL.LU.64 R24, [R1+0x170] ;  /* 0x0001700001187983 */ /* 0x000ee80000300a00 */
[----:B------:R-:W3:Y:S04]  /*16960*/  LDL.LU.64 R26, [R1+0x178] ;  /* 0x00017800011a7983 */ /* 0x000ee80000300a00 */
[----:B------:R-:W-:Y:S01]  /*16970*/  STL.64 [R1+0x10a8], R20 ;  /* 0x0010a81401007387 */ /* 0x000fe20000100a00 */
[----:B------:R-:W-:-:S02]  /*16980*/  F2FP.F16.E4M3.UNPACK_B R14, R14 ;  /* 0x0000000eff0e723e */ /* 0x000fc400020006ff */
[----:B------:R-:W-:Y:S01]  /*16990*/  F2FP.F16.E4M3.UNPACK_B R15, R3 ;  /* 0x00000003ff0f723e */ /* 0x000fe200020006ff */
[----:B--2---:R-:W-:-:S15]  /*169a0*/  HMMA.16816.F32 R16, R8, R28, R16 ;  /* 0x0000001c0810723c */ /* 0x004fde0000001810 */
[----:B------:R-:W-:-:S04]  /*169b0*/  NOP ;  /* 0x0000000000007918 */ /* 0x000fc80000000000 */
[----:B------:R-:W-:Y:S04]  /*169c0*/  STL.64 [R1+0x130], R16 ;  /* 0x0001301001007387 */ /* 0x000fe80000100a00 */
[----:B------:R0:W-:Y:S04]  /*169d0*/  STL.64 [R1+0x138], R18 ;  /* 0x0001381201007387 */ /* 0x0001e80000100a00 */
[----:B0-----:R-:W2:Y:S04]  /*169e0*/  LDL.LU.64 R18, [R1+0x10c8] ;  /* 0x0010c80001127983 */ /* 0x001ea80000300a00 */
[----:B------:R-:W2:Y:S01]  /*169f0*/  LDL.LU R17, [R1+0x10c4] ;  /* 0x0010c40001117983 */ /* 0x000ea20000300800 */
[----:B----4-:R-:W-:Y:S03]  /*16a00*/  HMMA.16816.F32 R4, R8, R14, R4 ;  /* 0x0000000e0804723c */ /* 0x010fe60000001804 */
[----:B------:R-:W-:-:S15]  /*16a10*/  STL.64 [R1+0x8], R14 ;  /* 0x0000080e01007387 */ /* 0x000fde0000100a00 */
[----:B------:R-:W-:Y:S01]  /*16a20*/  NOP ;  /* 0x0000000000007918 */ /* 0x000fe20000000000 */
[----:B------:R-:W-:Y:S04]  /*16a30*/  STL.64 [R1+0x150], R4 ;  /* 0x0001500401007387 */ /* 0x000fe80000100a00 */
[----:B------:R-:W-:Y:S04]  /*16a40*/  STL.64 [R1+0x158], R6 ;  /* 0x0001580601007387 */ /* 0x000fe80000100a00 */
[----:B------:R-:W0:Y:S01]  /*16a50*/  LDSM.16.M88.4 R4, [R13+UR6+0x1400] ;  /* 0x001400060d04783b */ /* 0x000e220008000200 */
[----:B------:R-:W-:Y:S01]  /*16a60*/  F2FP.F16.E4M3.UNPACK_B R3, R0 ;  /* 0x00000000ff03723e */ /* 0x000fe200020006ff */
[----:B0-----:R-:W-:-:S02]  /*16a70*/  IMAD.MOV.U32 R16, RZ, RZ, R5 ;  /* 0x000000ffff107224 */ /* 0x001fc400078e0005 */
[----:B------:R-:W-:Y:S01]  /*16a80*/  STL.64 [R1+0x90], R4 ;  /* 0x0000900401007387 */ /* 0x000fe20000100a00 */
[----:B------:R-:W-:Y:S02]  /*16a90*/  IMAD.MOV.U32 R15, RZ, RZ, R6 ;  /* 0x000000ffff0f7224 */ /* 0x000fe400078e0006 */
[----:B------:R-:W-:Y:S01]  /*16aa0*/  IMAD.MOV.U32 R0, RZ, RZ, R4 ;  /* 0x000000ffff007224 */ /* 0x000fe200078e0004 */
[----:B------:R0:W-:Y:S04]  /*16ab0*/  STL.64 [R1+0x98], R6 ;  /* 0x0000980601007387 */ /* 0x0001e80000100a00 */
[----:B0-----:R-:W4:Y:S04]  /*16ac0*/  LDL.LU R6, [R1+0x10c0] ;  /* 0x0010c00001067983 */ /* 0x001f280000300800 */
[----:B------:R-:W4:Y:S04]  /*16ad0*/  LDL.LU.64 R4, [R1+0x10b8] ;  /* 0x0010b80001047983 */ /* 0x000f280000300a00 */
[----:B--2---:R0:W-:Y:S04]  /*16ae0*/  STL.64 [R1+0x1080], R16 ;  /* 0x0010801001007387 */ /* 0x0041e80000100a00 */
[----:B------:R1:W-:Y:S04]  /*16af0*/  STL.64 [R1+0x10b0], R18 ;  /* 0x0010b01201007387 */ /* 0x0003e80000100a00 */
[----:B0-----:R-:W2:Y:S04]  /*16b00*/  LDL.LU.64 R16, [R1+0x190] ;  /* 0x0001900001107983 */ /* 0x001ea80000300a00 */
[----:B-1----:R-:W2:Y:S01]  /*16b10*/  LDL.LU.64 R18, [R1+0x198] ;  /* 0x0001980001127983 */ /* 0x002ea20000300a00 */
[----:B------:R-:W-:-:S02]  /*16b20*/  F2FP.F16.E4M3.UNPACK_B R2, R2 ;  /* 0x00000002ff02723e */ /* 0x000fc400020006ff */
[----:B---3--:R-:W-:Y:S02]  /*16b30*/  F2FP.F16.E4M3.UNPACK_B R28, R22 ;  /* 0x00000016ff1c723e */ /* 0x008fe400020006ff */
[----:B------:R-:W-:-:S03]  /*16b40*/  F2FP.F16.E4M3.UNPACK_B R29, R12 ;  /* 0x0000000cff1d723e */ /* 0x000fc600020006ff */
[----:B------:R-:W-:Y:S01]  /*16b50*/  HMMA.16816.F32 R20, R8, R2, R24 ;  /* 0x000000020814723c */ /* 0x000fe20000001818 */
[----:B------:R-:W-:-:S15]  /*16b60*/  STL.64 [R1+0x1018], R2 ;  /* 0x0010180201007387 */ /* 0x000fde0000100a00 */
[----:B------:R-:W-:-:S03]  /*16b70*/  NOP ;  /* 0x0000000000007918 */ /* 0x000fc60000000000 */
[----:B------:R0:W-:Y:S04]  /*16b80*/  STL.64 [R1+0x170], R20 ;  /* 0x0001701401007387 */ /* 0x0001e80000100a00 */
[----:B------:R1:W-:Y:S04]  /*16b90*/  STL.64 [R1+0x178], R22 ;  /* 0x0001781601007387 */ /* 0x0003e80000100a00 */
[----:B0-----:R-:W3:Y:S04]  /*16ba0*/  LDL.LU.64 R20, [R1+0x1b0] ;  /* 0x0001b00001147983 */ /* 0x001ee80000300a00 */
[----:B-1----:R-:W3:Y:S04]  /*16bb0*/  LDL.LU.64 R22, [R1+0x1b8] ;  /* 0x0001b80001167983 */ /* 0x002ee80000300a00 */
[----:B------:R-:W-:Y:S01]  /*16bc0*/  STL.64 [R1+0x1040], R28 ;  /* 0x0010401c01007387 */ /* 0x000fe20000100a00 */
[----:B------:R-:W-:Y:S01]  /*16bd0*/  IMAD.MOV.U32 R14, RZ, RZ, R7 ;  /* 0x000000ffff0e7224 */ /* 0x000fe200078e0007 */
[----:B----4-:R-:W-:-:S02]  /*16be0*/  F2FP.F16.E4M3.UNPACK_B R26, R5 ;  /* 0x00000005ff1a723e */ /* 0x010fc400020006ff */
[----:B------:R-:W-:Y:S01]  /*16bf0*/  F2FP.F16.E4M3.UNPACK_B R27, R4 ;  /* 0x00000004ff1b723e */ /* 0x000fe200020006ff */
[----:B--2---:R-:W-:-:S15]  /*16c00*/  HMMA.16816.F32 R16, R8, R28, R16 ;  /* 0x0000001c0810723c */ /* 0x004fde0000001810 */
[----:B------:R-:W-:-:S04]  /*16c10*/  NOP ;  /* 0x0000000000007918 */ /* 0x000fc80000000000 */
[----:B------:R-:W-:Y:S04]  /*16c20*/  STL.64 [R1+0x190], R16 ;  /* 0x0001901001007387 */ /* 0x000fe80000100a00 */
[----:B------:R-:W-:Y:S04]  /*16c30*/  STL.64 [R1+0x198], R18 ;  /* 0x0001981201007387 */ /* 0x000fe80000100a00 */
[----:B------:R-:W0:Y:S04]  /*16c40*/  LDSM.16.M88.4 R16, [R13+UR6+0x1800] ;  /* 0x001800060d10783b */ /* 0x000e280008000200 */
[----:B0-----:R-:W-:Y:S01]  /*16c50*/  STL.64 [R1+0xb0], R16 ;  /* 0x0000b01001007387 */ /* 0x001fe20000100a00 */
[----:B------:R-:W-:-:S02]  /*16c60*/  IMAD.MOV.U32 R7, RZ, RZ, R17 ;  /* 0x000000ffff077224 */ /* 0x000fc400078e0011 */
[----:B------:R-:W-:Y:S01]  /*16c70*/  IMAD.MOV.U32 R4, RZ, RZ, R18 ;  /* 0x000000ffff047224 */ /* 0x000fe200078e0012 */
[----:B------:R0:W-:Y:S01]  /*16c80*/  STL.64 [R1+0xb8], R18 ;  /* 0x0000b81201007387 */ /* 0x0001e20000100a00 */
[----:B------:R-:W-:-:S03]  /*16c90*/  IMAD.MOV.U32 R5, RZ, RZ, R19 ;  /* 0x000000ffff057224 */ /* 0x000fc600078e0013 */
[----:B0-----:R-:W2:Y:S04]  /*16ca0*/  LDL.LU.64 R18, [R1+0x10b0] ;  /* 0x0010b00001127983 */ /* 0x001ea80000300a00 */
[----:B------:R-:W-:Y:S04]  /*16cb0*/  STL.64 [R1+0x10a0], R6 ;  /* 0x0010a00601007387 */ /* 0x000fe80000100a00 */
[----:B------:R0:W-:Y:S04]  /*16cc0*/  STL.64 [R1+0x1098], R4 ;  /* 0x0010980401007387 */ /* 0x0001e80000100a00 */
[----:B0-----:R-:W4:Y:S04]  /*16cd0*/  LDL.LU.64 R4, [R1+0x1d0] ;  /* 0x0001d00001047983 */ /* 0x001f280000300a00 */
[----:B------:R-:W4:Y:S01]  /*16ce0*/  LDL.LU.64 R6, [R1+0x1d8] ;  /* 0x0001d80001067983 */ /* 0x000f220000300a00 */
[----:B---3--:R-:W-:Y:S01]  /*16cf0*/  HMMA.16816.F32 R20, R8, R26, R20 ;  /* 0x0000001a0814723c */ /* 0x008fe20000001814 */
[----:B------:R-:W-:-:S02]  /*16d00*/  IMAD.MOV.U32 R12, RZ, RZ, R16 ;  /* 0x000000ffff0c7224 */ /* 0x000fc400078e0010 */
[----:B------:R-:W-:Y:S04]  /*16d10*/  STL.64 [R1+0x1090], R14 ;  /* 0x0010900e01007387 */ /* 0x000fe80000100a00 */
[----:B------:R-:W-:Y:S04]  /*16d20*/  STL [R1+0x1088], R12 ;  /* 0x0010880c01007387 */ /* 0x000fe80000100800 */
[----:B------:R-:W0:Y:S08]  /*16d30*/  LDSM.16.M88.4 R12, [R13+UR6+0x1c00] ;  /* 0x001c00060d0c783b */ /* 0x000e300008000200 */
[----:B------:R1:W-:Y:S04]  /*16d40*/  STL.64 [R1+0x1b0], R20 ;  /* 0x0001b01401007387 */ /* 0x0003e80000100a00 */
[----:B------:R-:W-:Y:S04]  /*16d50*/  STL.64 [R1+0x1b8], R22 ;  /* 0x0001b81601007387 */ /* 0x000fe80000100a00 */
[----:B-1----:R-:W3:Y:S04]  /*16d60*/  LDL.LU.64 R20, [R1+0x10a8] ;  /* 0x0010a80001147983 */ /* 0x002ee80000300a00 */
[----:B------:R-:W3:Y:S01]  /*16d70*/  LDL.LU.64 R16, [R1+0x1f0] ;  /* 0x0001f00001107983 */ /* 0x000ee20000300a00 */
[----:B--2---:R-:W-:-:S02]  /*16d80*/  F2FP.F16.E4M3.UNPACK_B R24, R19 ;  /* 0x00000013ff18723e */ /* 0x004fc400020006ff */
[----:B------:R-:W-:Y:S02]  /*16d90*/  F2FP.F16.E4M3.UNPACK_B R25, R18 ;  /* 0x00000012ff19723e */ /* 0x000fe400020006ff */
[----:B------:R-:W2:Y:S05]  /*16da0*/  LDL.LU.64 R18, [R1+0x1f8] ;  /* 0x0001f80001127983 */ /* 0x000eaa0000300a00 */
[----:B----4-:R-:W-:-:S15]  /*16db0*/  HMMA.16816.F32 R4, R8, R24, R4 ;  /* 0x000000180804723c */ /* 0x010fde0000001804 */
[----:B------:R-:W-:-:S04]  /*16dc0*/  NOP ;  /* 0x0000000000007918 */ /* 0x000fc80000000000 */
[----:B------:R-:W-:Y:S04]  /*16dd0*/  STL.64 [R1+0x1d0], R4 ;  /* 0x0001d00401007387 */ /* 0x000fe80000100a00 */
[----:B------:R1:W-:Y:S04]  /*16de0*/  STL.64 [R1+0x1d8], R6 ;  /* 0x0001d80601007387 */ /* 0x0003e80000100a00 */
[----:B-1----:R-:W4:Y:S04]  /*16df0*/  LDL.LU.64 R6, [R1+0x10a0] ;  /* 0x0010a00001067983 */ /* 0x002f280000300a00 */
[----:B------:R-:W2:Y:S01]  /*16e00*/  LDL.LU.64 R4, [R1+0x1098] ;  /* 0x0010980001047983 */ /* 0x000ea20000300a00 */
[----:B---3--:R-:W-:-:S03]  /*16e10*/  F2FP.F16.E4M3.UNPACK_B R22, R21 ;  /* 0x00000015ff16723e */ /* 0x008fc600020006ff */
[----:B------:R-:W-:Y:S01]  /*16e20*/  STL.64 [R1+0x1010], R26 ;  /* 0x0010101a01007387 */ /* 0x000fe20000100a00 */
[----:B0-----:R-:W-:-:S03]  /*16e30*/  IMAD.MOV.U32 R3, RZ, RZ, R13 ;  /* 0x000000ffff037224 */ /* 0x001fc600078e000d */
[----:B------:R0:W-:Y:S01]  /*16e40*/  STL.64 [R1+0x1008], R24 ;  /* 0x0010081801007387 */ /* 0x0001e20000100a00 */
[----:B------:R-:W-:-:S03]  /*16e50*/  IMAD.MOV.U32 R2, RZ, RZ, R14 ;  /* 0x000000ffff027224 */ /* 0x000fc600078e000e */
[----:B0-----:R-:W3:Y:S04]  /*16e60*/  LDL.LU.64 R24, [R1+0x210] ;  /* 0x0002100001187983 */ /* 0x001ee80000300a00 */
[----:B------:R-:W3:Y:S04]  /*16e70*/  LDL.LU.64 R26, [R1+0x218] ;  /* 0x00021800011a7983 */ /* 0x000ee80000300a00 */
[----:B------:R0:W-:Y:S04]  /*16e80*/  STL.64 [R1+0xc0], R12 ;  /* 0x0000c00c01007387 */ /* 0x0001e80000100a00 */
[----:B------:R1:W-:Y:S01]  /*16e90*/  STL.64 [R1+0xc8], R14 ;  /* 0x0000c80e01007387 */ /* 0x0003e20000100a00 */
[----:B0-----:R-:W-:-:S03]  /*16ea0*/  IMAD.MOV.U32 R13, RZ, RZ, R15 ;  /* 0x000000ffff0d7224 */ /* 0x001fc600078e000f */
[----:B-1----:R-:W3:Y:S01]  /*16eb0*/  LDL.LU.64 R14, [R1+0x1090] ;  /* 0x00109000010e7983 */ /* 0x002ee20000300a00 */
[----:B----4-:R-:W-:-:S07]  /*16ec0*/  F2FP.F16.E4M3.UNPACK_B R23, R6 ;  /* 0x00000006ff17723e */ /* 0x010fce00020006ff */
[----:B--2---:R-:W-:Y:S01]  /*16ed0*/  HMMA.16816.F32 R16, R8, R22, R16 ;  /* 0x000000160810723c */ /* 0x004fe20000001810 */
[----:B------:R-:W-:Y:S02]  /*16ee0*/  IMAD.MOV.U32 R6, RZ, RZ, R12 ;  /* 0x000000ffff067224 */ /* 0x000fe400078e000c */
[----:B------:R-:W2:Y:S04]  /*16ef0*/  LDL.LU R12, [R1+0x1088] ;  /* 0x00108800010c7983 */ /* 0x000ea80000300800 */
[----:B------:R-:W-:Y:S04]  /*16f00*/  STL.64 [R1+0x1078], R6 ;  /* 0x0010780601007387 */ /* 0x000fe80000100a00 */
[----:B------:R0:W-:Y:S04]  /*16f10*/  STL.64 [R1+0x1070], R4 ;  /* 0x0010700401007387 */ /* 0x0001e80000100a00 */
[----:B0-----:R-:W4:Y:S04]  /*16f20*/  LDL.LU.64 R4, [R1+0x230] ;  /* 0x0002300001047983 */ /* 0x001f280000300a00 */
[----:B------:R-:W4:Y:S04]  /*16f30*/  LDL.LU.64 R6, [R1+0x238] ;  /* 0x0002380001067983 */ /* 0x000f280000300a00 */
[----:B------:R0:W-:Y:S04]  /*16f40*/  STL.64 [R1+0x1f0], R16 ;  /* 0x0001f01001007387 */ /* 0x0001e80000100a00 */
[----:B------:R1:W-:Y:S04]  /*16f50*/  STL.64 [R1+0x1f8], R18 ;  /* 0x0001f81201007387 */ /* 0x0003e80000100a00 */
[----:B0-----:R-:W2:Y:S01]  /*16f60*/  LDL.LU.64 R16, [R1+0x1080] ;  /* 0x0010800001107983 */ /* 0x001ea20000300a00 */
[----:B------:R-:W-:-:S02]  /*16f70*/  F2FP.F16.E4M3.UNPACK_B R20, R20 ;  /* 0x00000014ff14723e */ /* 0x000fc400020006ff */
[----:B-1----:R-:W-:Y:S02]  /*16f80*/  F2FP.F16.E4M3.UNPACK_B R18, R0 ;  /* 0x00000000ff12723e */ /* 0x002fe400020006ff */
[----:B--2---:R-:W-:-:S07]  /*16f90*/  F2FP.F16.E4M3.UNPACK_B R21, R17 ;  /* 0x00000011ff15723e */ /* 0x004fce00020006ff */
[----:B---3--:R-:W-:-:S15]  /*16fa0*/  HMMA.16816.F32 R24, R8, R20, R24 ;  /* 0x000000140818723c */ /* 0x008fde0000001818 */
[----:B------:R-:W-:-:S04]  /*16fb0*/  NOP ;  /* 0x0000000000007918 */ /* 0x000fc80000000000 */
[----:B------:R0:W-:Y:S04]  /*16fc0*/  STL.64 [R1+0x210], R24 ;  /* 0x0002101801007387 */ /* 0x0001e80000100a00 */
[----:B------:R-:W-:Y:S04]  /*16fd0*/  STL.64 [R1+0x218], R26 ;  /* 0x0002181a01007387 */ /* 0x000fe80000100a00 */
[----:B0-----:R-:W2:Y:S04]  /*16fe0*/  LDL.LU R24, [R1+0x5e4] ;  /* 0x0005e40001187983 */ /* 0x001ea80000300800 */
[----:B------:R-:W3:Y:S04]  /*16ff0*/  LDL.LU R25, [R1+0x5f4] ;  /* 0x0005f40001197983 */ /* 0x000ee80000300800 */
[----:B------:R-:W3:Y:S04]  /*17000*/  LDL.LU R0, [R1+0x5f0] ;  /* 0x0005f00001007983 */ /* 0x000ee80000300800 */
[----:B------:R-:W-:Y:S04]  /*17010*/  STL.64 [R1+0x1028], R22 ;  /* 0x0010281601007387 */ /* 0x000fe80000100a00 */
[----:B------:R0:W-:Y:S04]  /*17020*/  STL.64 [R1+0x1020], R20 ;  /* 0x0010201401007387 */ /* 0x0001e80000100a00 */
[----:B0-----:R-:W2:Y:S04]  /*17030*/  LDL.LU.64 R20, [R1+0x250] ;  /* 0x0002500001147983 */ /* 0x001ea80000300a00 */
[----:B------:R-:W2:Y:S01]  /*17040*/  LDL.LU.64 R22, [R1+0x258] ;  /* 0x0002580001167983 */ /* 0x000ea20000300a00 */
[----:B------:R-:W-:-:S02]  /*17050*/  F2FP.F16.E4M3.UNPACK_B R19, R16 ;  /* 0x00000010ff13723e */ /* 0x000fc400020006ff */
[----:B------:R-:W-:Y:S02]  /*17060*/  F2FP.F16.E4M3.UNPACK_B R16, R15 ;  /* 0x0000000fff10723e */ /* 0x000fe400020006ff */
[----:B------:R-:W-:-:S03]  /*17070*/  F2FP.F16.E4M3.UNPACK_B R17, R14 ;  /* 0x0000000eff11723e */ /* 0x000fc600020006ff */
[----:B----4-:R-:W-:-:S15]  /*17080*/  HMMA.16816.F32 R4, R8, R18, R4 ;  /* 0x000000120804723c */ /* 0x010fde0000001804 */
[----:B------:R-:W-:-:S04]  /*17090*/  NOP ;  /* 0x0000000000007918 */ /* 0x000fc80000000000 */
[----:B------:R-:W-:Y:S04]  /*170a0*/  STL.64 [R1+0x230], R4 ;  /* 0x0002300401007387 */ /* 0x000fe80000100a00 */
[----:B------:R0:W-:Y:S04]  /*170b0*/  STL.64 [R1+0x238], R6 ;  /* 0x0002380601007387 */ /* 0x0001e80000100a00 */
[----:B0-----:R-:W4:Y:S04]  /*170c0*/  LDL.LU.64 R6, [R1+0x1078] ;  /* 0x0010780001067983 */ /* 0x001f280000300a00 */
[----:B------:R-:W3:Y:S01]  /*170d0*/  LDL.LU.64 R4, [R1+0x1070] ;  /* 0x0010700001047983 */ /* 0x000ee20000300a00 */
[----:B--2---:R-:W-:-:S15]  /*170e0*/  HMMA.16816.F32 R20, R8, R16, R20 ;  /* 0x000000100814723c */ /* 0x004fde0000001814 */
[----:B------:R-:W-:-:S04]  /*170f0*/  NOP ;  /* 0x0000000000007918 */ /* 0x000fc80000000000 */
[----:B------:R0:W-:Y:S04]  /*17100*/  STL.64 [R1+0x250], R20 ;  /* 0x0002501401007387 */ /* 0x0001e80000100a00 */
[----:B------:R1:W-:Y:S04]  /*17110*/  STL.64 [R1+0x258], R22 ;  /* 0x0002581601007387 */ /* 0x0003e80000100a00 */
[----:B0-----:R-:W2:Y:S04]  /*17120*/  LDL.LU.64 R20, [R1+0x270] ;  /* 0x0002700001147983 */ /* 0x001ea80000300a00 */
[----:B-1----:R-:W2:Y:S04]  /*17130*/  LDL.LU.64 R22, [R1+0x278] ;  /* 0x0002780001167983 */ /* 0x002ea80000300a00 */
[----:B------:R0:W-:Y:S04]  /*17140*/  STL.64 [R1+0xff0], R18 ;  /* 0x000ff01201007387 */ /* 0x0001e80000100a00 */
[----:B0-----:R-:W2:Y:S04]  /*17150*/  LDL.LU R18, [R1+0x5d4] ;  /* 0x0005d40001127983 */ /* 0x001ea80000300800 */
[----:B------:R-:W2:Y:S04]  /*17160*/  LDL.LU R19, [R1+0x5e8] ;  /* 0x0005e80001137983 */ /* 0x000ea80000300800 */
[----:B------:R0:W-:Y:S04]  /*17170*/  STL.64 [R1+0xfe8], R16 ;  /* 0x000fe81001007387 */ /* 0x0001e80000100a00 */
[----:B0-----:R-:W3:Y:S04]  /*17180*/  LDL.LU R16, [R1+0x5e0] ;  /* 0x0005e00001107983 */ /* 0x001ee80000300800 */
[----:B------:R-:W3:Y:S04]  /*17190*/  LDL.LU R17, [R1+0x5dc] ;  /* 0x0005dc0001117983 */ /* 0x000ee80000300800 */
[----:B--2---:R-:W-:Y:S04]  /*171a0*/  STL.64 [R1+0x1058], R18 ;  /* 0x0010581201007387 */ /* 0x004fe80000100a00 */
[----:B---3--:R0:W-:Y:S04]  /*171b0*/  STL.64 [R1+0x1050], R16 ;  /* 0x0010501001007387 */ /* 0x0081e80000100a00 */
[----:B0-----:R-:W2:Y:S04]  /*171c0*/  LDL.LU.64 R16, [R1+0x4b0] ;  /* 0x0004b00001107983 */ /* 0x001ea80000300a00 */
[----:B------:R-:W3:Y:S01]  /*171d0*/  LDL.LU.64 R18, [R1+0x4b8] ;  /* 0x0004b80001127983 */ /* 0x000ee20000300a00 */
[----:B------:R-:W-:-:S02]  /*171e0*/  F2FP.F16.E4M3.UNPACK_B R14, R12 ;  /* 0x0000000cff0e723e */ /* 0x000fc400020006ff */
[----:B----4-:R-:W-:Y:S01]  /*171f0*/  F2FP.F16.E4M3.UNPACK_B R15, R7 ;  /* 0x00000007ff0f723e */ /* 0x010fe200020006ff */
[----:B---3--:R-:W-:Y:S04]  /*17200*/  STL.64 [R1+0x1068], R18 ;  /* 0x0010681201007387 */ /* 0x008fe80000100a00 */
[----:B--2---:R0:W-:Y:S04]  /*17210*/  STL.64 [R1+0x1060], R16 ;  /* 0x0010601001007387 */ /* 0x0041e80000100a00 */
[----:B0-----:R-:W2:Y:S04]  /*17220*/  LDL.LU.64 R16, [R1+0x2c0] ;  /* 0x0002c00001107983 */ /* 0x001ea80000300a00 */
[----:B------:R-:W2:Y:S01]  /*17230*/  LDL.LU.64 R18, [R1+0x2c8] ;  /* 0x0002c80001127983 */ /* 0x000ea20000300a00 */
[----:B------:R-:W-:-:S02]  /*17240*/  F2FP.F16.E4M3.UNPACK_B R4, R4 ;  /* 0x00000004ff04723e */ /* 0x000fc400020006ff */
[----:B------:R-:W-:Y:S01]  /*17250*/  F2FP.F16.E4M3.UNPACK_B R5, R5 ;  /* 0x00000005ff05723e */ /* 0x000fe200020006ff */
[----:B------:R-:W-:-:S15]  /*17260*/  HMMA.16816.F32 R20, R8, R14, R20 ;  /* 0x0000000e0814723c */ /* 0x000fde0000001814 */
[----:B------:R-:W-:-:S04]  /*17270*/  NOP ;  /* 0x0000000000007918 */ /* 0x000fc80000000000 */
[----:B------:R0:W-:Y:S04]  /*17280*/  STL.64 [R1+0x270], R20 ;  /* 0x0002701401007387 */ /* 0x0001e80000100a00 */
[----:B------:R1:W-:Y:S04]  /*17290*/  STL.64 [R1+0x278], R22 ;  /* 0x0002781601007387 */ /* 0x0003e80000100a00 */
[----:B0-----:R-:W3:Y:S04]  /*172a0*/  LDL.LU.64 R20, [R1+0x2b0] ;  /* 0x0002b00001147983 */ /* 0x001ee80000300a00 */
[----:B-1----:R-:W3:Y:S04]  /*172b0*/  LDL.LU.64 R22, [R1+0x2b8] ;  /* 0x0002b80001167983 */ /* 0x002ee80000300a00 */
[----:B------:R-:W4:Y:S01]  /*172c0*/  LDL.64 R26, [R1+0x20] ;  /* 0x00002000011a7983 */ /* 0x000f220000100a00 */
[----:B--2---:R-:W-:-:S15]  /*172d0*/  HMMA.16816.F32 R16, R8, R4, R16 ;  /* 0x000000040810723c */ /* 0x004fde0000001810 */
[----:B------:R-:W-:-:S04]  /*172e0*/  NOP ;  /* 0x0000000000007918 */ /* 0x000fc80000000000 */
[----:B------:R-:W-:Y:S04]  /*172f0*/  STL.64 [R1+0x2c0], R16 ;  /* 0x0002c01001007387 */ /* 0x000fe80000100a00 */
[----:B------:R0:W-:Y:S04]  /*17300*/  STL.64 [R1+0x2c8], R18 ;  /* 0x0002c81201007387 */ /* 0x0001e80000100a00 */
[----:B0-----:R-:W2:Y:S04]  /*17310*/  LDL.LU.64 R18, [R1+0x1068] ;  /* 0x0010680001127983 */ /* 0x001ea80000300a00 */
[----:B------:R-:W2:Y:S01]  /*17320*/  LDL.LU.64 R16, [R1+0x1060] ;  /* 0x0010600001107983 */ /* 0x000ea20000300a00 */
[----:B------:R-:W-:-:S02]  /*17330*/  F2FP.F16.E4M3.UNPACK_B R6, R6 ;  /* 0x00000006ff06723e */ /* 0x000fc400020006ff */
[----:B------:R-:W-:Y:S02]  /*17340*/  F2FP.F16.E4M3.UNPACK_B R7, R3 ;  /* 0x00000003ff07723e */ /* 0x000fe400020006ff */
[----:B------:R-:W-:-:S05]  /*17350*/  F2FP.F16.E4M3.UNPACK_B R12, R2 ;  /* 0x00000002ff0c723e */ /* 0x000fca00020006ff */
[----:B--2---:R-:W-:-:S15]  /*17360*/  HMMA.16816.F32 R16, R8, R6, R16 ;  /* 0x000000060810723c */ /* 0x004fde0000001810 */
[----:B------:R-:W-:-:S04]  /*17370*/  NOP ;  /* 0x0000000000007918 */ /* 0x000fc80000000000 */
[----:B------:R-:W-:Y:S04]  /*17380*/  STL.64 [R1+0x4b0], R16 ;  /* 0x0004b01001007387 */ /* 0x000fe80000100a00 */
[----:B------:R0:W-:Y:S04]  /*17390*/  STL.64 [R1+0x4b8], R18 ;  /* 0x0004b81201007387 */ /* 0x0001e80000100a00 */
[----:B0-----:R-:W2:Y:S04]  /*173a0*/  LDL.LU.64 R18, [R1+0x1058] ;  /* 0x0010580001127983 */ /* 0x001ea80000300a00 */
[----:B------:R-:W2:Y:S04]  /*173b0*/  LDL.LU.64 R16, [R1+0x1050] ;  /* 0x0010500001107983 */ /* 0x000ea80000300a00 */
[----:B------:R-:W2:Y:S04]  /*173c0*/  LDL.64 R28, [R1+0x18] ;  /* 0x00001800011c7983 */ /* 0x000ea80000100a00 */
[----:B------:R-:W2:Y:S04]  /*173d0*/  LDL.64 R2, [R1+0x8] ;  /* 0x0000080001027983 */ /* 0x000ea80000100a00 */
[----:B------:R0:W-:Y:S04]  /*173e0*/  STL.64 [R1+0xfc0], R6 ;  /* 0x000fc00601007387 */ /* 0x0001e80000100a00 */
[----:B0-----:R-:W2:Y:S01]  /*173f0*/  LDL.LU R7, [R1+0x5d8] ;  /* 0x0005d80001077983 */ /* 0x001ea20000300800 */
[----:B------:R-:W-:-:S07]  /*17400*/  F2FP.F16.E4M3.UNPACK_B R13, R13 ;  /* 0x0000000dff0d723e */ /* 0x000fce00020006ff */
[----:B---3--:R-:W-:Y:S01]  /*17410*/  HMMA.16816.F32 R8, R8, R12, R20 ;  /* 0x0000000c0808723c */ /* 0x008fe20000001814 */
[----:B------:R0:W-:Y:S04]  /*17420*/  STL.64 [R1+0xfb8], R4 ;  /* 0x000fb80401007387 */ /* 0x0001e80000100a00 */
[----:B0-----:R-:W3:Y:S01]  /*17430*/  LDL.LU.64 R4, [R1+0x4a0] ;  /* 0x0004a00001047983 */ /* 0x001ee20000300a00 */
[----:B--2---:R-:W-:-:S03]  /*17440*/  IMAD R18, R18, 0x100, R7 ;  /* 0x0000010012127824 */ /* 0x004fc600078e0207 */
[----:B------:R-:W3:Y:S04]  /*17450*/  LDL.LU.64 R6, [R1+0x4a8] ;  /* 0x0004a80001067983 */ /* 0x000ee80000300a00 */
[----:B------:R-:W-:Y:S04]  /*17460*/  STL [R1+0xf98], R12 ;  /* 0x000f980c01007387 */ /* 0x000fe80000100800 */
[----:B------:R0:W-:Y:S04]  /*17470*/  STL [R1+0xf94], R13 ;  /* 0x000f940d01007387 */ /* 0x0001e80000100800 */
[----:B------:R-:W-:Y:S04]  /*17480*/  STL.64 [R1+0x2b0], R8 ;  /* 0x0002b00801007387 */ /* 0x000fe80000100a00 */
[----:B------:R-:W-:Y:S04]  /*17490*/  STL.64 [R1+0x2b8], R10 ;  /* 0x0002b80a01007387 */ /* 0x000fe80000100a00 */
[----:B------:R1:W-:Y:S04]  /*174a0*/  STL.64 [R1+0x1048], R14 ;  /* 0x0010480e01007387 */ /* 0x0003e80000100a00 */
[----:B0-----:R-:W2:Y:S04]  /*174b0*/  LDL.LU.64 R12, [R1+0x490] ;  /* 0x00049000010c7983 */ /* 0x001ea80000300a00 */
[----:B-1----:R-:W2:Y:S04]  /*174c0*/  LDL.LU.64 R14, [R1+0x498] ;  /* 0x00049800010e7983 */ /* 0x002ea80000300a00 */
[----:B------:R-:W2:Y:S04]  /*174d0*/  LDL.LU.64 R20, [R1+0x470] ;  /* 0x0004700001147983 */ /* 0x000ea80000300a00 */
[----:B------:R-:W2:Y:S01]  /*174e0*/  LDL.LU.64 R22, [R1+0x478] ;  /* 0x0004780001167983 */ /* 0x000ea20000300a00 */
[----:B------:R-:W-:-:S02]  /*174f0*/  IMAD R17, R17, 0x100, R16 ;  /* 0x0000010011117824 */ /* 0x000fc400078e0210 */
[----:B------:R-:W-:Y:S02]  /*17500*/  IMAD R16, R24, 0x100, R19 ;  /* 0x0000010018107824 */ /* 0x000fe400078e0213 */
[----:B------:R-:W-:Y:S01]  /*17510*/  IMAD R0, R0, 0x100, R25 ;  /* 0x0000010000007824 */ /* 0x000fe200078e0219 */
[----:B------:R-:W-:Y:S02]  /*17520*/  F2FP.F16.E4M3.UNPACK_B R8, R18 ;  /* 0x00000012ff08723e */ /* 0x000fe400020006ff */
[----:B------:R-:W-:Y:S02]  /*17530*/  F2FP.F16.E4M3.UNPACK_B R9, R17 ;  /* 0x00000011ff09723e */ /* 0x000fe400020006ff */
[----:B------:R-:W-:Y:S02]  /*17540*/  F2FP.F16.E4M3.UNPACK_B R10, R16 ;  /* 0x00000010ff0a723e */ /* 0x000fe400020006ff */
[----:B------:R-:W-:Y:S01]  /*17550*/  F2FP.F16.E4M3.UNPACK_B R11, R0 ;  /* 0x00000000ff0b723e */ /* 0x000fe200020006ff */
[----:B----4-:R-:W-:-:S06]  /*17560*/  IMAD.MOV.U32 R0, RZ, RZ, R27 ;  /* 0x000000ffff007224 */ /* 0x010fcc00078e001b */
[C---:B---3--:R-:W-:Y:S08]  /*17570*/  HMMA.16816.F32 R4, R8.reuse, R26, R4 ;  /* 0x0000001a0804723c */ /* 0x048ff00000001804 */
[----:B--2---:R-:W-:Y:S01]  /*17580*/  HMMA.16816.F32 R12, R8, R28, R12 ;  /* 0x0000001c080c723c */ /* 0x004fe2000000180c */
[----:B------:R-:W-:Y:S04]  /*17590*/  STL.64 [R1+0x1038], R22 ;  /* 0x0010381601007387 */ /* 0x000fe80000100a00 */
[----:B------:R0:W-:Y:S04]  /*175a0*/  STL.64 [R1+0x1030], R20 ;  /* 0x0010301401007387 */ /* 0x0001e80000100a00 */
[----:B0-----:R-:W2:Y:S04]  /*175b0*/  LDL.LU.64 R20, [R1+0x480] ;  /* 0x0004800001147983 */ /* 0x001ea80000300a00 */
[----:B------:R-:W2:Y:S04]  /*175c0*/  LDL.LU.64 R22, [R1+0x488] ;  /* 0x0004880001167983 */ /* 0x000ea80000300a00 */
[----:B------:R-:W3:Y:S04]  /*175d0*/  LDL.LU.64 R24, [R1+0x460] ;  /* 0x0004600001187983 */ /* 0x000ee80000300a00 */
[----:B------:R0:W-:Y:S04]  /*175e0*/  STL.64 [R1+0x4a0], R4 ;  /* 0x0004a00401007387 */ /* 0x0001e80000100a00 */
[----:B------:R1:W-:Y:S04]  /*175f0*/  STL.64 [R1+0x4a8], R6 ;  /* 0x0004a80601007387 */ /* 0x0003e80000100a00 */
[----:B------:R-:W3:Y:S04]  /*17600*/  LDL.LU.64 R26, [R1+0x468] ;  /* 0x00046800011a7983 */ /* 0x000ee80000300a00 */
[----:B------:R-:W4:Y:S04]  /*17610*/  LDL.LU.64 R16, [R1+0x440] ;  /* 0x0004400001107983 */ /* 0x000f280000300a00 */
[----:B------:R-:W4:Y:S04]  /*17620*/  LDL.LU.64 R18, [R1+0x448] ;  /* 0x0004480001127983 */ /* 0x000f280000300a00 */
[----:B0-----:R-:W2:Y:S04]  /*17630*/  LDL.LU.64 R4, [R1+0x430] ;  /* 0x0004300001047983 */ /* 0x001ea80000300a00 */
[----:B-1----:R-:W2:Y:S04]  /*17640*/  LDL.LU.64 R6, [R1+0x438] ;  /* 0x0004380001067983 */ /* 0x002ea80000300a00 */
[----:B------:R-:W-:Y:S04]  /*17650*/  STL [R1+0xf9c], R0 ;  /* 0x000f9c0001007387 */ /* 0x000fe80000100800 */
[----:B------:R0:W-:Y:S04]  /*17660*/  STL.64 [R1+0x490], R12 ;  /* 0x0004900c01007387 */ /* 0x0001e80000100a00 */
[----:B------:R1:W-:Y:S01]  /*17670*/  STL.64 [R1+0x498], R14 ;  /* 0x0004980e01007387 */ /* 0x0003e20000100a00 */
[----:B0-----:R-:W-:-:S02]  /*17680*/  IMAD.MOV.U32 R12, RZ, RZ, R28 ;  /* 0x000000ffff0c7224 */ /* 0x001fc400078e001c */
[----:B------:R-:W-:Y:S01]  /*17690*/  IMAD.MOV.U32 R13, RZ, RZ, R29 ;  /* 0x000000ffff0d7224 */ /* 0x000fe200078e001d */
[----:B-1----:R-:W2:Y:S04]  /*176a0*/  LDL.LU.64 R14, [R1+0x1048] ;  /* 0x00104800010e7983 */ /* 0x002ea80000300a00 */
[----:B------:R-:W2:Y:S04]  /*176b0*/  LDL.LU.64 R28, [R1+0x1040] ;  /* 0x00104000011c7983 */ /* 0x000ea80000300a00 */
[----:B------:R-:W-:Y:S04]  /*176c0*/  STL [R1+0xfa4], R12 ;  /* 0x000fa40c01007387 */ /* 0x000fe80000100800 */
[----:B------:R0:W-:Y:S04]  /*176d0*/  STL [R1+0xfa0], R13 ;  /* 0x000fa00d01007387 */ /* 0x0001e80000100800 */
[----:B0-----:R-:W2:Y:S02]  /*176e0*/  LDL.64 R12, [R1+0x10] ;  /* 0x00001000010c7983 */ /* 0x001ea40000100a00 */
[----:B--2---:R-:W-:-:S15]  /*176f0*/  HMMA.16816.F32 R20, R8, R12, R20 ;  /* 0x0000000c0814723c */ /* 0x004fde0000001814 */
[----:B------:R-:W-:-:S04]  /*17700*/  NOP ;  /* 0x0000000000007918 */ /* 0x000fc80000000000 */
[----:B------:R-:W-:Y:S04]  /*17710*/  STL.64 [R1+0x480], R20 ;  /* 0x0004801401007387 */ /* 0x000fe80000100a00 */
[----:B------:R0:W-:Y:S04]  /*17720*/  STL.64 [R1+0x488], R22 ;  /* 0x0004881601007387 */ /* 0x0001e80000100a00 */
[----:B0-----:R-:W2:Y:S04]  /*17730*/  LDL.LU.64 R22, [R1+0x1038] ;  /* 0x0010380001167983 */ /* 0x001ea80000300a00 */
[----:B------:R-:W2:Y:S01]  /*17740*/  LDL.LU.64 R20, [R1+0x1030] ;  /* 0x0010300001147983 */ /* 0x000ea20000300a00 */
[----:B------:R-:W-:-:S02]  /*17750*/  IMAD.MOV.U32 R0, RZ, RZ, R13 ;  /* 0x000000ffff007224 */ /* 0x000fc400078e000d */
[----:B------:R-:W-:Y:S02]  /*17760*/  IMAD.MOV.U32 R12, RZ, RZ, R2 ;  /* 0x000000ffff0c7224 */ /* 0x000fe400078e0002 */
[----:B------:R-:W-:Y:S01]  /*17770*/  IMAD.MOV.U32 R13, RZ, RZ, R3 ;  /* 0x000000ffff0d7224 */ /* 0x000fe200078e0003 */
[----:B--2---:R-:W-:-:S15]  /*17780*/  HMMA.16816.F32 R20, R8, R2, R20 ;  /* 0x000000020814723c */ /* 0x004fde0000001814 */
[----:B------:R-:W-:-:S04]  /*17790*/  NOP ;  /* 0x0000000000007918 */ /* 0x000fc80000000000 */
[----:B------:R-:W-:Y:S04]  /*177a0*/  STL.64 [R1+0x470], R20 ;  /* 0x0004701401007387 */ /* 0x000fe80000100a00 */
[----:B------:R0:W-:Y:S04]  /*177b0*/  STL.64 [R1+0x478], R22 ;  /* 0x0004781601007387 */ /* 0x0001e80000100a00 */
[----:B0-----:R-:W2:Y:S04]  /*177c0*/  LDL.LU.64 R22, [R1+0x1028] ;  /* 0x0010280001167983 */ /* 0x001ea80000300a00 */
[----:B------:R-:W2:Y:S04]  /*177d0*/  LDL.LU.64 R20, [R1+0x1020] ;  /* 0x0010200001147983 */ /* 0x000ea80000300a00 */
[----:B------:R-:W3:Y:S04]  /*177e0*/  LDL.LU.64 R2, [R1+0x1018] ;  /* 0x0010180001027983 */ /* 0x000ee80000300a00 */
[----:B------:R-:W-:Y:S04]  /*177f0*/  STL.64 [R1+0xfd0], R14 ;  /* 0x000fd00e01007387 */ /* 0x000fe80000100a00 */
[----:B------:R0:W-:Y:S04]  /*17800*/  STL.64 [R1+0xfc8], R12 ;  /* 0x000fc80c01007387 */ /* 0x0001e80000100a00 */
[----:B0-----:R-:W2:Y:S04]  /*17810*/  LDL.LU.64 R12, [R1+0x450] ;  /* 0x00045000010c7983 */ /* 0x001ea80000300a00 */
[----:B------:R-:W2:Y:S01]  /*17820*/  LDL.LU.64 R14, [R1+0x458] ;  /* 0x00045800010e7983 */ /* 0x000ea20000300a00 */
[----:B---3--:R-:W-:-:S15]  /*17830*/  HMMA.16816.F32 R24, R8, R2, R24 ;  /* 0x000000020818723c */ /* 0x008fde0000001818 */
[----:B------:R-:W-:-:S04]  /*17840*/  NOP ;  /* 0x0000000000007918 */ /* 0x000fc80000000000 */
[----:B------:R-:W-:Y:S04]  /*17850*/  STL.64 [R1+0x460], R24 ;  /* 0x0004601801007387 */ /* 0x000fe80000100a00 */
[----:B------:R0:W-:Y:S04]  /*17860*/  STL.64 [R1+0x468], R26 ;  /* 0x0004681a01007387 */ /* 0x0001e80000100a00 */
[----:B0-----:R-:W4:Y:S01]  /*17870*/  LDL.LU.64 R26, [R1+0x1010] ;  /* 0x00101000011a7983 */ /* 0x001f220000300a00 */
[----:B--2---:R-:W-:Y:S03]  /*17880*/  HMMA.16816.F32 R12, R8, R28, R12 ;  /* 0x0000001c080c723c */ /* 0x004fe6000000180c */
[----:B------:R-:W2:-:S15]  /*17890*/  LDL.LU.64 R24, [R1+0x1008] ;  /* 0x0010080001187983 */ /* 0x000e9e0000300a00 */
[----:B------:R-:W-:Y:S01]  /*178a0*/  NOP ;  /* 0x0000000000007918 */ /* 0x000fe20000000000 */
[----:B------:R-:W-:Y:S04]  /*178b0*/  STL.64 [R1+0x450], R12 ;  /* 0x0004500c01007387 */ /* 0x000fe80000100a00 */
[----:B------:R4:W-:Y:S02]  /*178c0*/  STL.64 [R1+0x458], R14 ;  /* 0x0004580e01007387 */ /* 0x0009e40000100a00 */
[----:B----4-:R-:W-:Y:S02]  /*178d0*/  HMMA.16816.F32 R12, R8, R26, R16 ;  /* 0x0000001a080c723c */ /* 0x010fe40000001810 */
[----:B------:R-:W3:-:S15]  /*178e0*/  LDL.LU.64 R16, [R1+0x410] ;  /* 0x0004100001107983 */ /* 0x000ede0000300a00 */
[----:B------:R-:W-:Y:S02]  /*178f0*/  NOP ;  /* 0x0000000000007918 */ /* 0x000fe40000000000 */
[----:B------:R-:W-:Y:S04]  /*17900*/  STL.64 [R1+0x440], R12 ;  /* 0x0004400c01007387 */ /* 0x000fe80000100a00 */
[----:B------:R-:W-:Y:S04]  /*17910*/  STL.64 [R1+0x448], R14 ;  /* 0x0004480e01007387 */ /* 0x000fe80000100a00 */
[----:B------:R-:W4:Y:S01]  /*17920*/  LDL.LU.64 R18, [R1+0x418] ;  /* 0x0004180001127983 */ /* 0x000f220000300a00 */
[----:B--2---:R-:W-:-:S15]  /*17930*/  HMMA.16816.F32 R4, R8, R24, R4 ;  /* 0x000000180804723c */ /* 0x004fde0000001804 */
[----:B------:R-:W-:-:S04]  /*17940*/  NOP ;  /* 0x0000000000007918 */ /* 0x000fc80000000000 */
[----:B------:R-:W-:Y:S04]  /*17950*/  STL.64 [R1+0x430], R4 ;  /* 0x0004300401007387 */ /* 0x000fe80000100a00 */
[----:B------:R-:W-:Y:S04]  /*17960*/  STL.64 [R1+0x438], R6 ;  /* 0x0004380601007387 */ /* 0x000fe80000100a00 */
[----:B----4-:R-:W-:Y:S04]  /*17970*/  STL.64 [R1+0x1000], R18 ;  /* 0x0010001201007387 */ /* 0x010fe80000100a00 */
[----:B---3--:R0:W-:Y:S04]  /*17980*/  STL.64 [R1+0xff8], R16 ;  /* 0x000ff81001007387 */ /* 0x0081e80000100a00 */
[----:B0-----:R-:W2:Y:S04]  /*17990*/  LDL.LU.64 R16, [R1+0x420] ;  /* 0x0004200001107983 */ /* 0x001ea80000300a00 */
[----:B------:R-:W2:Y:S04]  /*179a0*/  LDL.LU.64 R18, [R1+0x428] ;  /* 0x0004280001127983 */ /* 0x000ea80000300a00 */
[----:B------:R-:W3:Y:S04]  /*179b0*/  LDL.LU.64 R12, [R1+0x3f0] ;  /* 0x0003f000010c7983 */ /* 0x000ee80000300a00 */
[----:B------:R-:W4:Y:S04]  /*179c0*/  LDL.LU.64 R14, [R1+0x3f8] ;  /* 0x0003f800010e7983 */ /* 0x000f280000300a00 */
[----:B----4-:R-:W-:Y:S04]  /*179d0*/  STL.64 [R1+0xfe0], R14 ;  /* 0x000fe00e01007387 */ /* 0x010fe80000100a00 */
[----:B---3--:R0:W-:Y:S04]  /*179e0*/  STL.64 [R1+0xfd8], R12 ;  /* 0x000fd80c01007387 */ /* 0x0081e80000100a00 */
[----:B0-----:R-:W3:Y:S04]  /*179f0*/  LDL.LU.64 R12, [R1+0x400] ;  /* 0x00040000010c7983 */ /* 0x001ee80000300a00 */
[----:B------:R-:W3:Y:S04]  /*17a00*/  LDL.LU.64 R14, [R1+0x408] ;  /* 0x00040800010e7983 */ /* 0x000ee80000300a00 */
[----:B------:R-:W4:Y:S04]  /*17a10*/  LDL.LU.64 R4, [R1+0x3e0] ;  /* 0x0003e00001047983 */ /* 0x000f280000300a00 */
[----:B------:R-:W4:Y:S04]  /*17a20*/  LDL.LU.64 R6, [R1+0x3e8] ;  /* 0x0003e80001067983 */ /* 0x000f280000300a00 */
[----:B------:R0:W-:Y:S04]  /*17a30*/  STL.64 [R1+0xf08], R26 ;  /* 0x000f081a01007387 */ /* 0x0001e80000100a00 */
[----:B0-----:R-:W3:Y:S04]  /*17a40*/  LDL.LU R26, [R1+0x614] ;  /* 0x00061400011a7983 */ /* 0x001ee80000300800 */
[----:B------:R-:W3:Y:S04]  /*17a50*/  LDL.LU R27, [R1+0x610] ;  /* 0x00061000011b7983 */ /* 0x000ee80000300800 */
[----:B------:R0:W-:Y:S04]  /*17a60*/  STL.64 [R1+0xf00], R24 ;  /* 0x000f001801007387 */ /* 0x0001e80000100a00 */
[----:B0-----:R-:W4:Y:S04]  /*17a70*/  LDL.LU R24, [R1+0x60c] ;  /* 0x00060c0001187983 */ /* 0x001f280000300800 */
[----:B------:R-:W4:Y:S01]  /*17a80*/  LDL.LU R25, [R1+0x608] ;  /* 0x0006080001197983 */ /* 0x000f220000300800 */
[C---:B--2---:R-:W-:Y:S03]  /*17a90*/  HMMA.16816.F32 R16, R8.reuse, R22, R16 ;  /* 0x000000160810723c */ /* 0x044fe60000001810 */
[----:B---3--:R-:W-:Y:S04]  /*17aa0*/  STL.64 [R1+0xfb0], R26 ;  /* 0x000fb01a01007387 */ /* 0x008fe80000100a00 */
[----:B----4-:R0:W-:Y:S04]  /*17ab0*/  STL.64 [R1+0xfa8], R24 ;  /* 0x000fa81801007387 */ /* 0x0101e80000100a00 */
[----:B0-----:R-:W2:Y:S04]  /*17ac0*/  LDL.LU.64 R24, [R1+0x3d0] ;  /* 0x0003d00001187983 */ /* 0x001ea80000300a00 */
[----:B------:R-:W2:Y:S04]  /*17ad0*/  LDL.LU.64 R26, [R1+0x3d8] ;  /* 0x0003d800011a7983 */ /* 0x000ea80000300a00 */
[----:B------:R-:W-:Y:S04]  /*17ae0*/  STL.64 [R1+0x420], R16 ;  /* 0x0004201001007387 */ /* 0x000fe80000100a00 */
[----:B------:R0:W-:Y:S04]  /*17af0*/  STL.64 [R1+0x428], R18 ;  /* 0x0004281201007387 */ /* 0x0001e80000100a00 */
[----:B0-----:R-:W3:Y:S04]  /*17b00*/  LDL.LU.64 R18, [R1+0x1000] ;  /* 0x0010000001127983 */ /* 0x001ee80000300a00 */
[----:B------:R-:W3:Y:S02]  /*17b10*/  LDL.LU.64 R16, [R1+0xff8] ;  /* 0x000ff80001107983 */ /* 0x000ee40000300a00 */
[----:B---3--:R-:W-:-:S15]  /*17b20*/  HMMA.16816.F32 R16, R8, R20, R16 ;  /* 0x000000140810723c */ /* 0x008fde0000001810 */
[----:B------:R-:W-:-:S04]  /*17b30*/  NOP ;  /* 0x0000000000007918 */ /* 0x000fc80000000000 */
[----:B------:R-:W-:Y:S04]  /*17b40*/  STL.64 [R1+0x410], R16 ;  /* 0x0004101001007387 */ /* 0x000fe80000100a00 */
[----:B------:R0:W-:Y:S04]  /*17b50*/  STL.64 [R1+0x418], R18 ;  /* 0x0004181201007387 */ /* 0x0001e80000100a00 */
[----:B0-----:R-:W3:Y:S04]  /*17b60*/  LDL.LU.64 R18, [R1+0xff0] ;  /* 0x000ff00001127983 */ /* 0x001ee80000300a00 */
[----:B------:R-:W4:Y:S04]  /*17b70*/  LDL.LU.64 R16, [R1+0xfe8] ;  /* 0x000fe80001107983 */ /* 0x000f280000300a00 */
[----:B------:R0:W-:Y:S04]  /*17b80*/  STL.64 [R1+0xf18], R22 ;  /* 0x000f181601007387 */ /* 0x0001e80000100a00 */
[----:B0-----:R-:W2:Y:S04]  /*17b90*/  LDL.LU R22, [R1+0x604] ;  /* 0x0006040001167983 */ /* 0x001ea80000300800 */
[----:B------:R-:W2:Y:S04]  /*17ba0*/  LDL.LU R23, [R1+0x600] ;  /* 0x0006000001177983 */ /* 0x000ea80000300800 */
[----:B------:R0:W-:Y:S04]  /*17bb0*/  STL.64 [R1+0xf10], R20 ;  /* 0x000f101401007387 */ /* 0x0001e80000100a00 */
[----:B0-----:R-:W2:Y:S04]  /*17bc0*/  LDL.LU R20, [R1+0x5fc] ;  /* 0x0005fc0001147983 */ /* 0x001ea80000300800 */
[----:B------:R-:W2:Y:S01]  /*17bd0*/  LDL.LU R21, [R1+0x5f8] ;  /* 0x0005f80001157983 */ /* 0x000ea20000300800 */
[----:B---3--:R-:W-:-:S15]  /*17be0*/  HMMA.16816.F32 R12, R8, R18, R12 ;  /* 0x00000012080c723c */ /* 0x008fde000000180c */
[----:B------:R-:W-:-:S04]  /*17bf0*/  NOP ;  /* 0x0000000000007918 */ /* 0x000fc80000000000 */
[----:B------:R-:W-:Y:S04]  /*17c00*/  STL.64 [R1+0x400], R12 ;  /* 0x0004000c01007387 */ /* 0x000fe80000100a00 */
[----:B------:R0:W-:Y:S04]  /*17c10*/  STL.64 [R1+0x408], R14 ;  /* 0x0004080e01007387 */ /* 0x0001e80000100a00 */
[----:B0-----:R-:W4:Y:S04]  /*17c20*/  LDL.LU.64 R14, [R1+0xfe0] ;  /* 0x000fe000010e7983 */ /* 0x001f280000300a00 */
[----:B------:R-:W4:Y:S02]  /*17c30*/  LDL.LU.64 R12, [R1+0xfd8] ;  /* 0x000fd800010c7983 */ /* 0x000f240000300a00 */
[----:B----4-:R-:W-:-:S15]  /*17c40*/  HMMA.16816.F32 R12, R8, R16, R12 ;  /* 0x00000010080c723c */ /* 0x010fde000000180c */
[----:B------:R-:W-:-:S04]  /*17c50*/  NOP ;  /* 0x0000000000007918 */ /* 0x000fc80000000000 */
[----:B------:R-:W-:Y:S04]  /*17c60*/  STL.64 [R1+0x3f0], R12 ;  /* 0x0003f00c01007387 */ /* 0x000fe80000100a00 */
[----:B------:R0:W-:Y:S04]  /*17c70*/  STL.64 [R1+0x3f8], R14 ;  /* 0x0003f80e01007387 */ /* 0x0001e80000100a00 */
[----:B0-----:R-:W3:Y:S04]  /*17c80*/  LDL.LU.64 R14, [R1+0xfd0] ;  /* 0x000fd000010e7983 */ /* 0x001ee80000300a00 */
[----:B------:R-:W4:Y:S04]  /*17c90*/  LDL.LU.64 R12, [R1+0xfc8] ;  /* 0x000fc800010c7983 */ /* 0x000f280000300a00 */
        /* <DEDUP_REMOVED lines=8> */
[----:B0-----:R-:W3:Y:S04]  /*17d20*/  LDL.LU.64 R6, [R1+0xfc0] ;  /* 0x000fc00001067983 */ /* 0x001ee80000300a00 */
[----:B------:R-:W2:Y:S02]  /*17d30*/  LDL.LU.64 R4, [R1+0xfb8] ;  /* 0x000fb80001047983 */ /* 0x000ea40000300a00 */
[C---:B--2---:R-:W-:Y:S08]  /*17d40*/  HMMA.16816.F32 R24, R8.reuse, R4, R24 ;  /* 0x000000040818723c */ /* 0x044ff00000001818 */
[----:B---3--:R-:W-:Y:S11]  /*17d50*/  HMMA.16816.F32 R16, R8, R6, R16 ;  /* 0x000000060810723c */ /* 0x008ff60000001810 */
[----:B------:R-:W-:Y:S04]  /*17d60*/  STL.64 [R1+0x3d0], R24 ;  /* 0x0003d01801007387 */ /* 0x000fe80000100a00 */
[----:B------:R0:W-:Y:S04]  /*17d70*/  STL.64 [R1+0x3d8], R26 ;  /* 0x0003d81a01007387 */ /* 0x0001e80000100a00 */
[----:B0-----:R-:W2:Y:S04]  /*17d80*/  LDL.LU.64 R26, [R1+0xfb0] ;  /* 0x000fb000011a7983 */ /* 0x001ea80000300a00 */
[----:B------:R-:W3:Y:S04]  /*17d90*/  LDL.LU.64 R24, [R1+0xfa8] ;  /* 0x000fa80001187983 */ /* 0x000ee80000300a00 */
[----:B------:R0:W-:Y:S04]  /*17da0*/  STL.64 [R1+0xec8], R6 ;  /* 0x000ec80601007387 */ /* 0x0001e80000100a00 */
[----:B------:R1:W-:Y:S04]  /*17db0*/  STL.64 [R1+0xec0], R4 ;  /* 0x000ec00401007387 */ /* 0x0003e80000100a00 */
[----:B------:R-:W-:Y:S01]  /*17dc0*/  STL.64 [R1+0x3c0], R16 ;  /* 0x0003c01001007387 */ /* 0x000fe20000100a00 */
[----:B0-----:R-:W-:-:S03]  /*17dd0*/  IMAD R7, R21, 0x100, R20 ;  /* 0x0000010015077824 */ /* 0x001fc600078e0214 */
[----:B------:R-:W-:Y:S01]  /*17de0*/  STL.64 [R1+0x3c8], R18 ;  /* 0x0003c81201007387 */ /* 0x000fe20000100a00 */
[----:B-1----:R-:W-:-:S03]  /*17df0*/  IMAD R4, R23, 0x100, R22 ;  /* 0x0000010017047824 */ /* 0x002fc600078e0216 */
[----:B------:R-:W-:Y:S04]  /*17e00*/  STL [R1+0xf8c], R7 ;  /* 0x000f8c0701007387 */ /* 0x000fe80000100800 */
[----:B------:R-:W-:Y:S04]  /*17e10*/  STL [R1+0xf88], R4 ;  /* 0x000f880401007387 */ /* 0x000fe80000100800 */
[----:B------:R-:W2:Y:S04]  /*17e20*/  LDL.LU.64 R20, [R1+0x370] ;  /* 0x0003700001147983 */ /* 0x000ea80000300a00 */
[----:B------:R-:W2:Y:S04]  /*17e30*/  LDL.LU.64 R22, [R1+0x378] ;  /* 0x0003780001167983 */ /* 0x000ea80000300a00 */
[----:B--2---:R4:W-:Y:S02]  /*17e40*/  STL.64 [R1+0xf28], R22 ;  /* 0x000f281601007387 */ /* 0x0049e40000100a00 */
[----:B----4-:R-:W-:-:S02]  /*17e50*/  IMAD.MOV.U32 R22, RZ, RZ, R12 ;  /* 0x000000ffff167224 */ /* 0x010fc400078e000c */
[----:B------:R-:W2:Y:S01]  /*17e60*/  LDL.LU R12, [R1+0xfa4] ;  /* 0x000fa400010c7983 */ /* 0x000ea20000300800 */
[----:B------:R-:W-:-:S03]  /*17e70*/  IMAD.MOV.U32 R23, RZ, RZ, R13 ;  /* 0x000000ffff177224 */ /* 0x000fc600078e000d */
[----:B------:R-:W4:Y:S04]  /*17e80*/  LDL.LU R13, [R1+0xfa0] ;  /* 0x000fa000010d7983 */ /* 0x000f280000300800 */
[----:B------:R0:W-:Y:S04]  /*17e90*/  STL.64 [R1+0xf20], R20 ;  /* 0x000f201401007387 */ /* 0x0001e80000100a00 */
[----:B0-----:R-:W4:Y:S01]  /*17ea0*/  LDL R20, [R1+0x10] ;  /* 0x0000100001147983 */ /* 0x001f220000100800 */
[----:B------:R-:W-:-:S03]  /*17eb0*/  IMAD.MOV.U32 R21, RZ, RZ, R0 ;  /* 0x000000ffff157224 */ /* 0x000fc600078e0000 */
[----:B------:R-:W4:Y:S04]  /*17ec0*/  LDL.LU R0, [R1+0xf9c] ;  /* 0x000f9c0001007983 */ /* 0x000f280000300800 */
[----:B------:R-:W4:Y:S04]  /*17ed0*/  LDL.LU.64 R4, [R1+0x2a0] ;  /* 0x0002a00001047983 */ /* 0x000f280000300a00 */
[----:B------:R-:W4:Y:S04]  /*17ee0*/  LDL.LU.64 R6, [R1+0x2a8] ;  /* 0x0002a80001067983 */ /* 0x000f280000300a00 */
[----:B------:R2:W-:Y:S01]  /*17ef0*/  STL.64 [R1+0xf40], R22 ;  /* 0x000f401601007387 */ /* 0x0005e20000100a00 */
[----:B---3--:R-:W-:-:S02]  /*17f00*/  IMAD R17, R25, 0x100, R24 ;  /* 0x0000010019117824 */ /* 0x008fc400078e0218 */
[----:B------:R-:W-:Y:S02]  /*17f10*/  IMAD R16, R27, 0x100, R26 ;  /* 0x000001001b107824 */ /* 0x000fe400078e021a */
[----:B--2---:R-:W-:Y:S02]  /*17f20*/  IMAD.MOV.U32 R22, RZ, RZ, R12 ;  /* 0x000000ffff167224 */ /* 0x004fe400078e000c */
[----:B------:R-:W2:Y:S01]  /*17f30*/  LDL.LU R12, [R1+0xf98] ;  /* 0x000f9800010c7983 */ /* 0x000ea20000300800 */
[----:B----4-:R-:W-:-:S03]  /*17f40*/  IMAD.MOV.U32 R23, RZ, RZ, R13 ;  /* 0x000000ffff177224 */ /* 0x010fc600078e000d */
[----:B------:R-:W2:Y:S04]  /*17f50*/  LDL.LU R13, [R1+0xf94] ;  /* 0x000f9400010d7983 */ /* 0x000ea80000300800 */
[----:B------:R0:W-:Y:S04]  /*17f60*/  STL.64 [R1+0xf58], R20 ;  /* 0x000f581401007387 */ /* 0x0001e80000100a00 */
[----:B0-----:R-:W3:Y:S01]  /*17f70*/  LDL R20, [R1+0x20] ;  /* 0x0000200001147983 */ /* 0x001ee20000100800 */
[----:B------:R-:W-:-:S03]  /*17f80*/  IMAD.MOV.U32 R21, RZ, RZ, R0 ;  /* 0x000000ffff157224 */ /* 0x000fc600078e0000 */
[----:B------:R-:W4:Y:S04]  /*17f90*/  LDL.LU R0, [R1+0xf90] ;  /* 0x000f900001007983 */ /* 0x000f280000300800 */
[----:B------:R-:W-:Y:S04]  /*17fa0*/  STL.64 [R1+0xf70], R22 ;  /* 0x000f701601007387 */ /* 0x000fe80000100a00 */
[----:B------:R-:W2:Y:S04]  /*17fb0*/  LDL.LU.64 R24, [R1+0x360] ;  /* 0x0003600001187983 */ /* 0x000ea80000300a00 */
[----:B------:R-:W2:Y:S04]  /*17fc0*/  LDL.LU.64 R26, [R1+0x368] ;  /* 0x00036800011a7983 */ /* 0x000ea80000300a00 */
[----:B--2---:R-:W-:Y:S04]  /*17fd0*/  STL.64 [R1+0xf38], R26 ;  /* 0x000f381a01007387 */ /* 0x004fe80000100a00 */
[----:B------:R0:W-:Y:S04]  /*17fe0*/  STL.64 [R1+0xf30], R24 ;  /* 0x000f301801007387 */ /* 0x0001e80000100a00 */
[----:B0-----:R-:W2:Y:S04]  /*17ff0*/  LDL.LU.64 R24, [R1+0x380] ;  /* 0x0003800001187983 */ /* 0x001ea80000300a00 */
        /* <DEDUP_REMOVED lines=8> */
[----:B------:R-:W2:Y:S01]  /*18080*/  LDL.LU.64 R26, [R1+0x3a8] ;  /* 0x0003a800011a7983 */ /* 0x000ea20000300a00 */
[----:B------:R-:W-:-:S02]  /*18090*/  IMAD.MOV.U32 R22, RZ, RZ, R17 ;  /* 0x000000ffff167224 */ /* 0x000fc400078e0011 */
[----:B------:R-:W-:Y:S01]  /*180a0*/  IMAD.MOV.U32 R23, RZ, RZ, R16 ;  /* 0x000000ffff177224 */ /* 0x000fe200078e0010 */
[----:B------:R-:W-:Y:S01]  /*180b0*/  HMMA.16816.F32 R8, R8, R12, R4 ;  /* 0x0000000c0808723c */ /* 0x000fe20000001804 */
[----:B--2---:R-:W-:Y:S04]  /*180c0*/  STL.64 [R1+0xf80], R26 ;  /* 0x000f801a01007387 */ /* 0x004fe80000100a00 */
[----:B------:R0:W-:Y:S04]  /*180d0*/  STL.64 [R1+0xf78], R24 ;  /* 0x000f781801007387 */ /* 0x0001e80000100a00 */
[----:B0-----:R-:W3:Y:S04]  /*180e0*/  LDL.LU.64 R24, [R1+0x3b0] ;  /* 0x0003b00001187983 */ /* 0x001ee80000300a00 */
[----:B------:R-:W3:Y:S04]  /*180f0*/  LDL.LU.64 R26, [R1+0x3b8] ;  /* 0x0003b800011a7983 */ /* 0x000ee80000300a00 */
[----:B------:R-:W2:Y:S04]  /*18100*/  LDL.LU.64 R16, [R1+0x340] ;  /* 0x0003400001107983 */ /* 0x000ea80000300a00 */
[----:B------:R-:W2:Y:S04]  /*18110*/  LDL.LU.64 R18, [R1+0x348] ;  /* 0x0003480001127983 */ /* 0x000ea80000300a00 */
[----:B------:R-:W2:Y:S04]  /*18120*/  LDL.LU R7, [R1+0xf8c] ;  /* 0x000f8c0001077983 */ /* 0x000ea80000300800 */
[----:B------:R-:W3:Y:S04]  /*18130*/  LDL.LU R4, [R1+0xf88] ;  /* 0x000f880001047983 */ /* 0x000ee80000300800 */
[----:B------:R-:W-:Y:S04]  /*18140*/  STL.64 [R1+0x2a0], R8 ;  /* 0x0002a00801007387 */ /* 0x000fe80000100a00 */
[----:B------:R2:W-:Y:S02]  /*18150*/  STL.64 [R1+0x2a8], R10 ;  /* 0x0002a80a01007387 */ /* 0x0005e40000100a00 */
[----:B--2---:R-:W-:-:S02]  /*18160*/  IMAD.MOV.U32 R10, RZ, RZ, R7 ;  /* 0x000000ffff0a7224 */ /* 0x004fc400078e0007 */
[----:B---3--:R-:W-:-:S03]  /*18170*/  IMAD.MOV.U32 R11, RZ, RZ, R4 ;  /* 0x000000ffff0b7224 */ /* 0x008fc600078e0004 */
[----:B------:R-:W-:Y:S01]  /*18180*/  F2FP.F16.E4M3.UNPACK_B R8, R10 ;  /* 0x0000000aff08723e */ /* 0x000fe200020006ff */
[----:B------:R-:W2:Y:S01]  /*18190*/  LDL.LU.64 R4, [R1+0x330] ;  /* 0x0003300001047983 */ /* 0x000ea20000300a00 */
[----:B------:R-:W-:Y:S02]  /*181a0*/  F2FP.F16.E4M3.UNPACK_B R10, R22 ;  /* 0x00000016ff0a723e */ /* 0x000fe400020006ff */
[----:B------:R-:W-:Y:S01]  /*181b0*/  F2FP.F16.E4M3.UNPACK_B R9, R11 ;  /* 0x0000000bff09723e */ /* 0x000fe200020006ff */
[----:B------:R-:W2:Y:S01]  /*181c0*/  LDL.LU.64 R6, [R1+0x338] ;  /* 0x0003380001067983 */ /* 0x000ea20000300a00 */
[----:B------:R-:W-:-:S07]  /*181d0*/  F2FP.F16.E4M3.UNPACK_B R11, R23 ;  /* 0x00000017ff0b723e */ /* 0x000fce00020006ff */
[C---:B------:R-:W-:Y:S01]  /*181e0*/  HMMA.16816.F32 R20, R8.reuse, R20, R24 ;  /* 0x000000140814723c */ /* 0x040fe20000001818 */
[----:B------:R-:W-:Y:S04]  /*181f0*/  STL.64 [R1+0xed8], R14 ;  /* 0x000ed80e01007387 */ /* 0x000fe80000100a00 */
[----:B------:R0:W-:Y:S04]  /*18200*/  STL.64 [R1+0xed0], R12 ;  /* 0x000ed00c01007387 */ /* 0x0001e80000100a00 */
[----:B0-----:R-:W3:Y:S04]  /*18210*/  LDL.LU.64 R12, [R1+0x350] ;  /* 0x00035000010c7983 */ /* 0x001ee80000300a00 */
[----:B------:R-:W3:Y:S04]  /*18220*/  LDL.LU.64 R14, [R1+0x358] ;  /* 0x00035800010e7983 */ /* 0x000ee80000300a00 */
[----:B------:R-:W2:Y:S04]  /*18230*/  LDL.LU.64 R26, [R1+0xf80] ;  /* 0x000f8000011a7983 */ /* 0x000ea80000300a00 */
[----:B------:R-:W2:Y:S04]  /*18240*/  LDL.LU.64 R24, [R1+0xf78] ;  /* 0x000f780001187983 */ /* 0x000ea80000300a00 */
[----:B------:R-:W-:Y:S04]  /*18250*/  STL.64 [R1+0x3b0], R20 ;  /* 0x0003b01401007387 */ /* 0x000fe80000100a00 */
[----:B------:R0:W-:Y:S04]  /*18260*/  STL.64 [R1+0x3b8], R22 ;  /* 0x0003b81601007387 */ /* 0x0001e80000100a00 */
[----:B0-----:R-:W2:Y:S02]  /*18270*/  LDL.LU.64 R22, [R1+0xf70] ;  /* 0x000f700001167983 */ /* 0x001ea40000300a00 */
[----:B--2---:R-:W-:Y:S02]  /*18280*/  HMMA.16816.F32 R20, R8, R22, R24 ;  /* 0x000000160814723c */ /* 0x004fe40000001818 */
[----:B------:R-:W2:Y:S04]  /*18290*/  LDL.LU.64 R26, [R1+0xf68] ;  /* 0x000f6800011a7983 */ /* 0x000ea80000300a00 */
[----:B------:R-:W2:-:S13]  /*182a0*/  LDL.LU.64 R24, [R1+0xf60] ;  /* 0x000f600001187983 */ /* 0x000e9a0000300a00 */
[----:B------:R0:W-:Y:S04]  /*182b0*/  STL.64 [R1+0x3a0], R20 ;  /* 0x0003a01401007387 */ /* 0x0001e80000100a00 */
[----:B------:R2:W-:Y:S04]  /*182c0*/  STL.64 [R1+0x3a8], R22 ;  /* 0x0003a81601007387 */ /* 0x0005e80000100a00 */
[----:B0-----:R-:W2:Y:S02]  /*182d0*/  LDL.LU.64 R20, [R1+0xf58] ;  /* 0x000f580001147983 */ /* 0x001ea40000300a00 */
[----:B--2---:R-:W-:Y:S02]  /*182e0*/  HMMA.16816.F32 R20, R8, R20, R24 ;  /* 0x000000140814723c */ /* 0x004fe40000001818 */
[----:B------:R-:W2:Y:S04]  /*182f0*/  LDL.LU.64 R26, [R1+0xf50] ;  /* 0x000f5000011a7983 */ /* 0x000ea80000300a00 */
[----:B------:R-:W2:-:S13]  /*18300*/  LDL.LU.64 R24, [R1+0xf48] ;  /* 0x000f480001187983 */ /* 0x000e9a0000300a00 */
[----:B------:R-:W-:Y:S04]  /*18310*/  STL.64 [R1+0x390], R20 ;  /* 0x0003901401007387 */ /* 0x000fe80000100a00 */
[----:B------:R0:W-:Y:S04]  /*18320*/  STL.64 [R1+0x398], R22 ;  /* 0x0003981601007387 */ /* 0x0001e80000100a00 */
[----:B0-----:R-:W2:Y:S02]  /*18330*/  LDL.LU.64 R22, [R1+0xf40] ;  /* 0x000f400001167983 */ /* 0x001ea40000300a00 */
[----:B--2---:R-:W-:Y:S02]  /*18340*/  HMMA.16816.F32 R20, R8, R22, R24 ;  /* 0x000000160814723c */ /* 0x004fe40000001818 */
[----:B------:R-:W2:Y:S04]  /*18350*/  LDL.LU.64 R26, [R1+0xf38] ;  /* 0x000f3800011a7983 */ /* 0x000ea80000300a00 */
[----:B------:R-:W2:-:S13]  /*18360*/  LDL.LU.64 R24, [R1+0xf30] ;  /* 0x000f300001187983 */ /* 0x000e9a0000300a00 */
[----:B------:R-:W-:Y:S04]  /*18370*/  STL.64 [R1+0x380], R20 ;  /* 0x0003801401007387 */ /* 0x000fe80000100a00 */
[----:B------:R0:W-:Y:S04]  /*18380*/  STL.64 [R1+0x388], R22 ;  /* 0x0003881601007387 */ /* 0x0001e80000100a00 */
[----:B0-----:R-:W3:Y:S04]  /*18390*/  LDL.LU.64 R22, [R1+0xf28] ;  /* 0x000f280001167983 */ /* 0x001ee80000300a00 */
[----:B------:R-:W3:Y:S01]  /*183a0*/  LDL.LU.64 R20, [R1+0xf20] ;  /* 0x000f200001147983 */ /* 0x000ee20000300a00 */
[C---:B--2---:R-:W-:Y:S08]  /*183b0*/  HMMA.16816.F32 R24, R8.reuse, R28, R24 ;  /* 0x0000001c0818723c */ /* 0x044ff00000001818 */
[----:B---3--:R-:W-:-:S15]  /*183c0*/  HMMA.16816.F32 R20, R8, R2, R20 ;  /* 0x000000020814723c */ /* 0x008fde0000001814 */
[----:B------:R-:W-:-:S04]  /*183d0*/  NOP ;  /* 0x0000000000007918 */ /* 0x000fc80000000000 */
[----:B------:R-:W-:Y:S04]  /*183e0*/  STL.64 [R1+0x370], R20 ;  /* 0x0003701401007387 */ /* 0x000fe80000100a00 */
[----:B------:R0:W-:Y:S04]  /*183f0*/  STL.64 [R1+0x378], R22 ;  /* 0x0003781601007387 */ /* 0x0001e80000100a00 */
[----:B0-----:R-:W2:Y:S04]  /*18400*/  LDL.LU.64 R22, [R1+0xf18] ;  /* 0x000f180001167983 */ /* 0x001ea80000300a00 */
[----:B------:R-:W3:Y:S04]  /*18410*/  LDL.LU.64 R20, [R1+0xf10] ;  /* 0x000f100001147983 */ /* 0x000ee80000300a00 */
[----:B------:R-:W-:Y:S04]  /*18420*/  STL.64 [R1+0x360], R24 ;  /* 0x0003601801007387 */ /* 0x000fe80000100a00 */
[----:B------:R0:W-:Y:S04]  /*18430*/  STL.64 [R1+0x368], R26 ;  /* 0x0003681a01007387 */ /* 0x0001e80000100a00 */
[----:B0-----:R-:W2:Y:S04]  /*18440*/  LDL.LU.64 R26, [R1+0xf08] ;  /* 0x000f0800011a7983 */ /* 0x001ea80000300a00 */
[----:B------:R-:W3:Y:S01]  /*18450*/  LDL.LU.64 R24, [R1+0xf00] ;  /* 0x000f000001187983 */ /* 0x000ee20000300a00 */
[C---:B--2---:R-:W-:Y:S08]  /*18460*/  HMMA.16816.F32 R12, R8.reuse, R26, R12 ;  /* 0x0000001a080c723c */ /* 0x044ff0000000180c */
[C---:B------:R-:W-:Y:S11]  /*18470*/  HMMA.16816.F32 R4, R8.reuse, R22, R4 ;  /* 0x000000160804723c */ /* 0x040ff60000001804 */
[----:B------:R-:W-:Y:S04]  /*18480*/  STL.64 [R1+0x350], R12 ;  /* 0x0003500c01007387 */ /* 0x000fe80000100a00 */
[----:B------:R3:W-:Y:S02]  /*18490*/  STL.64 [R1+0x358], R14 ;  /* 0x0003580e01007387 */ /* 0x0007e40000100a00 */
[----:B---3--:R-:W-:Y:S02]  /*184a0*/  HMMA.16816.F32 R12, R8, R24, R16 ;  /* 0x00000018080c723c */ /* 0x008fe40000001810 */
[----:B------:R-:W-:Y:S04]  /*184b0*/  STL.64 [R1+0xe20], R26 ;  /* 0x000e201a01007387 */ /* 0x000fe80000100a00 */
[----:B------:R-:W-:-:S13]  /*184c0*/  STL.64 [R1+0xe18], R24 ;  /* 0x000e181801007387 */ /* 0x000fda0000100a00 */
[----:B------:R0:W-:Y:S04]  /*184d0*/  STL.64 [R1+0x340], R12 ;  /* 0x0003400c01007387 */ /* 0x0001e80000100a00 */
[----:B------:R1:W-:Y:S04]  /*184e0*/  STL.64 [R1+0x348], R14 ;  /* 0x0003480e01007387 */ /* 0x0003e80000100a00 */
[----:B------:R-:W2:Y:S04]  /*184f0*/  LDL.LU.64 R16, [R1+0x320] ;  /* 0x0003200001107983 */ /* 0x000ea80000300a00 */
[----:B------:R-:W2:Y:S04]  /*18500*/  LDL.LU.64 R18, [R1+0x328] ;  /* 0x0003280001127983 */ /* 0x000ea80000300a00 */
[----:B------:R-:W-:Y:S04]  /*18510*/  STL.64 [R1+0x330], R4 ;  /* 0x0003300401007387 */ /* 0x000fe80000100a00 */
[----:B------:R-:W-:Y:S04]  /*18520*/  STL.64 [R1+0x338], R6 ;  /* 0x0003380601007387 */ /* 0x000fe80000100a00 */
[----:B0-----:R-:W3:Y:S04]  /*18530*/  LDL.LU.64 R12, [R1+0x300] ;  /* 0x00030000010c7983 */ /* 0x001ee80000300a00 */
[----:B-1----:R-:W2:Y:S04]  /*18540*/  LDL.LU.64 R14, [R1+0x308] ;  /* 0x00030800010e7983 */ /* 0x002ea80000300a00 */
[----:B--2---:R-:W-:Y:S04]  /*18550*/  STL.64 [R1+0xee8], R14 ;  /* 0x000ee80e01007387 */ /* 0x004fe80000100a00 */
[----:B---3--:R0:W-:Y:S04]  /*18560*/  STL.64 [R1+0xee0], R12 ;  /* 0x000ee00c01007387 */ /* 0x0081e80000100a00 */
[----:B0-----:R-:W2:Y:S04]  /*18570*/  LDL.LU.64 R12, [R1+0x310] ;  /* 0x00031000010c7983 */ /* 0x001ea80000300a00 */
[----:B------:R-:W2:Y:S04]  /*18580*/  LDL.LU.64 R14, [R1+0x318] ;  /* 0x00031800010e7983 */ /* 0x000ea80000300a00 */
[----:B------:R-:W3:Y:S04]  /*18590*/  LDL.LU.64 R4, [R1+0x2f0] ;  /* 0x0002f00001047983 */ /* 0x000ee80000300a00 */
[----:B------:R-:W3:Y:S04]  /*185a0*/  LDL.LU.64 R6, [R1+0x2f8] ;  /* 0x0002f80001067983 */ /* 0x000ee80000300a00 */
[----:B------:R-:W2:Y:S04]  /*185b0*/  LDL.LU.64 R24, [R1+0x290] ;  /* 0x0002900001187983 */ /* 0x000ea80000300a00 */
[----:B------:R-:W2:Y:S01]  /*185c0*/  LDL.LU.64 R26, [R1+0x298] ;  /* 0x00029800011a7983 */ /* 0x000ea20000300a00 */
[C---:B------:R-:W-:Y:S03]  /*185d0*/  HMMA.16816.F32 R16, R8.reuse, R20, R16 ;  /* 0x000000140810723c */ /* 0x040fe60000001810 */
        /* <DEDUP_REMOVED lines=8> */
[----:B------:R-:W-:Y:S04]  /*18660*/  STL.64 [R1+0x320], R16 ;  /* 0x0003201001007387 */ /* 0x000fe80000100a00 */
[----:B------:R0:W-:Y:S04]  /*18670*/  STL.64 [R1+0x328], R18 ;  /* 0x0003281201007387 */ /* 0x0001e80000100a00 */
[----:B0-----:R-:W2:Y:S04]  /*18680*/  LDL.LU.64 R18, [R1+0xef8] ;  /* 0x000ef80001127983 */ /* 0x001ea80000300a00 */
[----:B------:R-:W3:Y:S04]  /*18690*/  LDL.LU.64 R16, [R1+0xef0] ;  /* 0x000ef00001107983 */ /* 0x000ee80000300a00 */
[----:B------:R0:W-:Y:S04]  /*186a0*/  STL.64 [R1+0xe30], R22 ;  /* 0x000e301601007387 */ /* 0x0001e80000100a00 */
[----:B0-----:R-:W3:Y:S04]  /*186b0*/  LDL.LU R22, [R1+0x628] ;  /* 0x0006280001167983 */ /* 0x001ee80000300800 */
[----:B------:R-:W4:Y:S04]  /*186c0*/  LDL.LU R23, [R1+0x634] ;  /* 0x0006340001177983 */ /* 0x000f280000300800 */
[----:B------:R0:W-:Y:S04]  /*186d0*/  STL.64 [R1+0xe28], R20 ;  /* 0x000e281401007387 */ /* 0x0001e80000100a00 */
[----:B0-----:R-:W3:Y:S04]  /*186e0*/  LDL.LU R20, [R1+0x620] ;  /* 0x0006200001147983 */ /* 0x001ee80000300800 */
[----:B------:R-:W3:Y:S01]  /*186f0*/  LDL.LU R21, [R1+0x62c] ;  /* 0x00062c0001157983 */ /* 0x000ee20000300800 */
[----:B--2---:R-:W-:-:S15]  /*18700*/  HMMA.16816.F32 R12, R8, R18, R12 ;  /* 0x00000012080c723c */ /* 0x004fde000000180c */
[----:B------:R-:W-:-:S04]  /*18710*/  NOP ;  /* 0x0000000000007918 */ /* 0x000fc80000000000 */
        /* <DEDUP_REMOVED lines=8> */
[----:B0-----:R-:W2:Y:S04]  /*187a0*/  LDL.LU.64 R14, [R1+0xed8] ;  /* 0x000ed800010e7983 */ /* 0x001ea80000300a00 */
[----:B------:R-:W3:Y:S04]  /*187b0*/  LDL.LU.64 R12, [R1+0xed0] ;  /* 0x000ed000010c7983 */ /* 0x000ee80000300a00 */
[----:B------:R0:W-:Y:S04]  /*187c0*/  STL.64 [R1+0xe10], R18 ;  /* 0x000e101201007387 */ /* 0x0001e80000100a00 */
[----:B0-----:R-:W3:Y:S04]  /*187d0*/  LDL.LU R18, [R1+0x618] ;  /* 0x0006180001127983 */ /* 0x001ee80000300800 */
[----:B------:R-:W3:Y:S04]  /*187e0*/  LDL.LU R19, [R1+0x624] ;  /* 0x0006240001137983 */ /* 0x000ee80000300800 */
[----:B------:R0:W-:Y:S04]  /*187f0*/  STL.64 [R1+0xe08], R16 ;  /* 0x000e081001007387 */ /* 0x0001e80000100a00 */
[----:B0-----:R-:W3:Y:S01]  /*18800*/  LDL.LU R17, [R1+0x61c] ;  /* 0x00061c0001117983 */ /* 0x001ee20000300800 */
[----:B--2---:R-:W-:-:S15]  /*18810*/  HMMA.16816.F32 R4, R8, R14, R4 ;  /* 0x0000000e0804723c */ /* 0x004fde0000001804 */
[----:B------:R-:W-:-:S04]  /*18820*/  NOP ;  /* 0x0000000000007918 */ /* 0x000fc80000000000 */
[----:B------:R-:W-:Y:S04]  /*18830*/  STL.64 [R1+0x2f0], R4 ;  /* 0x0002f00401007387 */ /* 0x000fe80000100a00 */
[----:B------:R0:W-:Y:S04]  /*18840*/  STL.64 [R1+0x2f8], R6 ;  /* 0x0002f80601007387 */ /* 0x0001e80000100a00 */
[----:B0-----:R-:W2:Y:S04]  /*18850*/  LDL.LU.64 R6, [R1+0xec8] ;  /* 0x000ec80001067983 */ /* 0x001ea80000300a00 */
[----:B------:R-:W2:Y:S02]  /*18860*/  LDL.LU.64 R4, [R1+0xec0] ;  /* 0x000ec00001047983 */ /* 0x000ea40000300a00 */
[----:B--2---:R-:W-:-:S15]  /*18870*/  HMMA.16816.F32 R24, R8, R4, R24 ;  /* 0x000000040818723c */ /* 0x004fde0000001818 */
[----:B------:R-:W-:-:S04]  /*18880*/  NOP ;  /* 0x0000000000007918 */ /* 0x000fc80000000000 */
[----:B------:R-:W-:Y:S04]  /*18890*/  STL.64 [R1+0x2e0], R24 ;  /* 0x0002e01801007387 */ /* 0x000fe80000100a00 */
[----:B------:R0:W-:Y:S04]  /*188a0*/  STL.64 [R1+0x2e8], R26 ;  /* 0x0002e81a01007387 */ /* 0x0001e80000100a00 */
[----:B0-----:R-:W2:Y:S04]  /*188b0*/  LDL.LU.64 R26, [R1+0xeb8] ;  /* 0x000eb800011a7983 */ /* 0x001ea80000300a00 */
[----:B------:R-:W2:Y:S01]  /*188c0*/  LDL.LU.64 R24, [R1+0xeb0] ;  /* 0x000eb00001187983 */ /* 0x000ea20000300a00 */
[----:B----4-:R-:W-:Y:S01]  /*188d0*/  IMAD R0, R0, 0x100, R23 ;  /* 0x0000010000007824 */ /* 0x010fe200078e0217 */
[----:B--2---:R-:W-:-:S15]  /*188e0*/  HMMA.16816.F32 R24, R8, R6, R24 ;  /* 0x000000060818723c */ /* 0x004fde0000001818 */
[----:B------:R-:W-:-:S04]  /*188f0*/  NOP ;  /* 0x0000000000007918 */ /* 0x000fc80000000000 */
[----:B------:R-:W-:Y:S04]  /*18900*/  STL.64 [R1+0x2d0], R24 ;  /* 0x0002d01801007387 */ /* 0x000fe80000100a00 */
[----:B------:R0:W-:Y:S04]  /*18910*/  STL.64 [R1+0x2d8], R26 ;  /* 0x0002d81a01007387 */ /* 0x0001e80000100a00 */
[----:B0-----:R-:W2:Y:S04]  /*18920*/  LDL.LU.64 R26, [R1+0xea8] ;  /* 0x000ea800011a7983 */ /* 0x001ea80000300a00 */
[----:B------:R-:W2:Y:S04]  /*18930*/  LDL.LU.64 R24, [R1+0xea0] ;  /* 0x000ea00001187983 */ /* 0x000ea80000300a00 */
[----:B------:R-:W-:Y:S04]  /*18940*/  STL.64 [R1+0xde0], R6 ;  /* 0x000de00601007387 */ /* 0x000fe80000100a00 */
[----:B------:R3:W-:Y:S02]  /*18950*/  STL.64 [R1+0xdd8], R4 ;  /* 0x000dd80401007387 */ /* 0x0007e40000100a00 */
[----:B---3--:R-:W-:-:S02]  /*18960*/  IMAD R4, R20, 0x100, R19 ;  /* 0x0000010014047824 */ /* 0x008fc400078e0213 */
[----:B------:R-:W-:Y:S02]  /*18970*/  IMAD R5, R22, 0x100, R21 ;  /* 0x0000010016057824 */ /* 0x000fe400078e0215 */
[----:B------:R-:W3:Y:S04]  /*18980*/  LDL.LU.64 R20, [R1+0x200] ;  /* 0x0002000001147983 */ /* 0x000ee80000300a00 */
[----:B------:R-:W4:Y:S01]  /*18990*/  LDL.LU.64 R22, [R1+0x208] ;  /* 0x0002080001167983 */ /* 0x000f220000300a00 */
[----:B--2---:R-:W-:-:S15]  /*189a0*/  HMMA.16816.F32 R8, R8, R12, R24 ;  /* 0x0000000c0808723c */ /* 0x004fde0000001818 */
[----:B------:R-:W-:-:S04]  /*189b0*/  NOP ;  /* 0x0000000000007918 */ /* 0x000fc80000000000 */
[----:B------:R-:W-:Y:S04]  /*189c0*/  STL.64 [R1+0x290], R8 ;  /* 0x0002900801007387 */ /* 0x000fe80000100a00 */
[----:B------:R-:W-:Y:S04]  /*189d0*/  STL.64 [R1+0x298], R10 ;  /* 0x0002980a01007387 */ /* 0x000fe80000100a00 */
[----:B----4-:R0:W-:Y:S04]  /*189e0*/  STL.64 [R1+0xe40], R22 ;  /* 0x000e401601007387 */ /* 0x0101e80000100a00 */
[----:B0-----:R-:W2:Y:S04]  /*189f0*/  LDL.LU R22, [R1+0x8] ;  /* 0x0000080001167983 */ /* 0x001ea80000300800 */
[----:B------:R-:W2:Y:S04]  /*18a00*/  LDL.LU R23, [R1+0xc] ;  /* 0x00000c0001177983 */ /* 0x000ea80000300800 */
[----:B---3--:R0:W-:Y:S04]  /*18a10*/  STL.64 [R1+0xe38], R20 ;  /* 0x000e381401007387 */ /* 0x0081e80000100a00 */
[----:B0-----:R-:W3:Y:S04]  /*18a20*/  LDL.LU R20, [R1+0x10] ;  /* 0x0000100001147983 */ /* 0x001ee80000300800 */
[----:B------:R-:W3:Y:S04]  /*18a30*/  LDL.LU R21, [R1+0x14] ;  /* 0x0000140001157983 */ /* 0x000ee80000300800 */
[----:B--2---:R0:W-:Y:S04]  /*18a40*/  STL.64 [R1+0xe58], R22 ;  /* 0x000e581601007387 */ /* 0x0041e80000100a00 */
[----:B0-----:R-:W2:Y:S04]  /*18a50*/  LDL.LU R22, [R1+0x18] ;  /* 0x0000180001167983 */ /* 0x001ea80000300800 */
[----:B------:R-:W2:Y:S04]  /*18a60*/  LDL.LU R23, [R1+0x1c] ;  /* 0x00001c0001177983 */ /* 0x000ea80000300800 */
[----:B---3--:R0:W-:Y:S04]  /*18a70*/  STL.64 [R1+0xe70], R20 ;  /* 0x000e701401007387 */ /* 0x0081e80000100a00 */
[----:B0-----:R-:W3:Y:S04]  /*18a80*/  LDL.LU R20, [R1+0x20] ;  /* 0x0000200001147983 */ /* 0x001ee80000300800 */
[----:B------:R-:W3:Y:S04]  /*18a90*/  LDL.LU R21, [R1+0x24] ;  /* 0x0000240001157983 */ /* 0x000ee80000300800 */
[----:B--2---:R-:W-:Y:S04]  /*18aa0*/  STL.64 [R1+0xe88], R22 ;  /* 0x000e881601007387 */ /* 0x004fe80000100a00 */
[----:B------:R-:W2:Y:S04]  /*18ab0*/  LDL.LU.64 R24, [R1+0x1e0] ;  /* 0x0001e00001187983 */ /* 0x000ea80000300a00 */
[----:B------:R-:W4:Y:S04]  /*18ac0*/  LDL.LU.64 R26, [R1+0x1e8] ;  /* 0x0001e800011a7983 */ /* 0x000f280000300a00 */
[----:B----4-:R-:W-:Y:S04]  /*18ad0*/  STL.64 [R1+0xe50], R26 ;  /* 0x000e501a01007387 */ /* 0x010fe80000100a00 */
[----:B--2---:R0:W-:Y:S04]  /*18ae0*/  STL.64 [R1+0xe48], R24 ;  /* 0x000e481801007387 */ /* 0x0041e80000100a00 */
[----:B0-----:R-:W2:Y:S04]  /*18af0*/  LDL.LU.64 R24, [R1+0x220] ;  /* 0x0002200001187983 */ /* 0x001ea80000300a00 */
        /* <DEDUP_REMOVED lines=8> */
[----:B------:R-:W4:Y:S01]  /*18b80*/  LDL.LU.64 R26, [R1+0x268] ;  /* 0x00026800011a7983 */ /* 0x000f220000300a00 */
[----:B------:R-:W-:-:S02]  /*18b90*/  IMAD R16, R18, 0x100, R17 ;  /* 0x0000010012107824 */ /* 0x000fc400078e0211 */
[----:B------:R-:W-:Y:S02]  /*18ba0*/  IMAD.MOV.U32 R10, RZ, RZ, R4 ;  /* 0x000000ffff0a7224 */ /* 0x000fe400078e0004 */
[----:B------:R-:W-:Y:S02]  /*18bb0*/  IMAD.MOV.U32 R9, RZ, RZ, R16 ;  /* 0x000000ffff097224 */ /* 0x000fe400078e0010 */
[----:B------:R-:W-:Y:S01]  /*18bc0*/  IMAD.MOV.U32 R11, RZ, RZ, R5 ;  /* 0x000000ffff0b7224 */ /* 0x000fe200078e0005 */
[----:B----4-:R-:W-:Y:S04]  /*18bd0*/  STL.64 [R1+0xe98], R26 ;  /* 0x000e981a01007387 */ /* 0x010fe80000100a00 */
[----:B--2---:R0:W-:Y:S04]  /*18be0*/  STL.64 [R1+0xe90], R24 ;  /* 0x000e901801007387 */ /* 0x0041e80000100a00 */
[----:B0-----:R-:W3:Y:S04]  /*18bf0*/  LDL.LU.64 R24, [R1+0x280] ;  /* 0x0002800001187983 */ /* 0x001ee80000300a00 */
[----:B------:R-:W3:Y:S01]  /*18c00*/  LDL.LU.64 R26, [R1+0x288] ;  /* 0x00028800011a7983 */ /* 0x000ee20000300a00 */
[----:B------:R-:W-:-:S02]  /*18c10*/  F2FP.F16.E4M3.UNPACK_B R8, R9 ;  /* 0x00000009ff08723e */ /* 0x000fc400020006ff */
[----:B------:R-:W-:Y:S01]  /*18c20*/  F2FP.F16.E4M3.UNPACK_B R9, R10 ;  /* 0x0000000aff09723e */ /* 0x000fe200020006ff */
[----:B------:R-:W2:Y:S01]  /*18c30*/  LDL.LU.64 R16, [R1+0x1a0] ;  /* 0x0001a00001107983 */ /* 0x000ea20000300a00 */
[----:B------:R-:W-:Y:S02]  /*18c40*/  F2FP.F16.E4M3.UNPACK_B R10, R11 ;  /* 0x0000000bff0a723e */ /* 0x000fe400020006ff */
[----:B------:R-:W-:Y:S01]  /*18c50*/  F2FP.F16.E4M3.UNPACK_B R11, R0 ;  /* 0x00000000ff0b723e */ /* 0x000fe200020006ff */
[----:B------:R-:W2:Y:S04]  /*18c60*/  LDL.LU.64 R18, [R1+0x1a8] ;  /* 0x0001a80001127983 */ /* 0x000ea80000300a00 */
[----:B------:R-:W4:Y:S04]  /*18c70*/  LDL.LU.64 R4, [R1+0x180] ;  /* 0x0001800001047983 */ /* 0x000f280000300a00 */
[----:B------:R-:W4:Y:S04]  /*18c80*/  LDL.LU.64 R6, [R1+0x188] ;  /* 0x0001880001067983 */ /* 0x000f280000300a00 */
[----:B------:R-:W-:Y:S04]  /*18c90*/  STL.64 [R1+0xdf0], R14 ;  /* 0x000df00e01007387 */ /* 0x000fe80000100a00 */
[----:B------:R0:W-:Y:S04]  /*18ca0*/  STL.64 [R1+0xde8], R12 ;  /* 0x000de80c01007387 */ /* 0x0001e80000100a00 */
[----:B0-----:R-:W2:Y:S04]  /*18cb0*/  LDL.LU.64 R12, [R1+0x1c0] ;  /* 0x0001c000010c7983 */ /* 0x001ea80000300a00 */
[----:B------:R-:W2:Y:S01]  /*18cc0*/  LDL.LU.64 R14, [R1+0x1c8] ;  /* 0x0001c800010e7983 */ /* 0x000ea20000300a00 */
[----:B---3--:R-:W-:Y:S03]  /*18cd0*/  HMMA.16816.F32 R20, R8, R20, R24 ;  /* 0x000000140814723c */ /* 0x008fe60000001818 */
[----:B------:R-:W3:Y:S04]  /*18ce0*/  LDL.LU.64 R26, [R1+0xe98] ;  /* 0x000e9800011a7983 */ /* 0x000ee80000300a00 */
[----:B------:R-:W3:-:S12]  /*18cf0*/  LDL.LU.64 R24, [R1+0xe90] ;  /* 0x000e900001187983 */ /* 0x000ed80000300a00 */
[----:B------:R-:W-:Y:S04]  /*18d00*/  STL.64 [R1+0x280], R20 ;  /* 0x0002801401007387 */ /* 0x000fe80000100a00 */
[----:B------:R0:W-:Y:S04]  /*18d10*/  STL.64 [R1+0x288], R22 ;  /* 0x0002881601007387 */ /* 0x0001e80000100a00 */
[----:B0-----:R-:W3:Y:S02]  /*18d20*/  LDL.LU.64 R22, [R1+0xe88] ;  /* 0x000e880001167983 */ /* 0x001ee40000300a00 */
[----:B---3--:R-:W-:Y:S02]  /*18d30*/  HMMA.16816.F32 R20, R8, R22, R24 ;  /* 0x000000160814723c */ /* 0x008fe40000001818 */
[----:B------:R-:W3:Y:S04]  /*18d40*/  LDL.LU.64 R26, [R1+0xe80] ;  /* 0x000e8000011a7983 */ /* 0x000ee80000300a00 */
[----:B------:R-:W3:-:S13]  /*18d50*/  LDL.LU.64 R24, [R1+0xe78] ;  /* 0x000e780001187983 */ /* 0x000eda0000300a00 */
[----:B------:R0:W-:Y:S04]  /*18d60*/  STL.64 [R1+0x260], R20 ;  /* 0x0002601401007387 */ /* 0x0001e80000100a00 */
[----:B------:R3:W-:Y:S04]  /*18d70*/  STL.64 [R1+0x268], R22 ;  /* 0x0002681601007387 */ /* 0x0007e80000100a00 */
[----:B0-----:R-:W3:Y:S02]  /*18d80*/  LDL.LU.64 R20, [R1+0xe70] ;  /* 0x000e700001147983 */ /* 0x001ee40000300a00 */
[----:B---3--:R-:W-:Y:S02]  /*18d90*/  HMMA.16816.F32 R20, R8, R20, R24 ;  /* 0x000000140814723c */ /* 0x008fe40000001818 */
[----:B------:R-:W3:Y:S04]  /*18da0*/  LDL.LU.64 R26, [R1+0xe68] ;  /* 0x000e6800011a7983 */ /* 0x000ee80000300a00 */
[----:B------:R-:W3:-:S13]  /*18db0*/  LDL.LU.64 R24, [R1+0xe60] ;  /* 0x000e600001187983 */ /* 0x000eda0000300a00 */
[----:B------:R-:W-:Y:S04]  /*18dc0*/  STL.64 [R1+0x240], R20 ;  /* 0x0002401401007387 */ /* 0x000fe80000100a00 */
[----:B------:R0:W-:Y:S04]  /*18dd0*/  STL.64 [R1+0x248], R22 ;  /* 0x0002481601007387 */ /* 0x0001e80000100a00 */
[----:B0-----:R-:W3:Y:S02]  /*18de0*/  LDL.LU.64 R22, [R1+0xe58] ;  /* 0x000e580001167983 */ /* 0x001ee40000300a00 */
[----:B---3--:R-:W-:Y:S02]  /*18df0*/  HMMA.16816.F32 R20, R8, R22, R24 ;  /* 0x000000160814723c */ /* 0x008fe40000001818 */
[----:B------:R-:W3:Y:S04]  /*18e00*/  LDL.LU.64 R26, [R1+0xe50] ;  /* 0x000e5000011a7983 */ /* 0x000ee80000300a00 */
[----:B------:R-:W3:-:S13]  /*18e10*/  LDL.LU.64 R24, [R1+0xe48] ;  /* 0x000e480001187983 */ /* 0x000eda0000300a00 */
[----:B------:R-:W-:Y:S04]  /*18e20*/  STL.64 [R1+0x220], R20 ;  /* 0x0002201401007387 */ /* 0x000fe80000100a00 */
[----:B------:R0:W-:Y:S04]  /*18e30*/  STL.64 [R1+0x228], R22 ;  /* 0x0002281601007387 */ /* 0x0001e80000100a00 */
[----:B0-----:R-:W2:Y:S04]  /*18e40*/  LDL.LU.64 R22, [R1+0xe40] ;  /* 0x000e400001167983 */ /* 0x001ea80000300a00 */
[----:B------:R-:W2:Y:S01]  /*18e50*/  LDL.LU.64 R20, [R1+0xe38] ;  /* 0x000e380001147983 */ /* 0x000ea20000300a00 */
[C---:B---3--:R-:W-:Y:S08]  /*18e60*/  HMMA.16816.F32 R24, R8.reuse, R28, R24 ;  /* 0x0000001c0818723c */ /* 0x048ff00000001818 */
[----:B--2---:R-:W-:-:S15]  /*18e70*/  HMMA.16816.F32 R20, R8, R2, R20 ;  /* 0x000000020814723c */ /* 0x004fde0000001814 */
[----:B------:R-:W-:-:S04]  /*18e80*/  NOP ;  /* 0x0000000000007918 */ /* 0x000fc80000000000 */
[----:B------:R-:W-:Y:S04]  /*18e90*/  STL.64 [R1+0x200], R20 ;  /* 0x0002001401007387 */ /* 0x000fe80000100a00 */
[----:B------:R0:W-:Y:S04]  /*18ea0*/  STL.64 [R1+0x208], R22 ;  /* 0x0002081601007387 */ /* 0x0001e80000100a00 */
[----:B0-----:R-:W4:Y:S04]  /*18eb0*/  LDL.LU.64 R22, [R1+0xe30] ;  /* 0x000e300001167983 */ /* 0x001f280000300a00 */
[----:B------:R-:W2:Y:S04]  /*18ec0*/  LDL.LU.64 R20, [R1+0xe28] ;  /* 0x000e280001147983 */ /* 0x000ea80000300a00 */
[----:B------:R-:W-:Y:S04]  /*18ed0*/  STL.64 [R1+0x1e0], R24 ;  /* 0x0001e01801007387 */ /* 0x000fe80000100a00 */
[----:B------:R0:W-:Y:S04]  /*18ee0*/  STL.64 [R1+0x1e8], R26 ;  /* 0x0001e81a01007387 */ /* 0x0001e80000100a00 */
[----:B0-----:R-:W3:Y:S04]  /*18ef0*/  LDL.LU.64 R26, [R1+0xe20] ;  /* 0x000e2000011a7983 */ /* 0x001ee80000300a00 */
[----:B------:R-:W2:Y:S04]  /*18f00*/  LDL.LU.64 R24, [R1+0xe18] ;  /* 0x000e180001187983 */ /* 0x000ea80000300a00 */
[----:B------:R-:W2:Y:S04]  /*18f10*/  LDL.LU R28, [R1+0x954] ;  /* 0x00095400011c7983 */ /* 0x000ea80000300800 */
[----:B------:R-:W2:Y:S01]  /*18f20*/  LDL.LU R29, [R1+0x950] ;  /* 0x00095000011d7983 */ /* 0x000ea20000300800 */
[C---:B----4-:R-:W-:Y:S08]  /*18f30*/  HMMA.16816.F32 R4, R8.reuse, R22, R4 ;  /* 0x000000160804723c */ /* 0x050ff00000001804 */
[----:B---3--:R-:W-:-:S15]  /*18f40*/  HMMA.16816.F32 R12, R8, R26, R12 ;  /* 0x0000001a080c723c */ /* 0x008fde000000180c */
[----:B------:R-:W-:-:S04]  /*18f50*/  NOP ;  /* 0x0000000000007918 */ /* 0x000fc80000000000 */
[----:B------:R-:W-:Y:S04]  /*18f60*/  STL.64 [R1+0x1c0], R12 ;  /* 0x0001c00c01007387 */ /* 0x000fe80000100a00 */
[----:B------:R2:W-:Y:S02]  /*18f70*/  STL.64 [R1+0x1c8], R14 ;  /* 0x0001c80e01007387 */ /* 0x0005e40000100a00 */
[----:B--2---:R-:W-:Y:S02]  /*18f80*/  HMMA.16816.F32 R12, R8, R24, R16 ;  /* 0x00000018080c723c */ /* 0x004fe40000001810 */
[----:B------:R-:W2:-:S15]  /*18f90*/  LDL.LU.64 R16, [R1+0x160] ;  /* 0x0001600001107983 */ /* 0x000e9e0000300a00 */
[----:B------:R-:W-:Y:S02]  /*18fa0*/  NOP ;  /* 0x0000000000007918 */ /* 0x000fe40000000000 */
[----:B------:R0:W-:Y:S04]  /*18fb0*/  STL.64 [R1+0x1a0], R12 ;  /* 0x0001a00c01007387 */ /* 0x0001e80000100a00 */
[----:B------:R1:W-:Y:S04]  /*18fc0*/  STL.64 [R1+0x1a8], R14 ;  /* 0x0001a80e01007387 */ /* 0x0003e80000100a00 */
[----:B------:R-:W2:Y:S04]  /*18fd0*/  LDL.LU.64 R18, [R1+0x168] ;  /* 0x0001680001127983 */ /* 0x000ea80000300a00 */
[----:B------:R-:W-:Y:S04]  /*18fe0*/  STL.64 [R1+0x180], R4 ;  /* 0x0001800401007387 */ /* 0x000fe80000100a00 */
[----:B------:R-:W-:Y:S04]  /*18ff0*/  STL.64 [R1+0x188], R6 ;  /* 0x0001880601007387 */ /* 0x000fe80000100a00 */
[----:B0-----:R-:W3:Y:S04]  /*19000*/  LDL.LU.64 R12, [R1+0x120] ;  /* 0x00012000010c7983 */ /* 0x001ee80000300a00 */
[----:B-1----:R-:W4:Y:S04]  /*19010*/  LDL.LU.64 R14, [R1+0x128] ;  /* 0x00012800010e7983 */ /* 0x002f280000300a00 */
[----:B----4-:R-:W-:Y:S04]  /*19020*/  STL.64 [R1+0xe00], R14 ;  /* 0x000e000e01007387 */ /* 0x010fe80000100a00 */
[----:B---3--:R0:W-:Y:S04]  /*19030*/  STL.64 [R1+0xdf8], R12 ;  /* 0x000df80c01007387 */ /* 0x0081e80000100a00 */
[----:B0-----:R-:W3:Y:S04]  /*19040*/  LDL.LU.64 R12, [R1+0x140] ;  /* 0x00014000010c7983 */ /* 0x001ee80000300a00 */
[----:B------:R-:W3:Y:S04]  /*19050*/  LDL.LU.64 R14, [R1+0x148] ;  /* 0x00014800010e7983 */ /* 0x000ee80000300a00 */
[----:B------:R-:W4:Y:S04]  /*19060*/  LDL.LU.64 R4, [R1+0x100] ;  /* 0x0001000001047983 */ /* 0x000f280000300a00 */
[----:B------:R-:W4:Y:S04]  /*19070*/  LDL.LU.64 R6, [R1+0x108] ;  /* 0x0001080001067983 */ /* 0x000f280000300a00 */
[----:B------:R-:W3:Y:S04]  /*19080*/  LDL.LU R22, [R1+0x94c] ;  /* 0x00094c0001167983 */ /* 0x000ee80000300800 */
[----:B------:R-:W3:Y:S04]  /*19090*/  LDL.LU R23, [R1+0x948] ;  /* 0x0009480001177983 */ /* 0x000ee80000300800 */
[----:B------:R-:W3:Y:S04]  /*190a0*/  LDL.LU.64 R24, [R1+0x80] ;  /* 0x0000800001187983 */ /* 0x000ee80000300a00 */
[----:B------:R-:W3:Y:S01]  /*190b0*/  LDL.LU.64 R26, [R1+0x88] ;  /* 0x00008800011a7983 */ /* 0x000ee20000300a00 */
[C---:B--2---:R-:W-:Y:S03]  /*190c0*/  HMMA.16816.F32 R16, R8.reuse, R20, R16 ;  /* 0x000000140810723c */ /* 0x044fe60000001810 */
[----:B---3--:R-:W-:Y:S04]  /*190d0*/  STL.64 [R1+0xdc0], R26 ;  /* 0x000dc01a01007387 */ /* 0x008fe80000100a00 */
[----:B------:R0:W-:Y:S04]  /*190e0*/  STL.64 [R1+0xdb8], R24 ;  /* 0x000db81801007387 */ /* 0x0001e80000100a00 */
[----:B0-----:R-:W2:Y:S04]  /*190f0*/  LDL.LU.64 R24, [R1+0xd0] ;  /* 0x0000d00001187983 */ /* 0x001ea80000300a00 */
[----:B------:R-:W3:Y:S04]  /*19100*/  LDL.LU.64 R26, [R1+0xd8] ;  /* 0x0000d800011a7983 */ /* 0x000ee80000300a00 */
[----:B---3--:R-:W-:Y:S04]  /*19110*/  STL.64 [R1+0xdd0], R26 ;  /* 0x000dd01a01007387 */ /* 0x008fe80000100a00 */
[----:B--2---:R0:W-:Y:S04]  /*19120*/  STL.64 [R1+0xdc8], R24 ;  /* 0x000dc81801007387 */ /* 0x0041e80000100a00 */
[----:B0-----:R-:W2:Y:S04]  /*19130*/  LDL.LU.64 R24, [R1+0xe0] ;  /* 0x0000e00001187983 */ /* 0x001ea80000300a00 */
[----:B------:R-:W2:Y:S04]  /*19140*/  LDL.LU.64 R26, [R1+0xe8] ;  /* 0x0000e800011a7983 */ /* 0x000ea80000300a00 */
[----:B------:R-:W-:Y:S04]  /*19150*/  STL.64 [R1+0x160], R16 ;  /* 0x0001601001007387 */ /* 0x000fe80000100a00 */
[----:B------:R0:W-:Y:S04]  /*19160*/  STL.64 [R1+0x168], R18 ;  /* 0x0001681201007387 */ /* 0x0001e80000100a00 */
[----:B0-----:R-:W3:Y:S04]  /*19170*/  LDL.LU.64 R18, [R1+0xe10] ;  /* 0x000e100001127983 */ /* 0x001ee80000300a00 */
[----:B------:R-:W2:Y:S04]  /*19180*/  LDL.LU.64 R16, [R1+0xe08] ;  /* 0x000e080001107983 */ /* 0x000ea80000300a00 */
[----:B------:R-:W2:Y:S04]  /*19190*/  LDL.LU R20, [R1+0x944] ;  /* 0x0009440001147983 */ /* 0x000ea80000300800 */
[----:B------:R-:W2:Y:S01]  /*191a0*/  LDL.LU R21, [R1+0x940] ;  /* 0x0009400001157983 */ /* 0x000ea20000300800 */
[----:B---3--:R-:W-:-:S15]  /*191b0*/  HMMA.16816.F32 R12, R8, R18, R12 ;  /* 0x00000012080c723c */ /* 0x008fde000000180c */
[----:B------:R-:W-:-:S04]  /*191c0*/  NOP ;  /* 0x0000000000007918 */ /* 0x000fc80000000000 */
[----:B------:R-:W-:Y:S04]  /*191d0*/  STL.64 [R1+0x140], R12 ;  /* 0x0001400c01007387 */ /* 0x000fe80000100a00 */
[----:B------:R0:W-:Y:S04]  /*191e0*/  STL.64 [R1+0x148], R14 ;  /* 0x0001480e01007387 */ /* 0x0001e80000100a00 */
[----:B0-----:R-:W2:Y:S04]  /*191f0*/  LDL.LU.64 R14, [R1+0xe00] ;  /* 0x000e0000010e7983 */ /* 0x001ea80000300a00 */
[----:B------:R-:W2:Y:S04]  /*19200*/  LDL.LU.64 R12, [R1+0xdf8] ;  /* 0x000df800010c7983 */ /* 0x000ea80000300a00 */
[----:B------:R-:W3:Y:S04]  /*19210*/  LDL.LU R18, [R1+0x93c] ;  /* 0x00093c0001127983 */ /* 0x000ee80000300800 */
[----:B------:R-:W3:Y:S01]  /*19220*/  LDL.LU R19, [R1+0x938] ;  /* 0x0009380001137983 */ /* 0x000ee20000300800 */
[----:B--2---:R-:W-:-:S15]  /*19230*/  HMMA.16816.F32 R12, R8, R16, R12 ;  /* 0x00000010080c723c */ /* 0x004fde000000180c */
[----:B------:R-:W-:-:S04]  /*19240*/  NOP ;  /* 0x0000000000007918 */ /* 0x000fc80000000000 */
[----:B------:R-:W-:Y:S04]  /*19250*/  STL.64 [R1+0x120], R12 ;  /* 0x0001200c01007387 */ /* 0x000fe80000100a00 */
[----:B------:R0:W-:Y:S04]  /*19260*/  STL.64 [R1+0x128], R14 ;  /* 0x0001280e01007387 */ /* 0x0001e80000100a00 */
[----:B0-----:R-:W4:Y:S04]  /*19270*/  LDL.LU.64 R14, [R1+0xdf0] ;  /* 0x000df000010e7983 */ /* 0x001f280000300a00 */
[----:B------:R-:W2:Y:S01]  /*19280*/  LDL.LU.64 R12, [R1+0xde8] ;  /* 0x000de800010c7983 */ /* 0x000ea20000300a00 */
[----:B----4-:R-:W-:-:S15]  /*19290*/  HMMA.16816.F32 R4, R8, R14, R4 ;  /* 0x0000000e0804723c */ /* 0x010fde0000001804 */
[----:B------:R-:W-:-:S04]  /*192a0*/  NOP ;  /* 0x0000000000007918 */ /* 0x000fc80000000000 */
[----:B------:R-:W-:Y:S04]  /*192b0*/  STL.64 [R1+0x100], R4 ;  /* 0x0001000401007387 */ /* 0x000fe80000100a00 */
[----:B------:R0:W-:Y:S04]  /*192c0*/  STL.64 [R1+0x108], R6 ;  /* 0x0001080601007387 */ /* 0x0001e80000100a00 */
[----:B0-----:R-:W4:Y:S04]  /*192d0*/  LDL.LU.64 R6, [R1+0xde0] ;  /* 0x000de00001067983 */ /* 0x001f280000300a00 */
[----:B------:R-:W2:Y:S02]  /*192e0*/  LDL.LU.64 R4, [R1+0xdd8] ;  /* 0x000dd80001047983 */ /* 0x000ea40000300a00 */
[----:B--2---:R-:W-:-:S15]  /*192f0*/  HMMA.16816.F32 R24, R8, R4, R24 ;  /* 0x000000040818723c */ /* 0x004fde0000001818 */
[----:B------:R-:W-:-:S04]  /*19300*/  NOP ;  /* 0x0000000000007918 */ /* 0x000fc80000000000 */
[----:B------:R-:W-:Y:S04]  /*19310*/  STL.64 [R1+0xe0], R24 ;  /* 0x0000e01801007387 */ /* 0x000fe80000100a00 */
[----:B------:R0:W-:Y:S04]  /*19320*/  STL.64 [R1+0xe8], R26 ;  /* 0x0000e81a01007387 */ /* 0x0001e80000100a00 */
[----:B0-----:R-:W4:Y:S04]  /*19330*/  LDL.LU.64 R26, [R1+0xdd0] ;  /* 0x000dd000011a7983 */ /* 0x001f280000300a00 */
[----:B------:R-:W4:Y:S02]  /*19340*/  LDL.LU.64 R24, [R1+0xdc8] ;  /* 0x000dc80001187983 */ /* 0x000f240000300a00 */
[----:B----4-:R-:W-:Y:S02]  /*19350*/  HMMA.16816.F32 R4, R8, R6, R24 ;  /* 0x000000060804723c */ /* 0x010fe40000001818 */
[----:B------:R-:W2:Y:S04]  /*19360*/  LDL.LU.64 R26, [R1+0xdc0] ;  /* 0x000dc000011a7983 */ /* 0x000ea80000300a00 */
[----:B------:R-:W2:-:S13]  /*19370*/  LDL.LU.64 R24, [R1+0xdb8] ;  /* 0x000db80001187983 */ /* 0x000e9a0000300a00 */
[----:B------:R-:W-:Y:S02]  /*19380*/  IMAD.MOV.U32 R0, RZ, RZ, R7 ;  /* 0x000000ffff007224 */ /* 0x000fe400078e0007 */
[----:B------:R-:W-:Y:S02]  /*19390*/  IMAD.MOV.U32 R2, RZ, RZ, R6 ;  /* 0x000000ffff027224 */ /* 0x000fe400078e0006 */
[----:B------:R-:W-:Y:S01]  /*193a0*/  IMAD.MOV.U32 R3, RZ, RZ, R5 ;  /* 0x000000ffff037224 */ /* 0x000fe200078e0005 */
[----:B------:R3:W-:Y:S04]  /*193b0*/  STL [R1+0xd0], R4 ;  /* 0x0000d00401007387 */ /* 0x0007e80000100800 */
[----:B------:R-:W-:Y:S04]  /*193c0*/  STL [R1+0xb28], R0 ;  /* 0x000b280001007387 */ /* 0x000fe80000100800 */
[----:B------:R-:W-:Y:S04]  /*193d0*/  STL [R1+0xb14], R2 ;  /* 0x000b140201007387 */ /* 0x000fe80000100800 */
[----:B------:R-:W-:Y:S01]  /*193e0*/  STL [R1+0xb10], R3 ;  /* 0x000b100301007387 */ /* 0x000fe20000100800 */
[----:B---3--:R-:W-:-:S03]  /*193f0*/  IMAD R4, R19, 0x100, R18 ;  /* 0x0000010013047824 */ /* 0x008fc600078e0212 */
[----:B------:R-:W3:Y:S01]  /*19400*/  LDL.LU R16, [R1+0x1b0] ;  /* 0x0001b00001107983 */ /* 0x000ee20000300800 */
[----:B--2---:R-:W-:-:S15]  /*19410*/  HMMA.16816.F32 R8, R8, R12, R24 ;  /* 0x0000000c0808723c */ /* 0x004fde0000001818 */
[----:B------:R-:W-:-:S04]  /*19420*/  NOP ;  /* 0x0000000000007918 */ /* 0x000fc80000000000 */
[----:B------:R-:W-:Y:S04]  /*19430*/  STL.64 [R1+0x80], R8 ;  /* 0x0000800801007387 */ /* 0x000fe80000100a00 */
[----:B------:R-:W-:Y:S04]  /*19440*/  STL.64 [R1+0x88], R10 ;  /* 0x0000880a01007387 */ /* 0x000fe80000100a00 */
[----:B------:R-:W3:Y:S04]  /*19450*/  LDL.LU R17, [R1+0x1b4] ;  /* 0x0001b40001117983 */ /* 0x000ee80000300800 */
[----:B------:R-:W2:Y:S04]  /*19460*/  LDL.LU R18, [R1+0x1b8] ;  /* 0x0001b80001127983 */ /* 0x000ea80000300800 */
[----:B------:R-:W2:Y:S01]  /*19470*/  LDL.LU R19, [R1+0x1bc] ;  /* 0x0001bc0001137983 */ /* 0x000ea20000300800 */
[----:B------:R-:W-:-:S02]  /*19480*/  IMAD R5, R21, 0x100, R20 ;  /* 0x0000010015057824 */ /* 0x000fc400078e0214 */
[----:B------:R-:W-:Y:S01]  /*19490*/  IMAD R14, R23, 0x100, R22 ;  /* 0x00000100170e7824 */ /* 0x000fe200078e0216 */
[----:B--2---:R-:W-:Y:S04]  /*194a0*/  STL.64 [R1+0xd70], R18 ;  /* 0x000d701201007387 */ /* 0x004fe80000100a00 */
[----:B---3--:R0:W-:Y:S04]  /*194b0*/  STL.64 [R1+0xd68], R16 ;  /* 0x000d681001007387 */ /* 0x0081e80000100a00 */
[----:B------:R-:W2:Y:S04]  /*194c0*/  LDL.LU R20, [R1+0x190] ;  /* 0x0001900001147983 */ /* 0x000ea80000300800 */
[----:B------:R-:W2:Y:S04]  /*194d0*/  LDL.LU R21, [R1+0x194] ;  /* 0x0001940001157983 */ /* 0x000ea80000300800 */
[----:B------:R-:W3:Y:S04]  /*194e0*/  LDL.LU R22, [R1+0x198] ;  /* 0x0001980001167983 */ /* 0x000ee80000300800 */
[----:B------:R-:W3:Y:S04]  /*194f0*/  LDL.LU R23, [R1+0x19c] ;  /* 0x00019c0001177983 */ /* 0x000ee80000300800 */
[----:B---3--:R-:W-:Y:S04]  /*19500*/  STL.64 [R1+0xd80], R22 ;  /* 0x000d801601007387 */ /* 0x008fe80000100a00 */
[----:B--2---:R-:W-:Y:S04]  /*19510*/  STL.64 [R1+0xd78], R20 ;  /* 0x000d781401007387 */ /* 0x004fe80000100a00 */
[----:B0-----:R-:W2:Y:S04]  /*19520*/  LDL.LU R16, [R1+0x170] ;  /* 0x0001700001107983 */ /* 0x001ea80000300800 */
[----:B------:R-:W2:Y:S04]  /*19530*/  LDL.LU R17, [R1+0x174] ;  /* 0x0001740001117983 */ /* 0x000ea80000300800 */
[----:B------:R-:W3:Y:S04]  /*19540*/  LDL.LU R18, [R1+0x178] ;  /* 0x0001780001127983 */ /* 0x000ee80000300800 */
[----:B------:R-:W3:Y:S04]  /*19550*/  LDL.LU R19, [R1+0x17c] ;  /* 0x00017c0001137983 */ /* 0x000ee80000300800 */
[----:B------:R-:W4:Y:S04]  /*19560*/  LDL.LU R10, [R1+0x44] ;  /* 0x00004400010a7983 */ /* 0x000f280000300800 */
[----:B------:R-:W4:Y:S04]  /*19570*/  LDL.LU R0, [R1+0x48] ;  /* 0x0000480001007983 */ /* 0x000f280000300800 */
[----:B---3--:R-:W-:Y:S04]  /*19580*/  STL.64 [R1+0xd90], R18 ;  /* 0x000d901201007387 */ /* 0x008fe80000100a00 */
[----:B--2---:R0:W-:Y:S04]  /*19590*/  STL.64 [R1+0xd88], R16 ;  /* 0x000d881001007387 */ /* 0x0041e80000100a00 */
[----:B0-----:R-:W2:Y:S04]  /*195a0*/  LDL.LU R16, [R1+0x130] ;  /* 0x0001300001107983 */ /* 0x001ea80000300800 */
[----:B------:R-:W2:Y:S04]  /*195b0*/  LDL.LU R17, [R1+0x134] ;  /* 0x0001340001117983 */ /* 0x000ea80000300800 */
[----:B------:R-:W3:Y:S04]  /*195c0*/  LDL.LU R18, [R1+0x138] ;  /* 0x0001380001127983 */ /* 0x000ee80000300800 */
[----:B------:R-:W3:Y:S04]  /*195d0*/  LDL.LU R19, [R1+0x13c] ;  /* 0x00013c0001137983 */ /* 0x000ee80000300800 */
[----:B------:R-:W2:Y:S04]  /*195e0*/  LDL.LU R2, [R1+0x30] ;  /* 0x0000300001027983 */ /* 0x000ea80000300800 */
[----:B------:R-:W4:Y:S04]  /*195f0*/  LDL.LU R3, [R1+0x34] ;  /* 0x0000340001037983 */ /* 0x000f280000300800 */
[----:B------:R-:W4:Y:S04]  /*19600*/  LDL.LU R8, [R1+0x38] ;  /* 0x0000380001087983 */ /* 0x000f280000300800 */
[----:B------:R-:W4:Y:S04]  /*19610*/  LDL.LU R9, [R1+0x3c] ;  /* 0x00003c0001097983 */ /* 0x000f280000300800 */
[----:B---3--:R-:W-:Y:S04]  /*19620*/  STL.64 [R1+0xda0], R18 ;  /* 0x000da01201007387 */ /* 0x008fe80000100a00 */
[----:B--2---:R0:W-:Y:S04]  /*19630*/  STL.64 [R1+0xd98], R16 ;  /* 0x000d981001007387 */ /* 0x0041e80000100a00 */
[----:B0-----:R-:W2:Y:S04]  /*19640*/  LDL.LU R16, [R1+0x110] ;  /* 0x0001100001107983 */ /* 0x001ea80000300800 */
[----:B------:R-:W2:Y:S04]  /*19650*/  LDL.LU R17, [R1+0x114] ;  /* 0x0001140001117983 */ /* 0x000ea80000300800 */
[----:B------:R-:W3:Y:S04]  /*19660*/  LDL.LU R18, [R1+0x118] ;  /* 0x0001180001127983 */ /* 0x000ee80000300800 */
[----:B------:R-:W3:Y:S01]  /*19670*/  LDL.LU R19, [R1+0x11c] ;  /* 0x00011c0001137983 */ /* 0x000ee20000300800 */
[----:B------:R-:W-:Y:S01]  /*19680*/  IMAD R15, R29, 0x100, R28 ;  /* 0x000001001d0f7824 */ /* 0x000fe200078e021c */
[----:B------:R-:W-:-:S02]  /*19690*/  F2FP.F16.E4M3.UNPACK_B R12, R4 ;  /* 0x00000004ff0c723e */ /* 0x000fc400020006ff */
[----:B---3--:R-:W-:Y:S04]  /*196a0*/  STL.64 [R1+0xdb0], R18 ;  /* 0x000db01201007387 */ /* 0x008fe80000100a00 */
[----:B--2---:R0:W-:Y:S04]  /*196b0*/  STL.64 [R1+0xda8], R16 ;  /* 0x000da81001007387 */ /* 0x0041e80000100a00 */
[----:B0-----:R-:W2:Y:S04]  /*196c0*/  LDL.LU R16, [R1+0xf0] ;  /* 0x0000f00001107983 */ /* 0x001ea80000300800 */
[----:B------:R-:W2:Y:S04]  /*196d0*/  LDL.LU R17, [R1+0xf4] ;  /* 0x0000f40001117983 */ /* 0x000ea80000300800 */
[----:B------:R-:W2:Y:S04]  /*196e0*/  LDL.LU R18, [R1+0xf8] ;  /* 0x0000f80001127983 */ /* 0x000ea80000300800 */
[----:B------:R-:W2:Y:S01]  /*196f0*/  LDL.LU R19, [R1+0xfc] ;  /* 0x0000fc0001137983 */ /* 0x000ea20000300800 */
[----:B------:R-:W-:-:S02]  /*19700*/  F2FP.F16.E4M3.UNPACK_B R13, R5 ;  /* 0x00000005ff0d723e */ /* 0x000fc400020006ff */
[----:B------:R-:W-:Y:S01]  /*19710*/  F2FP.F16.E4M3.UNPACK_B R14, R14 ;  /* 0x0000000eff0e723e */ /* 0x000fe200020006ff */
[----:B------:R-:W3:Y:S01]  /*19720*/  LDL.LU R11, [R1+0x4c] ;  /* 0x00004c00010b7983 */ /* 0x000ee20000300800 */
[----:B------:R-:W-:Y:S02]  /*19730*/  F2FP.F16.E4M3.UNPACK_B R15, R15 ;  /* 0x0000000fff0f723e */ /* 0x000fe400020006ff */
[----:B------:R-:W-:Y:S01]  /*19740*/  F2FP.F16.E4M3.UNPACK_B R2, R2.H1 ;  /* 0x00000002ff02723e */ /* 0x000fe200030006ff */
[----:B------:R-:W3:Y:S01]  /*19750*/  LDL.LU R6, [R1+0x50] ;  /* 0x0000500001067983 */ /* 0x000ee20000300800 */
[----:B----4-:R-:W-:-:S03]  /*19760*/  F2FP.F16.E4M3.UNPACK_B R3, R3.H1 ;  /* 0x00000003ff03723e */ /* 0x010fc600030006ff */
[----:B------:R-:W4:Y:S04]  /*19770*/  LDL.LU R20, [R1+0x150] ;  /* 0x0001500001147983 */ /* 0x000f280000300800 */
[----:B------:R-:W4:Y:S04]  /*19780*/  LDL.LU R21, [R1+0x154] ;  /* 0x0001540001157983 */ /* 0x000f280000300800 */
[----:B------:R-:W4:Y:S04]  /*19790*/  LDL.LU R22, [R1+0x158] ;  /* 0x0001580001167983 */ /* 0x000f280000300800 */
        /* <DEDUP_REMOVED lines=9> */
[----:B------:R-:W-:Y:S01]  /*19830*/  STL.64 [R1+0x20], R2 ;  /* 0x0000200201007387 */ /* 0x000fe20000100a00 */
[----:B--2---:R-:W-:-:S15]  /*19840*/  HMMA.16816.F32 R16, R12, R2, R16 ;  /* 0x000000020c10723c */ /* 0x004fde0000001810 */
[----:B------:R-:W-:-:S04]  /*19850*/  NOP ;  /* 0x0000000000007918 */ /* 0x000fc80000000000 */
[----:B------:R-:W-:Y:S04]  /*19860*/  STL.64 [R1+0xf0], R16 ;  /* 0x0000f01001007387 */ /* 0x000fe80000100a00 */
[----:B------:R0:W-:Y:S04]  /*19870*/  STL.64 [R1+0xf8], R18 ;  /* 0x0000f81201007387 */ /* 0x0001e80000100a00 */
[----:B0-----:R-:W2:Y:S04]  /*19880*/  LDL.LU.64 R18, [R1+0xdb0] ;  /* 0x000db00001127983 */ /* 0x001ea80000300a00 */
[----:B------:R-:W2:Y:S01]  /*19890*/  LDL.LU.64 R16, [R1+0xda8] ;  /* 0x000da80001107983 */ /* 0x000ea20000300a00 */
[----:B------:R-:W-:-:S02]  /*198a0*/  F2FP.F16.E4M3.UNPACK_B R8, R8.H1 ;  /* 0x00000008ff08723e */ /* 0x000fc400030006ff */
[----:B------:R-:W-:Y:S01]  /*198b0*/  F2FP.F16.E4M3.UNPACK_B R9, R9.H1 ;  /* 0x00000009ff09723e */ /* 0x000fe200030006ff */
[----:B------:R-:W-:Y:S04]  /*198c0*/  STL [R1+0xd0c], R2 ;  /* 0x000d0c0201007387 */ /* 0x000fe80000100800 */
[----:B------:R-:W-:Y:S04]  /*198d0*/  STL [R1+0x18], R8 ;  /* 0x0000180801007387 */ /* 0x000fe80000100800 */
[----:B------:R-:W-:Y:S04]  /*198e0*/  STL [R1+0xd08], R3 ;  /* 0x000d080301007387 */ /* 0x000fe80000100800 */
[----:B------:R-:W-:Y:S01]  /*198f0*/  STL [R1+0x1c], R9 ;  /* 0x00001c0901007387 */ /* 0x000fe20000100800 */
[----:B--2---:R-:W-:-:S15]  /*19900*/  HMMA.16816.F32 R16, R12, R8, R16 ;  /* 0x000000080c10723c */ /* 0x004fde0000001810 */
[----:B------:R-:W-:-:S04]  /*19910*/  NOP ;  /* 0x0000000000007918 */ /* 0x000fc80000000000 */
[----:B------:R-:W-:Y:S04]  /*19920*/  STL.64 [R1+0x110], R16 ;  /* 0x0001101001007387 */ /* 0x000fe80000100a00 */
[----:B------:R0:W-:Y:S04]  /*19930*/  STL.64 [R1+0x118], R18 ;  /* 0x0001181201007387 */ /* 0x0001e80000100a00 */
[----:B0-----:R-:W2:Y:S04]  /*19940*/  LDL.LU.64 R18, [R1+0xda0] ;  /* 0x000da00001127983 */ /* 0x001ea80000300a00 */
[----:B------:R-:W2:Y:S01]  /*19950*/  LDL.LU.64 R16, [R1+0xd98] ;  /* 0x000d980001107983 */ /* 0x000ea20000300a00 */
[----:B---3--:R-:W-:-:S02]  /*19960*/  F2FP.F16.E4M3.UNPACK_B R4, R4.H1 ;  /* 0x00000004ff04723e */ /* 0x008fc400030006ff */
[----:B------:R-:W-:-:S05]  /*19970*/  F2FP.F16.E4M3.UNPACK_B R5, R10.H1 ;  /* 0x0000000aff05723e */ /* 0x000fca00030006ff */
[----:B------:R-:W-:Y:S01]  /*19980*/  STL.64 [R1+0x10], R4 ;  /* 0x0000100401007387 */ /* 0x000fe20000100a00 */
[----:B------:R-:W-:Y:S02]  /*19990*/  F2FP.F16.E4M3.UNPACK_B R10, R0.H1 ;  /* 0x00000000ff0a723e */ /* 0x000fe400030006ff */
[----:B------:R-:W-:Y:S01]  /*199a0*/  F2FP.F16.E4M3.UNPACK_B R11, R11.H1 ;  /* 0x0000000bff0b723e */ /* 0x000fe200030006ff */
[----:B--2---:R-:W-:-:S15]  /*199b0*/  HMMA.16816.F32 R16, R12, R4, R16 ;  /* 0x000000040c10723c */ /* 0x004fde0000001810 */
[----:B------:R-:W-:-:S04]  /*199c0*/  NOP ;  /* 0x0000000000007918 */ /* 0x000fc80000000000 */
[----:B------:R-:W-:Y:S04]  /*199d0*/  STL.64 [R1+0x130], R16 ;  /* 0x0001301001007387 */ /* 0x000fe80000100a00 */
[----:B------:R0:W-:Y:S04]  /*199e0*/  STL.64 [R1+0x138], R18 ;  /* 0x0001381201007387 */ /* 0x0001e80000100a00 */
[----:B0-----:R-:W2:Y:S04]  /*199f0*/  LDL.LU.64 R18, [R1+0xd90] ;  /* 0x000d900001127983 */ /* 0x001ea80000300a00 */
[----:B------:R-:W2:Y:S01]  /*19a00*/  LDL.LU.64 R16, [R1+0xd88] ;  /* 0x000d880001107983 */ /* 0x000ea20000300a00 */
[----:B----4-:R-:W-:Y:S01]  /*19a10*/  HMMA.16816.F32 R20, R12, R10, R20 ;  /* 0x0000000a0c14723c */ /* 0x010fe20000001814 */
[----:B------:R-:W-:-:S02]  /*19a20*/  IMAD.MOV.U32 R2, RZ, RZ, R4 ;  /* 0x000000ffff027224 */ /* 0x000fc400078e0004 */
[----:B------:R-:W-:Y:S01]  /*19a30*/  STL [R1+0x8], R10 ;  /* 0x0000080a01007387 */ /* 0x000fe20000100800 */
[----:B------:R-:W-:Y:S01]  /*19a40*/  IMAD.MOV.U32 R0, RZ, RZ, R5 ;  /* 0x000000ffff007224 */ /* 0x000fe200078e0005 */
[----:B------:R-:W-:Y:S02]  /*19a50*/  F2FP.F16.E4M3.UNPACK_B R4, R6.H1 ;  /* 0x00000006ff04723e */ /* 0x000fe400030006ff */
[----:B------:R-:W-:Y:S01]  /*19a60*/  STL [R1+0xc], R11 ;  /* 0x00000c0b01007387 */ /* 0x000fe20000100800 */
[----:B------:R-:W-:-:S11]  /*19a70*/  F2FP.F16.E4M3.UNPACK_B R5, R7.H1 ;  /* 0x00000007ff05723e */ /* 0x000fd600030006ff */
[----:B------:R-:W-:Y:S04]  /*19a80*/  STL.64 [R1+0x150], R20 ;  /* 0x0001501401007387 */ /* 0x000fe80000100a00 */
[----:B------:R0:W-:Y:S04]  /*19a90*/  STL.64 [R1+0x158], R22 ;  /* 0x0001581601007387 */ /* 0x0001e80000100a00 */
[----:B0-----:R-:W3:Y:S04]  /*19aa0*/  LDL.LU.64 R22, [R1+0xd80] ;  /* 0x000d800001167983 */ /* 0x001ee80000300a00 */
[----:B------:R-:W3:Y:S04]  /*19ab0*/  LDL.LU.64 R20, [R1+0xd78] ;  /* 0x000d780001147983 */ /* 0x000ee80000300a00 */
[----:B------:R-:W-:Y:S04]  /*19ac0*/  STL [R1], R4 ;  /* 0x0000000401007387 */ /* 0x000fe80000100800 */
[----:B------:R2:W-:Y:S02]  /*19ad0*/  STL [R1+0x4], R5 ;  /* 0x0000040501007387 */ /* 0x0005e40000100800 */
[----:B--2---:R-:W-:Y:S02]  /*19ae0*/  HMMA.16816.F32 R4, R12, R4, R16 ;  /* 0x000000040c04723c */ /* 0x004fe40000001810 */
[----:B------:R-:W2:Y:S04]  /*19af0*/  LDL.LU.64 R18, [R1+0xd70] ;  /* 0x000d700001127983 */ /* 0x000ea80000300a00 */
[----:B------:R-:W2:Y:S01]  /*19b00*/  LDL.LU.64 R16, [R1+0xd68] ;  /* 0x000d680001107983 */ /* 0x000ea20000300a00 */
[----:B------:R-:W-:-:S02]  /*19b10*/  F2FP.F16.E4M3.UNPACK_B R28, R28.H1 ;  /* 0x0000001cff1c723e */ /* 0x000fc400030006ff */
[----:B------:R-:W-:Y:S02]  /*19b20*/  F2FP.F16.E4M3.UNPACK_B R29, R29.H1 ;  /* 0x0000001dff1d723e */ /* 0x000fe400030006ff */
[----:B------:R-:W-:Y:S02]  /*19b30*/  F2FP.F16.E4M3.UNPACK_B R26, R26.H1 ;  /* 0x0000001aff1a723e */ /* 0x000fe400030006ff */
[----:B------:R-:W-:-:S06]  /*19b40*/  F2FP.F16.E4M3.UNPACK_B R27, R27.H1 ;  /* 0x0000001bff1b723e */ /* 0x000fcc00030006ff */
[----:B------:R-:W-:Y:S04]  /*19b50*/  STL.64 [R1+0x170], R4 ;  /* 0x0001700401007387 */ /* 0x000fe80000100a00 */
[----:B------:R3:W-:Y:S02]  /*19b60*/  STL.64 [R1+0x178], R6 ;  /* 0x0001780601007387 */ /* 0x0007e40000100a00 */
[----:B---3--:R-:W-:Y:S02]  /*19b70*/  HMMA.16816.F32 R4, R12, R28, R20 ;  /* 0x0000001c0c04723c */ /* 0x008fe40000001814 */
[----:B------:R-:W3:-:S15]  /*19b80*/  LDL.LU R22, [R1+0x70] ;  /* 0x0000700001167983 */ /* 0x000ede0000300800 */
[----:B------:R-:W-:Y:S02]  /*19b90*/  NOP ;  /* 0x0000000000007918 */ /* 0x000fe40000000000 */
[----:B------:R-:W-:Y:S04]  /*19ba0*/  STL.64 [R1+0x190], R4 ;  /* 0x0001900401007387 */ /* 0x000fe80000100a00 */
[----:B------:R0:W-:Y:S04]  /*19bb0*/  STL.64 [R1+0x198], R6 ;  /* 0x0001980601007387 */ /* 0x0001e80000100a00 */
[----:B0-----:R-:W4:Y:S04]  /*19bc0*/  LDL.LU R7, [R1+0xbc] ;  /* 0x0000bc0001077983 */ /* 0x001f280000300800 */
[----:B------:R-:W-:Y:S04]  /*19bd0*/  STL.64 [R1+0xcc8], R28 ;  /* 0x000cc81c01007387 */ /* 0x000fe80000100a00 */
[----:B------:R-:W3:Y:S04]  /*19be0*/  LDL.LU R23, [R1+0x74] ;  /* 0x0000740001177983 */ /* 0x000ee80000300800 */
[----:B------:R-:W3:Y:S01]  /*19bf0*/  LDL.LU R20, [R1+0x78] ;  /* 0x0000780001147983 */ /* 0x000ee20000300800 */
[----:B--2---:R-:W-:-:S15]  /*19c00*/  HMMA.16816.F32 R16, R12, R26, R16 ;  /* 0x0000001a0c10723c */ /* 0x004fde0000001810 */
[----:B------:R-:W-:-:S04]  /*19c10*/  NOP ;  /* 0x0000000000007918 */ /* 0x000fc80000000000 */
[----:B------:R-:W-:Y:S04]  /*19c20*/  STL.64 [R1+0x1b0], R16 ;  /* 0x0001b01001007387 */ /* 0x000fe80000100a00 */
[----:B------:R0:W-:Y:S04]  /*19c30*/  STL.64 [R1+0x1b8], R18 ;  /* 0x0001b81201007387 */ /* 0x0001e80000100a00 */
[----:B------:R-:W2:Y:S04]  /*19c40*/  LDL.LU R21, [R1+0x7c] ;  /* 0x00007c0001157983 */ /* 0x000ea80000300800 */
[----:B0-----:R-:W2:Y:S04]  /*19c50*/  LDL.LU R18, [R1+0x90] ;  /* 0x0000900001127983 */ /* 0x001ea80000300800 */
[----:B------:R-:W2:Y:S04]  /*19c60*/  LDL.LU R19, [R1+0x94] ;  /* 0x0000940001137983 */ /* 0x000ea80000300800 */
[----:B------:R-:W3:Y:S04]  /*19c70*/  LDL.LU R16, [R1+0x98] ;  /* 0x0000980001107983 */ /* 0x000ee80000300800 */
[----:B------:R-:W3:Y:S01]  /*19c80*/  LDL.LU R17, [R1+0x9c] ;  /* 0x00009c0001117983 */ /* 0x000ee20000300800 */
[----:B------:R-:W-:-:S03]  /*19c90*/  IMAD.MOV.U32 R9, RZ, RZ, R10 ;  /* 0x000000ffff097224 */ /* 0x000fc600078e000a */
[----:B--2---:R-:W-:Y:S04]  /*19ca0*/  STL.64 [R1+0xd60], R18 ;  /* 0x000d601201007387 */ /* 0x004fe80000100a00 */
[----:B---3--:R0:W-:Y:S04]  /*19cb0*/  STL.64 [R1+0xd58], R16 ;  /* 0x000d581001007387 */ /* 0x0081e80000100a00 */
[----:B0-----:R-:W2:Y:S04]  /*19cc0*/  LDL.LU R16, [R1+0x1d0] ;  /* 0x0001d00001107983 */ /* 0x001ea80000300800 */
[----:B------:R-:W2:Y:S04]  /*19cd0*/  LDL.LU R17, [R1+0x1d4] ;  /* 0x0001d40001117983 */ /* 0x000ea80000300800 */
[----:B------:R-:W2:Y:S04]  /*19ce0*/  LDL.LU R18, [R1+0x1d8] ;  /* 0x0001d80001127983 */ /* 0x000ea80000300800 */
[----:B------:R-:W2:Y:S04]  /*19cf0*/  LDL.LU R19, [R1+0x1dc] ;  /* 0x0001dc0001137983 */ /* 0x000ea80000300800 */
[----:B------:R-:W3:Y:S04]  /*19d00*/  LDL.LU R4, [R1+0xb0] ;  /* 0x0000b00001047983 */ /* 0x000ee80000300800 */
[----:B------:R-:W2:Y:S04]  /*19d10*/  LDL.LU R10, [R1+0xb4] ;  /* 0x0000b400010a7983 */ /* 0x000ea80000300800 */
[----:B------:R-:W4:Y:S01]  /*19d20*/  LDL.LU R6, [R1+0xb8] ;  /* 0x0000b80001067983 */ /* 0x000f220000300800 */
[----:B------:R-:W-:-:S02]  /*19d30*/  F2FP.F16.E4M3.UNPACK_B R24, R24.H1 ;  /* 0x00000018ff18723e */ /* 0x000fc400030006ff */
[----:B------:R-:W-:Y:S01]  /*19d40*/  F2FP.F16.E4M3.UNPACK_B R25, R25.H1 ;  /* 0x00000019ff19723e */ /* 0x000fe200030006ff */
[----:B----4-:R-:W-:Y:S04]  /*19d50*/  STL.64 [R1+0xd40], R6 ;  /* 0x000d400601007387 */ /* 0x010fe80000100a00 */
[----:B---3--:R0:W-:Y:S04]  /*19d60*/  STL [R1+0xd38], R4 ;  /* 0x000d380401007387 */ /* 0x0081e80000100800 */
[----:B0-----:R-:W3:Y:S04]  /*19d70*/  LDL.LU R4, [R1+0x230] ;  /* 0x0002300001047983 */ /* 0x001ee80000300800 */
[----:B------:R-:W3:Y:S04]  /*19d80*/  LDL.LU R5, [R1+0x234] ;  /* 0x0002340001057983 */ /* 0x000ee80000300800 */
[----:B------:R-:W4:Y:S04]  /*19d90*/  LDL.LU R6, [R1+0x238] ;  /* 0x0002380001067983 */ /* 0x000f280000300800 */
[----:B------:R-:W4:Y:S01]  /*19da0*/  LDL.LU R7, [R1+0x23c] ;  /* 0x00023c0001077983 */ /* 0x000f220000300800 */
[----:B--2---:R-:W-:Y:S01]  /*19db0*/  HMMA.16816.F32 R16, R12, R24, R16 ;  /* 0x000000180c10723c */ /* 0x004fe20000001810 */
[----:B------:R-:W-:-:S02]  /*19dc0*/  IMAD.MOV.U32 R3, RZ, RZ, R11 ;  /* 0x000000ffff037224 */ /* 0x000fc400078e000b */
[----:B----4-:R-:W-:Y:S04]  /*19dd0*/  STL.64 [R1+0xd50], R6 ;  /* 0x000d500601007387 */ /* 0x010fe80000100a00 */
[----:B---3--:R0:W-:Y:S04]  /*19de0*/  STL.64 [R1+0xd48], R4 ;  /* 0x000d480401007387 */ /* 0x0081e80000100a00 */
[----:B0-----:R-:W2:Y:S04]  /*19df0*/  LDL.LU R4, [R1+0x210] ;  /* 0x0002100001047983 */ /* 0x001ea80000300800 */
[----:B------:R-:W2:Y:S04]  /*19e00*/  LDL.LU R5, [R1+0x214] ;  /* 0x0002140001057983 */ /* 0x000ea80000300800 */
[----:B------:R-:W2:Y:S04]  /*19e10*/  LDL.LU R6, [R1+0x218] ;  /* 0x0002180001067983 */ /* 0x000ea80000300800 */
[----:B------:R-:W2:Y:S04]  /*19e20*/  LDL.LU R7, [R1+0x21c] ;  /* 0x00021c0001077983 */ /* 0x000ea80000300800 */
[----:B------:R-:W-:Y:S04]  /*19e30*/  STL.64 [R1+0x1d0], R16 ;  /* 0x0001d01001007387 */ /* 0x000fe80000100a00 */
[----:B------:R0:W-:Y:S04]  /*19e40*/  STL.64 [R1+0x1d8], R18 ;  /* 0x0001d81201007387 */ /* 0x0001e80000100a00 */
[----:B0-----:R-:W3:Y:S04]  /*19e50*/  LDL.LU.64 R18, [R1+0xd60] ;  /* 0x000d600001127983 */ /* 0x001ee80000300a00 */
[----:B------:R-:W4:Y:S04]  /*19e60*/  LDL.LU.64 R16, [R1+0xd58] ;  /* 0x000d580001107983 */ /* 0x000f280000300a00 */
[----:B------:R-:W-:Y:S04]  /*19e70*/  STL.64 [R1+0xca0], R26 ;  /* 0x000ca01a01007387 */ /* 0x000fe80000100a00 */
[----:B------:R0:W-:Y:S04]  /*19e80*/  STL.64 [R1+0xc98], R24 ;  /* 0x000c981801007387 */ /* 0x0001e80000100a00 */
[----:B0-----:R-:W3:Y:S04]  /*19e90*/  LDL.LU R24, [R1+0x1f0] ;  /* 0x0001f00001187983 */ /* 0x001ee80000300800 */
[----:B------:R-:W3:Y:S04]  /*19ea0*/  LDL.LU R25, [R1+0x1f4] ;  /* 0x0001f40001197983 */ /* 0x000ee80000300800 */
[----:B------:R-:W3:Y:S04]  /*19eb0*/  LDL.LU R26, [R1+0x1f8] ;  /* 0x0001f800011a7983 */ /* 0x000ee80000300800 */
[----:B------:R-:W3:Y:S04]  /*19ec0*/  LDL.LU R27, [R1+0x1fc] ;  /* 0x0001fc00011b7983 */ /* 0x000ee80000300800 */
[----:B------:R-:W4:Y:S01]  /*19ed0*/  LDL.LU R11, [R1+0xc0] ;  /* 0x0000c000010b7983 */ /* 0x000f220000300800 */
[----:B------:R-:W-:-:S02]  /*19ee0*/  F2FP.F16.E4M3.UNPACK_B R22, R22.H1 ;  /* 0x00000016ff16723e */ /* 0x000fc400030006ff */
[----:B------:R-:W-:Y:S02]  /*19ef0*/  F2FP.F16.E4M3.UNPACK_B R23, R23.H1 ;  /* 0x00000017ff17723e */ /* 0x000fe400030006ff */
[----:B------:R-:W-:Y:S02]  /*19f00*/  F2FP.F16.E4M3.UNPACK_B R20, R20.H1 ;  /* 0x00000014ff14723e */ /* 0x000fe400030006ff */
[----:B------:R-:W-:-:S07]  /*19f10*/  F2FP.F16.E4M3.UNPACK_B R21, R21.H1 ;  /* 0x00000015ff15723e */ /* 0x000fce00030006ff */
[C---:B--2---:R-:W-:Y:S08]  /*19f20*/  HMMA.16816.F32 R4, R12.reuse, R20, R4 ;  /* 0x000000140c04723c */ /* 0x044ff00000001804 */
[----:B---3--:R-:W-:Y:S01]  /*19f30*/  HMMA.16816.F32 R24, R12, R22, R24 ;  /* 0x000000160c18723c */ /* 0x008fe20000001818 */
[----:B----4-:R-:W-:-:S15]  /*19f40*/  STL.64 [R1+0xd30], R10 ;  /* 0x000d300a01007387 */ /* 0x010fde0000100a00 */
[----:B------:R-:W-:-:S03]  /*19f50*/  NOP ;  /* 0x0000000000007918 */ /* 0x000fc60000000000 */
[----:B------:R-:W-:Y:S04]  /*19f60*/  STL.64 [R1+0x1f0], R24 ;  /* 0x0001f01801007387 */ /* 0x000fe80000100a00 */
[----:B------:R-:W-:Y:S04]  /*19f70*/  STL.64 [R1+0x1f8], R26 ;  /* 0x0001f81a01007387 */ /* 0x000fe80000100a00 */
[----:B------:R0:W-:Y:S04]  /*19f80*/  STL [R1+0xd28], R9 ;  /* 0x000d280901007387 */ /* 0x0001e80000100800 */
[----:B------:R-:W2:Y:S04]  /*19f90*/  LDL.LU R8, [R1+0x250] ;  /* 0x0002500001087983 */ /* 0x000ea80000300800 */
[----:B0-----:R-:W2:Y:S04]  /*19fa0*/  LDL.LU R9, [R1+0x254] ;  /* 0x0002540001097983 */ /* 0x001ea80000300800 */
[----:B------:R-:W2:Y:S04]  /*19fb0*/  LDL.LU R10, [R1+0x258] ;  /* 0x00025800010a7983 */ /* 0x000ea80000300800 */
[----:B------:R-:W2:Y:S04]  /*19fc0*/  LDL.LU R11, [R1+0x25c] ;  /* 0x00025c00010b7983 */ /* 0x000ea80000300800 */
[----:B------:R-:W3:Y:S04]  /*19fd0*/  LDL.LU R24, [R1+0x2c0] ;  /* 0x0002c00001187983 */ /* 0x000ee80000300800 */
[----:B------:R-:W3:Y:S04]  /*19fe0*/  LDL.LU R25, [R1+0x2c4] ;  /* 0x0002c40001197983 */ /* 0x000ee80000300800 */
[----:B------:R-:W3:Y:S04]  /*19ff0*/  LDL.LU R26, [R1+0x2c8] ;  /* 0x0002c800011a7983 */ /* 0x000ee80000300800 */
[----:B------:R-:W3:Y:S04]  /*1a000*/  LDL.LU R27, [R1+0x2cc] ;  /* 0x0002cc00011b7983 */ /* 0x000ee80000300800 */
[----:B------:R-:W-:Y:S04]  /*1a010*/  STL.64 [R1+0x210], R4 ;  /* 0x0002100401007387 */ /* 0x000fe80000100a00 */
[----:B------:R0:W-:Y:S04]  /*1a020*/  STL.64 [R1+0x218], R6 ;  /* 0x0002180601007387 */ /* 0x0001e80000100a00 */
[----:B0-----:R-:W4:Y:S04]  /*1a030*/  LDL.LU.64 R6, [R1+0xd50] ;  /* 0x000d500001067983 */ /* 0x001f280000300a00 */
[----:B------:R-:W4:Y:S01]  /*1a040*/  LDL.LU.64 R4, [R1+0xd48] ;  /* 0x000d480001047983 */ /* 0x000f220000300a00 */
[----:B------:R-:W-:-:S02]  /*1a050*/  F2FP.F16.E4M3.UNPACK_B R18, R18.H1 ;  /* 0x00000012ff12723e */ /* 0x000fc400030006ff */
[----:B------:R-:W-:Y:S02]  /*1a060*/  F2FP.F16.E4M3.UNPACK_B R19, R19.H1 ;  /* 0x00000013ff13723e */ /* 0x000fe400030006ff */
[----:B------:R-:W-:Y:S02]  /*1a070*/  F2FP.F16.E4M3.UNPACK_B R16, R16.H1 ;  /* 0x00000010ff10723e */ /* 0x000fe400030006ff */
[----:B------:R-:W-:Y:S01]  /*1a080*/  F2FP.F16.E4M3.UNPACK_B R17, R17.H1 ;  /* 0x00000011ff11723e */ /* 0x000fe200030006ff */
[----:B------:R-:W-:Y:S04]  /*1a090*/  STL.64 [R1+0xc90], R22 ;  /* 0x000c901601007387 */ /* 0x000fe80000100a00 */
[----:B------:R0:W-:Y:S04]  /*1a0a0*/  STL.64 [R1+0xc88], R20 ;  /* 0x000c881401007387 */ /* 0x0001e80000100a00 */
[----:B0-----:R-:W3:Y:S04]  /*1a0b0*/  LDL.LU R20, [R1+0x270] ;  /* 0x0002700001147983 */ /* 0x001ee80000300800 */
[----:B------:R-:W3:Y:S04]  /*1a0c0*/  LDL.LU R21, [R1+0x274] ;  /* 0x0002740001157983 */ /* 0x000ee80000300800 */
[----:B------:R-:W3:Y:S04]  /*1a0d0*/  LDL.LU R22, [R1+0x278] ;  /* 0x0002780001167983 */ /* 0x000ee80000300800 */
[----:B------:R-:W3:Y:S01]  /*1a0e0*/  LDL.LU R23, [R1+0x27c] ;  /* 0x00027c0001177983 */ /* 0x000ee20000300800 */
[C---:B--2---:R-:W-:Y:S08]  /*1a0f0*/  HMMA.16816.F32 R8, R12.reuse, R16, R8 ;  /* 0x000000100c08723c */ /* 0x044ff00000001808 */
[----:B----4-:R-:W-:-:S15]  /*1a100*/  HMMA.16816.F32 R4, R12, R18, R4 ;  /* 0x000000120c04723c */ /* 0x010fde0000001804 */
[----:B------:R-:W-:-:S04]  /*1a110*/  NOP ;  /* 0x0000000000007918 */ /* 0x000fc80000000000 */
[----:B------:R-:W-:Y:S04]  /*1a120*/  STL.64 [R1+0x230], R4 ;  /* 0x0002300401007387 */ /* 0x000fe80000100a00 */
[----:B------:R0:W-:Y:S04]  /*1a130*/  STL.64 [R1+0x238], R6 ;  /* 0x0002380601007387 */ /* 0x0001e80000100a00 */
[----:B0-----:R-:W2:Y:S04]  /*1a140*/  LDL.LU.64 R6, [R1+0xd40] ;  /* 0x000d400001067983 */ /* 0x001ea80000300a00 */
[----:B------:R-:W4:Y:S04]  /*1a150*/  LDL.LU R4, [R1+0xd38] ;  /* 0x000d380001047983 */ /* 0x000f280000300800 */
[----:B------:R-:W-:Y:S04]  /*1a160*/  STL.64 [R1+0x250], R8 ;  /* 0x0002500801007387 */ /* 0x000fe80000100a00 */
[----:B------:R0:W-:Y:S04]  /*1a170*/  STL.64 [R1+0x258], R10 ;  /* 0x0002580a01007387 */ /* 0x0001e80000100a00 */
[----:B0-----:R-:W2:Y:S04]  /*1a180*/  LDL.LU.64 R10, [R1+0xd30] ;  /* 0x000d3000010a7983 */ /* 0x001ea80000300a00 */
[----:B------:R-:W3:Y:S04]  /*1a190*/  LDL.LU R9, [R1+0xd28] ;  /* 0x000d280001097983 */ /* 0x000ee80000300800 */
[----:B------:R-:W-:Y:S04]  /*1a1a0*/  STL.64 [R1+0xc70], R18 ;  /* 0x000c701201007387 */ /* 0x000fe80000100a00 */
[----:B------:R0:W-:Y:S04]  /*1a1b0*/  STL.64 [R1+0xc68], R16 ;  /* 0x000c681001007387 */ /* 0x0001e80000100a00 */
[----:B0-----:R-:W3:Y:S01]  /*1a1c0*/  LDL.LU R16, [R1+0x450] ;  /* 0x0004500001107983 */ /* 0x001ee20000300800 */
[----:B----4-:R-:W-:-:S02]  /*1a1d0*/  F2FP.F16.E4M3.UNPACK_B R4, R4.H1 ;  /* 0x00000004ff04723e */ /* 0x010fc400030006ff */
[----:B--2---:R-:W-:-:S07]  /*1a1e0*/  F2FP.F16.E4M3.UNPACK_B R5, R10.H1 ;  /* 0x0000000aff05723e */ /* 0x004fce00030006ff */
[----:B---3--:R-:W-:-:S15]  /*1a1f0*/  HMMA.16816.F32 R20, R12, R4, R20 ;  /* 0x000000040c14723c */ /* 0x008fde0000001814 */
[----:B------:R-:W-:-:S04]  /*1a200*/  NOP ;  /* 0x0000000000007918 */ /* 0x000fc80000000000 */
[----:B------:R0:W-:Y:S04]  /*1a210*/  STL.64 [R1+0x270], R20 ;  /* 0x0002701401007387 */ /* 0x0001e80000100a00 */
[----:B------:R1:W-:Y:S04]  /*1a220*/  STL.64 [R1+0x278], R22 ;  /* 0x0002781601007387 */ /* 0x0003e80000100a00 */
[----:B------:R-:W2:Y:S04]  /*1a230*/  LDL.LU R17, [R1+0x454] ;  /* 0x0004540001117983 */ /* 0x000ea80000300800 */
[----:B------:R-:W3:Y:S04]  /*1a240*/  LDL.LU R18, [R1+0x458] ;  /* 0x0004580001127983 */ /* 0x000ee80000300800 */
[----:B------:R-:W3:Y:S01]  /*1a250*/  LDL.LU R19, [R1+0x45c] ;  /* 0x00045c0001137983 */ /* 0x000ee20000300800 */
[----:B------:R-:W-:-:S02]  /*1a260*/  F2FP.F16.E4M3.UNPACK_B R6, R6.H1 ;  /* 0x00000006ff06723e */ /* 0x000fc400030006ff */
[----:B------:R-:W-:Y:S01]  /*1a270*/  F2FP.F16.E4M3.UNPACK_B R7, R7.H1 ;  /* 0x00000007ff07723e */ /* 0x000fe200030006ff */
[----:B---3--:R-:W-:Y:S04]  /*1a280*/  STL.64 [R1+0xcb0], R18 ;  /* 0x000cb01201007387 */ /* 0x008fe80000100a00 */
[----:B--2---:R2:W-:Y:S04]  /*1a290*/  STL.64 [R1+0xca8], R16 ;  /* 0x000ca81001007387 */ /* 0x0045e80000100a00 */
[----:B0-----:R-:W3:Y:S04]  /*1a2a0*/  LDL.LU R20, [R1+0x440] ;  /* 0x0004400001147983 */ /* 0x001ee80000300800 */
[----:B------:R-:W3:Y:S04]  /*1a2b0*/  LDL.LU R21, [R1+0x444] ;  /* 0x0004440001157983 */ /* 0x000ee80000300800 */
[----:B-1----:R-:W4:Y:S04]  /*1a2c0*/  LDL.LU R22, [R1+0x448] ;  /* 0x0004480001167983 */ /* 0x002f280000300800 */
[----:B------:R-:W4:Y:S01]  /*1a2d0*/  LDL.LU R23, [R1+0x44c] ;  /* 0x00044c0001177983 */ /* 0x000f220000300800 */
[----:B--2---:R-:W-:Y:S01]  /*1a2e0*/  HMMA.16816.F32 R16, R12, R6, R24 ;  /* 0x000000060c10723c */ /* 0x004fe20000001818 */
[----:B------:R-:W-:-:S02]  /*1a2f0*/  IMAD.MOV.U32 R26, RZ, RZ, R9 ;  /* 0x000000ffff1a7224 */ /* 0x000fc400078e0009 */
[----:B------:R-:W-:Y:S02]  /*1a300*/  IMAD.MOV.U32 R27, RZ, RZ, R3 ;  /* 0x000000ffff1b7224 */ /* 0x000fe400078e0003 */
[----:B------:R-:W-:Y:S02]  /*1a310*/  IMAD.MOV.U32 R24, RZ, RZ, R2 ;  /* 0x000000ffff187224 */ /* 0x000fe400078e0002 */
[----:B------:R-:W-:Y:S01]  /*1a320*/  IMAD.MOV.U32 R25, RZ, RZ, R0 ;  /* 0x000000ffff197224 */ /* 0x000fe200078e0000 */
[----:B------:R-:W-:Y:S01]  /*1a330*/  F2FP.F16.E4M3.UNPACK_B R8, R11.H1 ;  /* 0x0000000bff08723e */ /* 0x000fe200030006ff */
[----:B----4-:R-:W-:Y:S04]  /*1a340*/  STL.64 [R1+0xcc0], R22 ;  /* 0x000cc01601007387 */ /* 0x010fe80000100a00 */
[----:B---3--:R0:W-:Y:S06]  /*1a350*/  STL.64 [R1+0xcb8], R20 ;  /* 0x000cb81401007387 */ /* 0x0081ec0000100a00 */
[----:B------:R-:W-:Y:S04]  /*1a360*/  STL.64 [R1+0x2c0], R16 ;  /* 0x0002c01001007387 */ /* 0x000fe80000100a00 */
[----:B------:R-:W-:Y:S04]  /*1a370*/  STL.64 [R1+0x2c8], R18 ;  /* 0x0002c81201007387 */ /* 0x000fe80000100a00 */
[----:B------:R-:W-:Y:S04]  /*1a380*/  STL.64 [R1+0xcd8], R26 ;  /* 0x000cd81a01007387 */ /* 0x000fe80000100a00 */
[----:B------:R-:W-:Y:S04]  /*1a390*/  STL.64 [R1+0xcd0], R24 ;  /* 0x000cd01801007387 */ /* 0x000fe80000100a00 */
[----:B0-----:R-:W2:Y:S04]  /*1a3a0*/  LDL.LU R20, [R1+0x480] ;  /* 0x0004800001147983 */ /* 0x001ea80000300800 */
[----:B------:R-:W2:Y:S04]  /*1a3b0*/  LDL.LU R21, [R1+0x484] ;  /* 0x0004840001157983 */ /* 0x000ea80000300800 */
[----:B------:R-:W3:Y:S04]  /*1a3c0*/  LDL.LU R22, [R1+0x488] ;  /* 0x0004880001167983 */ /* 0x000ee80000300800 */
[----:B------:R-:W3:Y:S04]  /*1a3d0*/  LDL.LU R23, [R1+0x48c] ;  /* 0x00048c0001177983 */ /* 0x000ee80000300800 */
[----:B------:R-:W4:Y:S04]  /*1a3e0*/  LDL.LU R11, [R1+0xcc] ;  /* 0x0000cc00010b7983 */ /* 0x000f280000300800 */
[----:B------:R-:W2:Y:S04]  /*1a3f0*/  LDL.LU R2, [R1+0x96c] ;  /* 0x00096c0001027983 */ /* 0x000ea80000300800 */
[----:B--2---:R0:W-:Y:S04]  /*1a400*/  STL [R1+0xd10], R2 ;  /* 0x000d100201007387 */ /* 0x0041e80000100800 */
[----:B0-----:R-:W2:Y:S04]  /*1a410*/  LDL.LU R2, [R1+0x964] ;  /* 0x0009640001027983 */ /* 0x001ea80000300800 */
[----:B--2---:R0:W-:Y:S04]  /*1a420*/  STL [R1+0xd14], R2 ;  /* 0x000d140201007387 */ /* 0x0041e80000100800 */
[----:B0-----:R-:W2:Y:S04]  /*1a430*/  LDL.LU R2, [R1+0x95c] ;  /* 0x00095c0001027983 */ /* 0x001ea80000300800 */
[----:B------:R-:W2:Y:S04]  /*1a440*/  LDL.LU R3, [R1+0x974] ;  /* 0x0009740001037983 */ /* 0x000ea80000300800 */
[----:B------:R-:W2:Y:S04]  /*1a450*/  LDL.LU R0, [R1+0x970] ;  /* 0x0009700001007983 */ /* 0x000ea80000300800 */
[----:B---3--:R-:W-:Y:S04]  /*1a460*/  STL.64 [R1+0xce8], R22 ;  /* 0x000ce81601007387 */ /* 0x008fe80000100a00 */
[----:B------:R0:W-:Y:S04]  /*1a470*/  STL.64 [R1+0xce0], R20 ;  /* 0x000ce01401007387 */ /* 0x0001e80000100a00 */
[----:B0-----:R-:W3:Y:S04]  /*1a480*/  LDL.LU R20, [R1+0x4a0] ;  /* 0x0004a00001147983 */ /* 0x001ee80000300800 */
[----:B------:R-:W3:Y:S04]  /*1a490*/  LDL.LU R21, [R1+0x4a4] ;  /* 0x0004a40001157983 */ /* 0x000ee80000300800 */
[----:B------:R-:W2:Y:S04]  /*1a4a0*/  LDL.LU R22, [R1+0x4a8] ;  /* 0x0004a80001167983 */ /* 0x000ea80000300800 */
[----:B------:R-:W2:Y:S04]  /*1a4b0*/  LDL.LU R23, [R1+0x4ac] ;  /* 0x0004ac0001177983 */ /* 0x000ea80000300800 */
[----:B------:R-:W3:Y:S04]  /*1a4c0*/  LDL.LU R9, [R1+0xc4] ;  /* 0x0000c40001097983 */ /* 0x000ee80000300800 */
[----:B------:R-:W4:Y:S04]  /*1a4d0*/  LDL.LU R10, [R1+0xc8] ;  /* 0x0000c800010a7983 */ /* 0x000f280000300800 */
[----:B--2---:R-:W-:Y:S04]  /*1a4e0*/  STL.64 [R1+0xd00], R22 ;  /* 0x000d001601007387 */ /* 0x004fe80000100a00 */
[----:B---3--:R0:W-:Y:S04]  /*1a4f0*/  STL.64 [R1+0xcf8], R20 ;  /* 0x000cf81401007387 */ /* 0x0081e80000100a00 */
[----:B0-----:R-:W2:Y:S04]  /*1a500*/  LDL.LU R20, [R1+0x2b0] ;  /* 0x0002b00001147983 */ /* 0x001ea80000300800 */
[----:B------:R-:W2:Y:S04]  /*1a510*/  LDL.LU R21, [R1+0x2b4] ;  /* 0x0002b40001157983 */ /* 0x000ea80000300800 */
[----:B------:R-:W3:Y:S04]  /*1a520*/  LDL.LU R22, [R1+0x2b8] ;  /* 0x0002b80001167983 */ /* 0x000ee80000300800 */
[----:B------:R-:W3:Y:S04]  /*1a530*/  LDL.LU R23, [R1+0x2bc] ;  /* 0x0002bc0001177983 */ /* 0x000ee80000300800 */
[----:B---3--:R-:W-:Y:S04]  /*1a540*/  STL.64 [R1+0xd20], R22 ;  /* 0x000d201601007387 */ /* 0x008fe80000100a00 */
[----:B--2---:R0:W-:Y:S04]  /*1a550*/  STL.64 [R1+0xd18], R20 ;  /* 0x000d181401007387 */ /* 0x0041e80000100a00 */
[----:B0-----:R-:W2:Y:S04]  /*1a560*/  LDL.LU R20, [R1+0x4b0] ;  /* 0x0004b00001147983 */ /* 0x001ea80000300800 */
[----:B------:R-:W2:Y:S04]  /*1a570*/  LDL.LU R21, [R1+0x4b4] ;  /* 0x0004b40001157983 */ /* 0x000ea80000300800 */
[----:B------:R-:W2:Y:S04]  /*1a580*/  LDL.LU R22, [R1+0x4b8] ;  /* 0x0004b80001167983 */ /* 0x000ea80000300800 */
[----:B------:R-:W2:Y:S04]  /*1a590*/  LDL.LU R23, [R1+0x4bc] ;  /* 0x0004bc0001177983 */ /* 0x000ea80000300800 */
[----:B------:R-:W3:Y:S01]  /*1a5a0*/  LDL.LU R24, [R1+0x490] ;  /* 0x0004900001187983 */ /* 0x000ee20000300800 */
[----:B------:R-:W-:-:S03]  /*1a5b0*/  F2FP.F16.E4M3.UNPACK_B R9, R9.H1 ;  /* 0x00000009ff09723e */ /* 0x000fc600030006ff */
[----:B---3--:R0:W-:Y:S04]  /*1a5c0*/  STL [R1+0xcf0], R24 ;  /* 0x000cf01801007387 */ /* 0x0081e80000100800 */
[----:B0-----:R-:W3:Y:S01]  /*1a5d0*/  LDL.LU R24, [R1+0x958] ;  /* 0x0009580001187983 */ /* 0x001ee20000300800 */
[----:B--2---:R-:W-:Y:S03]  /*1a5e0*/  HMMA.16816.F32 R20, R12, R8, R20 ;  /* 0x000000080c14723c */ /* 0x004fe60000001814 */
[----:B------:R-:W2:Y:S04]  /*1a5f0*/  LDL.LU R25, [R1+0x494] ;  /* 0x0004940001197983 */ /* 0x000ea80000300800 */
[----:B------:R-:W2:Y:S04]  /*1a600*/  LDL.LU R26, [R1+0x498] ;  /* 0x00049800011a7983 */ /* 0x000ea80000300800 */
[----:B------:R-:W2:Y:S04]  /*1a610*/  LDL.LU R27, [R1+0x49c] ;  /* 0x00049c00011b7983 */ /* 0x000ea80000300800 */
[----:B------:R-:W2:Y:S04]  /*1a620*/  LDL.64 R28, [R1+0x18] ;  /* 0x00001800011c7983 */ /* 0x000ea80000100a00 */
[----:B------:R-:W2:Y:S04]  /*1a630*/  LDL.LU R16, [R1+0x470] ;  /* 0x0004700001107983 */ /* 0x000ea80000300800 */
[----:B------:R-:W2:Y:S04]  /*1a640*/  LDL.LU R17, [R1+0x474] ;  /* 0x0004740001117983 */ /* 0x000ea80000300800 */
[----:B------:R-:W2:Y:S04]  /*1a650*/  LDL.LU R18, [R1+0x478] ;  /* 0x0004780001127983 */ /* 0x000ea80000300800 */
[----:B------:R-:W2:Y:S04]  /*1a660*/  LDL.LU R19, [R1+0x47c] ;  /* 0x00047c0001137983 */ /* 0x000ea80000300800 */
[----:B------:R0:W-:Y:S04]  /*1a670*/  STL.64 [R1+0xc50], R6 ;  /* 0x000c500601007387 */ /* 0x0001e80000100a00 */
[----:B0-----:R-:W2:Y:S04]  /*1a680*/  LDL R6, [R1] ;  /* 0x0000000001067983 */ /* 0x001ea80000100800 */
[----:B------:R-:W2:Y:S04]  /*1a690*/  LDL R7, [R1+0x4] ;  /* 0x0000040001077983 */ /* 0x000ea80000100800 */
[----:B------:R0:W-:Y:S04]  /*1a6a0*/  STL.64 [R1+0xc48], R4 ;  /* 0x000c480401007387 */ /* 0x0001e80000100a00 */
[----:B0-----:R-:W2:Y:S04]  /*1a6b0*/  LDL.LU R5, [R1+0x960] ;  /* 0x0009600001057983 */ /* 0x001ea80000300800 */
[----:B------:R-:W2:Y:S04]  /*1a6c0*/  LDL.LU R4, [R1+0x968] ;  /* 0x0009680001047983 */ /* 0x000ea80000300800 */
[----:B------:R-:W-:Y:S04]  /*1a6d0*/  STL.64 [R1+0x4b0], R20 ;  /* 0x0004b01401007387 */ /* 0x000fe80000100a00 */
[----:B------:R0:W-:Y:S04]  /*1a6e0*/  STL.64 [R1+0x4b8], R22 ;  /* 0x0004b81601007387 */ /* 0x0001e80000100a00 */
[----:B0-----:R-:W2:Y:S04]  /*1a6f0*/  LDL.LU.64 R22, [R1+0xd20] ;  /* 0x000d200001167983 */ /* 0x001ea80000300a00 */
[----:B------:R-:W2:Y:S01]  /*1a700*/  LDL.LU.64 R20, [R1+0xd18] ;  /* 0x000d180001147983 */ /* 0x000ea20000300a00 */
[----:B---3--:R-:W-:-:S03]  /*1a710*/  IMAD R24, R24, 0x100, R2 ;  /* 0x0000010018187824 */ /* 0x008fc600078e0202 */
[----:B------:R-:W2:Y:S01]  /*1a720*/  LDL.LU R2, [R1+0xd14] ;  /* 0x000d140001027983 */ /* 0x000ea20000300800 */
[----:B----4-:R-:W-:Y:S02]  /*1a730*/  F2FP.F16.E4M3.UNPACK_B R10, R10.H1 ;  /* 0x0000000aff0a723e */ /* 0x010fe400030006ff */
[----:B------:R-:W-:Y:S01]  /*1a740*/  F2FP.F16.E4M3.UNPACK_B R11, R11.H1 ;  /* 0x0000000bff0b723e */ /* 0x000fe200030006ff */
[----:B--2---:R-:W-:Y:S02]  /*1a750*/  IMAD R5, R5, 0x100, R2 ;  /* 0x0000010005057824 */ /* 0x004fe400078e0202 */
[----:B------:R-:W2:Y:S04]  /*1a760*/  LDL.LU R2, [R1+0xd10] ;  /* 0x000d100001027983 */ /* 0x000ea80000300800 */
[----:B------:R-:W-:Y:S01]  /*1a770*/  HMMA.16816.F32 R12, R12, R10, R20 ;  /* 0x0000000a0c0c723c */ /* 0x000fe20000001814 */
[----:B------:R-:W-:-:S02]  /*1a780*/  IMAD R0, R0, 0x100, R3 ;  /* 0x0000010000007824 */ /* 0x000fc400078e0203 */
[----:B--2---:R-:W-:Y:S02]  /*1a790*/  IMAD R4, R4, 0x100, R2 ;  /* 0x0000010004047824 */ /* 0x004fe400078e0202 */
[----:B------:R-:W2:Y:S04]  /*1a7a0*/  LDL.LU R2, [R1+0xd0c] ;  /* 0x000d0c0001027983 */ /* 0x000ea80000300800 */
[----:B------:R-:W2:Y:S04]  /*1a7b0*/  LDL.LU R3, [R1+0xd08] ;  /* 0x000d080001037983 */ /* 0x000ea80000300800 */
[----:B------:R-:W2:Y:S04]  /*1a7c0*/  LDL.LU.64 R22, [R1+0xd00] ;  /* 0x000d000001167983 */ /* 0x000ea80000300a00 */
[----:B------:R-:W2:Y:S04]  /*1a7d0*/  LDL.LU.64 R20, [R1+0xcf8] ;  /* 0x000cf80001147983 */ /* 0x000ea80000300a00 */
[----:B------:R-:W-:Y:S04]  /*1a7e0*/  STL.64 [R1+0xc30], R10 ;  /* 0x000c300a01007387 */ /* 0x000fe80000100a00 */
[----:B------:R0:W-:Y:S04]  /*1a7f0*/  STL.64 [R1+0xc28], R8 ;  /* 0x000c280801007387 */ /* 0x0001e80000100a00 */
[----:B------:R1:W-:Y:S04]  /*1a800*/  STL.64 [R1+0x2b0], R12 ;  /* 0x0002b00c01007387 */ /* 0x0003e80000100a00 */
[----:B------:R3:W-:Y:S04]  /*1a810*/  STL.64 [R1+0x2b8], R14 ;  /* 0x0002b80e01007387 */ /* 0x0007e80000100a00 */
[----:B0-----:R-:W4:Y:S04]  /*1a820*/  LDL.LU R8, [R1+0x460] ;  /* 0x0004600001087983 */ /* 0x001f280000300800 */
[----:B------:R-:W4:Y:S01]  /*1a830*/  LDL.LU R9, [R1+0x464] ;  /* 0x0004640001097983 */ /* 0x000f220000300800 */
[----:B-1----:R-:W-:-:S03]  /*1a840*/  F2FP.F16.E4M3.UNPACK_B R12, R24 ;  /* 0x00000018ff0c723e */ /* 0x002fc600020006ff */
[----:B------:R-:W4:Y:S04]  /*1a850*/  LDL.LU R10, [R1+0x468] ;  /* 0x00046800010a7983 */ /* 0x000f280000300800 */
[----:B------:R-:W4:Y:S04]  /*1a860*/  LDL.LU R11, [R1+0x46c] ;  /* 0x00046c00010b7983 */ /* 0x000f280000300800 */
[----:B------:R-:W4:Y:S01]  /*1a870*/  LDL.LU R24, [R1+0xcf0] ;  /* 0x000cf00001187983 */ /* 0x000f220000300800 */
[----:B------:R-:W-:Y:S02]  /*1a880*/  F2FP.F16.E4M3.UNPACK_B R13, R5 ;  /* 0x00000005ff0d723e */ /* 0x000fe400020006ff */
[----:B---3--:R-:W-:-:S02]  /*1a890*/  F2FP.F16.E4M3.UNPACK_B R14, R4 ;  /* 0x00000004ff0e723e */ /* 0x008fc400020006ff */
[----:B------:R-:W-:-:S07]  /*1a8a0*/  F2FP.F16.E4M3.UNPACK_B R15, R0 ;  /* 0x00000000ff0f723e */ /* 0x000fce00020006ff */
[----:B--2---:R-:W-:-:S15]  /*1a8b0*/  HMMA.16816.F32 R20, R12, R2, R20 ;  /* 0x000000020c14723c */ /* 0x004fde0000001814 */
[----:B------:R-:W-:-:S04]  /*1a8c0*/  NOP ;  /* 0x0000000000007918 */ /* 0x000fc80000000000 */
[----:B------:R-:W-:Y:S01]  /*1a8d0*/  STL.64 [R1+0x4a0], R20 ;  /* 0x0004a01401007387 */ /* 0x000fe20000100a00 */
[----:B----4-:R-:W-:Y:S03]  /*1a8e0*/  HMMA.16816.F32 R24, R12, R28, R24 ;  /* 0x0000001c0c18723c */ /* 0x010fe60000001818 */
[----:B------:R0:W-:Y:S04]  /*1a8f0*/  STL.64 [R1+0x4a8], R22 ;  /* 0x0004a81601007387 */ /* 0x0001e80000100a00 */
[----:B0-----:R-:W2:Y:S04]  /*1a900*/  LDL.LU.64 R22, [R1+0xce8] ;  /* 0x000ce80001167983 */ /* 0x001ea80000300a00 */
[----:B------:R-:W2:Y:S08]  /*1a910*/  LDL.LU.64 R20, [R1+0xce0] ;  /* 0x000ce00001147983 */ /* 0x000eb00000300a00 */
[----:B------:R-:W-:Y:S04]  /*1a920*/  STL.64 [R1+0x490], R24 ;  /* 0x0004901801007387 */ /* 0x000fe80000100a00 */
[----:B------:R0:W-:Y:S04]  /*1a930*/  STL.64 [R1+0x498], R26 ;  /* 0x0004981a01007387 */ /* 0x0001e80000100a00 */
[----:B0-----:R-:W3:Y:S04]  /*1a940*/  LDL.LU.64 R26, [R1+0xcd8] ;  /* 0x000cd800011a7983 */ /* 0x001ee80000300a00 */
[----:B------:R-:W2:Y:S01]  /*1a950*/  LDL.LU.64 R24, [R1+0xcd0] ;  /* 0x000cd00001187983 */ /* 0x000ea20000300a00 */
[----:B------:R-:W-:-:S02]  /*1a960*/  IMAD.MOV.U32 R4, RZ, RZ, R2 ;  /* 0x000000ffff047224 */ /* 0x000fc400078e0002 */
[----:B------:R-:W-:Y:S02]  /*1a970*/  IMAD.MOV.U32 R2, RZ, RZ, R3 ;  /* 0x000000ffff027224 */ /* 0x000fe400078e0003 */
[----:B------:R-:W-:Y:S02]  /*1a980*/  IMAD.MOV.U32 R3, RZ, RZ, R28 ;  /* 0x000000ffff037224 */ /* 0x000fe400078e001c */
[----:B------:R-:W-:Y:S02]  /*1a990*/  IMAD.MOV.U32 R0, RZ, RZ, R29 ;  /* 0x000000ffff007224 */ /* 0x000fe400078e001d */
[----:B------:R-:W4:Y:S01]  /*1a9a0*/  LDL.LU.64 R28, [R1+0xcc8] ;  /* 0x000cc800011c7983 */ /* 0x000f220000300a00 */
[C---:B--2---:R-:W-:Y:S08]  /*1a9b0*/  HMMA.16816.F32 R20, R12.reuse, R24, R20 ;  /* 0x000000180c14723c */ /* 0x044ff00000001814 */
[C---:B---3--:R-:W-:Y:S11]  /*1a9c0*/  HMMA.16816.F32 R24, R12.reuse, R26, R16 ;  /* 0x0000001a0c18723c */ /* 0x048ff60000001810 */
[----:B------:R-:W-:Y:S04]  /*1a9d0*/  STL.64 [R1+0x480], R20 ;  /* 0x0004801401007387 */ /* 0x000fe80000100a00 */
[----:B------:R0:W-:Y:S04]  /*1a9e0*/  STL.64 [R1+0x488], R22 ;  /* 0x0004881601007387 */ /* 0x0001e80000100a00 */
[----:B0-----:R-:W2:Y:S04]  /*1a9f0*/  LDL.LU.64 R22, [R1+0xcc0] ;  /* 0x000cc00001167983 */ /* 0x001ea80000300a00 */
[----:B------:R-:W2:Y:S04]  /*1aa00*/  LDL.LU.64 R20, [R1+0xcb8] ;  /* 0x000cb80001147983 */ /* 0x000ea80000300a00 */
[----:B------:R-:W3:Y:S04]  /*1aa10*/  LDL.LU.64 R18, [R1+0xcb0] ;  /* 0x000cb00001127983 */ /* 0x000ee80000300a00 */
[----:B------:R-:W3:Y:S04]  /*1aa20*/  LDL.LU.64 R16, [R1+0xca8] ;  /* 0x000ca80001107983 */ /* 0x000ee80000300a00 */
[----:B------:R-:W-:Y:S04]  /*1aa30*/  STL.64 [R1+0x470], R24 ;  /* 0x0004701801007387 */ /* 0x000fe80000100a00 */
[----:B------:R0:W-:Y:S04]  /*1aa40*/  STL.64 [R1+0x478], R26 ;  /* 0x0004781a01007387 */ /* 0x0001e80000100a00 */
[----:B0-----:R-:W2:Y:S01]  /*1aa50*/  LDL.LU.64 R26, [R1+0xca0] ;  /* 0x000ca000011a7983 */ /* 0x001ea20000300a00 */
[----:B------:R-:W-:Y:S03]  /*1aa60*/  HMMA.16816.F32 R8, R12, R6, R8 ;  /* 0x000000060c08723c */ /* 0x000fe60000001808 */
[----:B------:R-:W2:-:S15]  /*1aa70*/  LDL.LU.64 R24, [R1+0xc98] ;  /* 0x000c980001187983 */ /* 0x000e9e0000300a00 */
[----:B------:R-:W-:Y:S01]  /*1aa80*/  NOP ;  /* 0x0000000000007918 */ /* 0x000fe20000000000 */
[----:B------:R-:W-:Y:S04]  /*1aa90*/  STL.64 [R1+0x460], R8 ;  /* 0x0004600801007387 */ /* 0x000fe80000100a00 */
[----:B------:R3:W-:Y:S04]  /*1aaa0*/  STL.64 [R1+0x468], R10 ;  /* 0x0004680a01007387 */ /* 0x0007e80000100a00 */
[----:B----4-:R0:W-:Y:S01]  /*1aab0*/  STL.64 [R1+0xbb8], R28 ;  /* 0x000bb81c01007387 */ /* 0x0101e20000100a00 */
[----:B---3--:R-:W-:Y:S01]  /*1aac0*/  HMMA.16816.F32 R8, R12, R28, R16 ;  /* 0x0000001c0c08723c */ /* 0x008fe20000001810 */
[----:B0-----:R-:W-:-:S07]  /*1aad0*/  IMAD.MOV.U32 R28, RZ, RZ, R4 ;  /* 0x000000ffff1c7224 */ /* 0x001fce00078e0004 */
[C---:B--2---:R-:W-:Y:S11]  /*1aae0*/  HMMA.16816.F32 R4, R12.reuse, R26, R20 ;  /* 0x0000001a0c04723c */ /* 0x044ff60000001814 */
[----:B------:R-:W-:Y:S04]  /*1aaf0*/  STL.64 [R1+0x450], R8 ;  /* 0x0004500801007387 */ /* 0x000fe80000100a00 */
[----:B------:R-:W-:Y:S04]  /*1ab00*/  STL.64 [R1+0x458], R10 ;  /* 0x0004580a01007387 */ /* 0x000fe80000100a00 */
[----:B------:R-:W2:Y:S04]  /*1ab10*/  LDL.LU R20, [R1+0x430] ;  /* 0x0004300001147983 */ /* 0x000ea80000300800 */
[----:B------:R0:W-:Y:S04]  /*1ab20*/  STL.64 [R1+0x440], R4 ;  /* 0x0004400401007387 */ /* 0x0001e80000100a00 */
[----:B------:R1:W-:Y:S04]  /*1ab30*/  STL.64 [R1+0x448], R6 ;  /* 0x0004480601007387 */ /* 0x0003e80000100a00 */
[----:B------:R-:W2:Y:S04]  /*1ab40*/  LDL.LU R21, [R1+0x434] ;  /* 0x0004340001157983 */ /* 0x000ea80000300800 */
[----:B------:R-:W2:Y:S04]  /*1ab50*/  LDL.LU R22, [R1+0x438] ;  /* 0x0004380001167983 */ /* 0x000ea80000300800 */
[----:B------:R-:W2:Y:S04]  /*1ab60*/  LDL.LU R23, [R1+0x43c] ;  /* 0x00043c0001177983 */ /* 0x000ea80000300800 */
[----:B0-----:R-:W3:Y:S04]  /*1ab70*/  LDL.LU R4, [R1+0x3f0] ;  /* 0x0003f00001047983 */ /* 0x001ee80000300800 */
[----:B------:R-:W3:Y:S04]  /*1ab80*/  LDL.LU R5, [R1+0x3f4] ;  /* 0x0003f40001057983 */ /* 0x000ee80000300800 */
[----:B-1----:R-:W4:Y:S04]  /*1ab90*/  LDL.LU R6, [R1+0x3f8] ;  /* 0x0003f80001067983 */ /* 0x002f280000300800 */
[----:B------:R-:W4:Y:S04]  /*1aba0*/  LDL.LU R7, [R1+0x3fc] ;  /* 0x0003fc0001077983 */ /* 0x000f280000300800 */
[----:B------:R-:W2:Y:S04]  /*1abb0*/  LDL.LU R16, [R1+0x410] ;  /* 0x0004100001107983 */ /* 0x000ea80000300800 */
[----:B------:R-:W2:Y:S04]  /*1abc0*/  LDL.LU R17, [R1+0x414] ;  /* 0x0004140001117983 */ /* 0x000ea80000300800 */
[----:B------:R-:W2:Y:S04]  /*1abd0*/  LDL.LU R18, [R1+0x418] ;  /* 0x0004180001127983 */ /* 0x000ea80000300800 */
[----:B------:R-:W2:Y:S04]  /*1abe0*/  LDL.LU R19, [R1+0x41c] ;  /* 0x00041c0001137983 */ /* 0x000ea80000300800 */
[----:B--2---:R-:W-:Y:S04]  /*1abf0*/  STL.64 [R1+0xc80], R18 ;  /* 0x000c801201007387 */ /* 0x004fe80000100a00 */
[----:B------:R0:W-:Y:S04]  /*1ac00*/  STL.64 [R1+0xc78], R16 ;  /* 0x000c781001007387 */ /* 0x0001e80000100a00 */
[----:B0-----:R-:W2:Y:S04]  /*1ac10*/  LDL.LU R16, [R1+0x420] ;  /* 0x0004200001107983 */ /* 0x001ea80000300800 */
[----:B------:R-:W2:Y:S04]  /*1ac20*/  LDL.LU R17, [R1+0x424] ;  /* 0x0004240001117983 */ /* 0x000ea80000300800 */
[----:B------:R-:W2:Y:S04]  /*1ac30*/  LDL.LU R18, [R1+0x428] ;  /* 0x0004280001127983 */ /* 0x000ea80000300800 */
[----:B------:R-:W2:Y:S04]  /*1ac40*/  LDL.LU R19, [R1+0x42c] ;  /* 0x00042c0001137983 */ /* 0x000ea80000300800 */
[----:B----4-:R-:W-:Y:S04]  /*1ac50*/  STL.64 [R1+0xc60], R6 ;  /* 0x000c600601007387 */ /* 0x010fe80000100a00 */
[----:B---3--:R0:W-:Y:S04]  /*1ac60*/  STL.64 [R1+0xc58], R4 ;  /* 0x000c580401007387 */ /* 0x0081e80000100a00 */
[----:B0-----:R-:W3:Y:S04]  /*1ac70*/  LDL.LU R4, [R1+0x400] ;  /* 0x0004000001047983 */ /* 0x001ee80000300800 */
[----:B------:R-:W3:Y:S04]  /*1ac80*/  LDL.LU R5, [R1+0x404] ;  /* 0x0004040001057983 */ /* 0x000ee80000300800 */
[----:B------:R-:W3:Y:S04]  /*1ac90*/  LDL.LU R6, [R1+0x408] ;  /* 0x0004080001067983 */ /* 0x000ee80000300800 */
[----:B------:R-:W3:Y:S04]  /*1aca0*/  LDL.LU R7, [R1+0x40c] ;  /* 0x00040c0001077983 */ /* 0x000ee80000300800 */
[----:B------:R-:W4:Y:S04]  /*1acb0*/  LDL.LU R8, [R1+0x3d0] ;  /* 0x0003d00001087983 */ /* 0x000f280000300800 */
[----:B------:R-:W4:Y:S04]  /*1acc0*/  LDL.LU R9, [R1+0x3d4] ;  /* 0x0003d40001097983 */ /* 0x000f280000300800 */
[----:B------:R-:W2:Y:S04]  /*1acd0*/  LDL.LU R10, [R1+0x3d8] ;  /* 0x0003d800010a7983 */ /* 0x000ea80000300800 */
[----:B------:R-:W2:Y:S01]  /*1ace0*/  LDL.LU R11, [R1+0x3dc] ;  /* 0x0003dc00010b7983 */ /* 0x000ea20000300800 */
[----:B------:R-:W-:Y:S01]  /*1acf0*/  HMMA.16816.F32 R20, R12, R24, R20 ;  /* 0x000000180c14723c */ /* 0x000fe20000001814 */
[----:B------:R-:W-:-:S02]  /*1ad00*/  IMAD.MOV.U32 R29, RZ, RZ, R2 ;  /* 0x000000ffff1d7224 */ /* 0x000fc400078e0002 */
[----:B--2---:R-:W-:Y:S04]  /*1ad10*/  STL.64 [R1+0xc40], R10 ;  /* 0x000c400a01007387 */ /* 0x004fe80000100a00 */
[----:B----4-:R0:W-:Y:S04]  /*1ad20*/  STL.64 [R1+0xc38], R8 ;  /* 0x000c380801007387 */ /* 0x0101e80000100a00 */
[----:B0-----:R-:W2:Y:S04]  /*1ad30*/  LDL.LU R8, [R1+0x3e0] ;  /* 0x0003e00001087983 */ /* 0x001ea80000300800 */
[----:B------:R-:W2:Y:S04]  /*1ad40*/  LDL.LU R9, [R1+0x3e4] ;  /* 0x0003e40001097983 */ /* 0x000ea80000300800 */
[----:B------:R-:W2:Y:S04]  /*1ad50*/  LDL.LU R10, [R1+0x3e8] ;  /* 0x0003e800010a7983 */ /* 0x000ea80000300800 */
[----:B------:R-:W2:Y:S04]  /*1ad60*/  LDL.LU R11, [R1+0x3ec] ;  /* 0x0003ec00010b7983 */ /* 0x000ea80000300800 */
[----:B------:R-:W4:Y:S04]  /*1ad70*/  LDL.LU R2, [R1+0x980] ;  /* 0x0009800001027983 */ /* 0x000f280000300800 */
[----:B------:R-:W-:Y:S04]  /*1ad80*/  STL.64 [R1+0x430], R20 ;  /* 0x0004301401007387 */ /* 0x000fe80000100a00 */
[----:B------:R0:W-:Y:S04]  /*1ad90*/  STL.64 [R1+0x438], R22 ;  /* 0x0004381601007387 */ /* 0x0001e80000100a00 */
[----:B0-----:R-:W2:Y:S04]  /*1ada0*/  LDL.LU.64 R22, [R1+0xc90] ;  /* 0x000c900001167983 */ /* 0x001ea80000300a00 */
[----:B------:R-:W3:Y:S04]  /*1adb0*/  LDL.LU.64 R20, [R1+0xc88] ;  /* 0x000c880001147983 */ /* 0x000ee80000300a00 */
[----:B------:R-:W-:Y:S04]  /*1adc0*/  STL.64 [R1+0xbb0], R26 ;  /* 0x000bb01a01007387 */ /* 0x000fe80000100a00 */
[----:B------:R0:W-:Y:S04]  /*1add0*/  STL.64 [R1+0xba8], R24 ;  /* 0x000ba81801007387 */ /* 0x0001e80000100a00 */
[----:B0-----:R-:W3:Y:S04]  /*1ade0*/  LDL.LU R24, [R1+0x3b0] ;  /* 0x0003b00001187983 */ /* 0x001ee80000300800 */
[----:B------:R-:W3:Y:S04]  /*1adf0*/  LDL.LU R25, [R1+0x3b4] ;  /* 0x0003b40001197983 */ /* 0x000ee80000300800 */
[----:B------:R-:W3:Y:S04]  /*1ae00*/  LDL.LU R26, [R1+0x3b8] ;  /* 0x0003b800011a7983 */ /* 0x000ee80000300800 */
[----:B------:R-:W3:Y:S01]  /*1ae10*/  LDL.LU R27, [R1+0x3bc] ;  /* 0x0003bc00011b7983 */ /* 0x000ee20000300800 */
[C---:B--2---:R-:W-:Y:S03]  /*1ae20*/  HMMA.16816.F32 R16, R12.reuse, R22, R16 ;  /* 0x000000160c10723c */ /* 0x044fe60000001810 */
[----:B---3--:R-:W-:Y:S04]  /*1ae30*/  STL.64 [R1+0xc20], R26 ;  /* 0x000c201a01007387 */ /* 0x008fe80000100a00 */
[----:B------:R0:W-:Y:S04]  /*1ae40*/  STL.64 [R1+0xc18], R24 ;  /* 0x000c181801007387 */ /* 0x0001e80000100a00 */
[----:B0-----:R-:W2:Y:S04]  /*1ae50*/  LDL.LU R24, [R1+0x3c0] ;  /* 0x0003c00001187983 */ /* 0x001ea80000300800 */
[----:B------:R-:W2:Y:S04]  /*1ae60*/  LDL.LU R25, [R1+0x3c4] ;  /* 0x0003c40001197983 */ /* 0x000ea80000300800 */
[----:B------:R-:W2:Y:S04]  /*1ae70*/  LDL.LU R26, [R1+0x3c8] ;  /* 0x0003c800011a7983 */ /* 0x000ea80000300800 */
[----:B------:R-:W2:Y:S04]  /*1ae80*/  LDL.LU R27, [R1+0x3cc] ;  /* 0x0003cc00011b7983 */ /* 0x000ea80000300800 */
        /* <DEDUP_REMOVED lines=9> */
[----:B------:R-:W2:Y:S04]  /*1af20*/  LDL.LU.64 R16, [R1+0xc68] ;  /* 0x000c680001107983 */ /* 0x000ea80000300a00 */
[----:B------:R-:W-:Y:S04]  /*1af30*/  STL.64 [R1+0xb90], R22 ;  /* 0x000b901601007387 */ /* 0x000fe80000100a00 */
[----:B------:R0:W-:Y:S04]  /*1af40*/  STL.64 [R1+0xb88], R20 ;  /* 0x000b881401007387 */ /* 0x0001e80000100a00 */
[----:B0-----:R-:W2:Y:S04]  /*1af50*/  LDL.LU R20, [R1+0x2a0] ;  /* 0x0002a00001147983 */ /* 0x001ea80000300800 */
[----:B------:R-:W2:Y:S04]  /*1af60*/  LDL.LU R21, [R1+0x2a4] ;  /* 0x0002a40001157983 */ /* 0x000ea80000300800 */
[----:B------:R-:W2:Y:S04]  /*1af70*/  LDL.LU R22, [R1+0x2a8] ;  /* 0x0002a80001167983 */ /* 0x000ea80000300800 */
[----:B------:R-:W2:Y:S01]  /*1af80*/  LDL.LU R23, [R1+0x2ac] ;  /* 0x0002ac0001177983 */ /* 0x000ea20000300800 */
[----:B---3--:R-:W-:-:S15]  /*1af90*/  HMMA.16816.F32 R4, R12, R18, R4 ;  /* 0x000000120c04723c */ /* 0x008fde0000001804 */
        /* <DEDUP_REMOVED lines=10> */
[----:B------:R-:W3:Y:S04]  /*1b040*/  LDL.LU.64 R4, [R1+0xc48] ;  /* 0x000c480001047983 */ /* 0x000ee80000300a00 */
        /* <DEDUP_REMOVED lines=20> */
[----:B------:R-:W4:Y:S04]  /*1b190*/  LDL.LU R7, [R1+0x984] ;  /* 0x0009840001077983 */ /* 0x000f280000300800 */
[----:B------:R0:W-:Y:S04]  /*1b1a0*/  STL.64 [R1+0xb48], R4 ;  /* 0x000b480401007387 */ /* 0x0001e80000100a00 */
[----:B0-----:R-:W2:Y:S01]  /*1b1b0*/  LDL.LU R5, [R1+0x97c] ;  /* 0x00097c0001057983 */ /* 0x001ea20000300800 */
[----:B---3--:R-:W-:-:S15]  /*1b1c0*/  HMMA.16816.F32 R24, R12, R8, R24 ;  /* 0x000000080c18723c */ /* 0x008fde0000001818 */
[----:B------:R-:W-:-:S04]  /*1b1d0*/  NOP ;  /* 0x0000000000007918 */ /* 0x000fc80000000000 */
[----:B------:R-:W-:Y:S04]  /*1b1e0*/  STL.64 [R1+0x3c0], R24 ;  /* 0x0003c01801007387 */ /* 0x000fe80000100a00 */
[----:B------:R0:W-:Y:S04]  /*1b1f0*/  STL.64 [R1+0x3c8], R26 ;  /* 0x0003c81a01007387 */ /* 0x0001e80000100a00 */
[----:B0-----:R-:W3:Y:S04]  /*1b200*/  LDL.LU.64 R26, [R1+0xc20] ;  /* 0x000c2000011a7983 */ /* 0x001ee80000300a00 */
[----:B------:R-:W3:Y:S01]  /*1b210*/  LDL.LU.64 R24, [R1+0xc18] ;  /* 0x000c180001187983 */ /* 0x000ee20000300a00 */
[----:B--2---:R-:W-:Y:S01]  /*1b220*/  HMMA.16816.F32 R12, R12, R10, R20 ;  /* 0x0000000a0c0c723c */ /* 0x004fe20000001814 */
[----:B------:R-:W-:-:S02]  /*1b230*/  IMAD R6, R6, 0x100, R5 ;  /* 0x0000010006067824 */ /* 0x000fc400078e0205 */
[----:B------:R-:W-:Y:S01]  /*1b240*/  STL.64 [R1+0xbd0], R8 ;  /* 0x000bd00801007387 */ /* 0x000fe20000100a00 */
[----:B----4-:R-:W-:Y:S02]  /*1b250*/  IMAD R2, R2, 0x100, R7 ;  /* 0x0000010002027824 */ /* 0x010fe400078e0207 */
[----:B------:R-:W-:Y:S01]  /*1b260*/  IMAD R5, R17, 0x100, R16 ;  /* 0x0000010011057824 */ /* 0x000fe200078e0210 */
[----:B------:R-:W-:Y:S01]  /*1b270*/  STL [R1+0xb30], R10 ;  /* 0x000b300a01007387 */ /* 0x000fe20000100800 */
[----:B------:R-:W-:-:S03]  /*1b280*/  IMAD R4, R19, 0x100, R18 ;  /* 0x0000010013047824 */ /* 0x000fc600078e0212 */
[----:B------:R-:W-:Y:S08]  /*1b290*/  STL [R1+0xb2c], R11 ;  /* 0x000b2c0b01007387 */ /* 0x000ff00000100800 */
[----:B------:R0:W-:Y:S04]  /*1b2a0*/  STL.64 [R1+0x2a0], R12 ;  /* 0x0002a00c01007387 */ /* 0x0001e80000100a00 */
[----:B------:R1:W-:Y:S01]  /*1b2b0*/  STL.64 [R1+0x2a8], R14 ;  /* 0x0002a80e01007387 */ /* 0x0003e20000100a00 */
[----:B0-----:R-:W-:-:S02]  /*1b2c0*/  F2FP.F16.E4M3.UNPACK_B R12, R6 ;  /* 0x00000006ff0c723e */ /* 0x001fc400020006ff */
[----:B------:R-:W-:Y:S02]  /*1b2d0*/  F2FP.F16.E4M3.UNPACK_B R13, R2 ;  /* 0x00000002ff0d723e */ /* 0x000fe400020006ff */
[----:B-1----:R-:W-:Y:S01]  /*1b2e0*/  F2FP.F16.E4M3.UNPACK_B R14, R5 ;  /* 0x00000005ff0e723e */ /* 0x002fe200020006ff */
[----:B------:R-:W2:Y:S01]  /*1b2f0*/  LDL.LU R2, [R1+0x998] ;  /* 0x0009980001027983 */ /* 0x000ea20000300800 */
[----:B------:R-:W-:-:S03]  /*1b300*/  F2FP.F16.E4M3.UNPACK_B R15, R4 ;  /* 0x00000004ff0f723e */ /* 0x000fc600020006ff */
[----:B------:R-:W4:Y:S04]  /*1b310*/  LDL.LU R16, [R1+0x320] ;  /* 0x0003200001107983 */ /* 0x000f280000300800 */
[----:B---3--:R-:W-:-:S15]  /*1b320*/  HMMA.16816.F32 R4, R12, R28, R24 ;  /* 0x0000001c0c04723c */ /* 0x008fde0000001818 */
[----:B------:R-:W-:-:S04]  /*1b330*/  NOP ;  /* 0x0000000000007918 */ /* 0x000fc80000000000 */
[----:B------:R-:W-:Y:S04]  /*1b340*/  STL.64 [R1+0x3b0], R4 ;  /* 0x0003b00401007387 */ /* 0x000fe80000100a00 */
[----:B------:R-:W-:Y:S04]  /*1b350*/  STL.64 [R1+0x3b8], R6 ;  /* 0x0003b80601007387 */ /* 0x000fe80000100a00 */
[----:B------:R-:W4:Y:S04]  /*1b360*/  LDL.LU R17, [R1+0x324] ;  /* 0x0003240001117983 */ /* 0x000f280000300800 */
[----:B------:R-:W3:Y:S04]  /*1b370*/  LDL.LU R18, [R1+0x328] ;  /* 0x0003280001127983 */ /* 0x000ee80000300800 */
[----:B------:R-:W3:Y:S04]  /*1b380*/  LDL.LU R19, [R1+0x32c] ;  /* 0x00032c0001137983 */ /* 0x000ee80000300800 */
[----:B------:R-:W2:Y:S04]  /*1b390*/  LDL.LU R20, [R1+0x340] ;  /* 0x0003400001147983 */ /* 0x000ea80000300800 */
[----:B------:R-:W2:Y:S04]  /*1b3a0*/  LDL.LU R21, [R1+0x344] ;  /* 0x0003440001157983 */ /* 0x000ea80000300800 */
[----:B------:R-:W2:Y:S04]  /*1b3b0*/  LDL.LU R22, [R1+0x348] ;  /* 0x0003480001167983 */ /* 0x000ea80000300800 */
[----:B------:R-:W2:Y:S04]  /*1b3c0*/  LDL.LU R23, [R1+0x34c] ;  /* 0x00034c0001177983 */ /* 0x000ea80000300800 */
[----:B------:R-:W2:Y:S04]  /*1b3d0*/  LDL.LU.64 R8, [R1+0x8] ;  /* 0x0000080001087983 */ /* 0x000ea80000300a00 */
[----:B--2---:R-:W-:Y:S04]  /*1b3e0*/  STL.64 [R1+0xbe8], R8 ;  /* 0x000be80801007387 */ /* 0x004fe80000100a00 */
[----:B------:R-:W2:Y:S04]  /*1b3f0*/  LDL.64 R28, [R1] ;  /* 0x00000000011c7983 */ /* 0x000ea80000100a00 */
[----:B------:R-:W-:Y:S04]  /*1b400*/  STL.64 [R1+0xba0], R22 ;  /* 0x000ba01601007387 */ /* 0x000fe80000100a00 */
[----:B------:R0:W-:Y:S04]  /*1b410*/  STL.64 [R1+0xb98], R20 ;  /* 0x000b981401007387 */ /* 0x0001e80000100a00 */
[----:B0-----:R-:W2:Y:S04]  /*1b420*/  LDL.LU R20, [R1+0x350] ;  /* 0x0003500001147983 */ /* 0x001ea80000300800 */
[----:B------:R-:W2:Y:S04]  /*1b430*/  LDL.LU R21, [R1+0x354] ;  /* 0x0003540001157983 */ /* 0x000ea80000300800 */
[----:B------:R-:W2:Y:S04]  /*1b440*/  LDL.LU R22, [R1+0x358] ;  /* 0x0003580001167983 */ /* 0x000ea80000300800 */
[----:B------:R-:W2:Y:S04]  /*1b450*/  LDL.LU R23, [R1+0x35c] ;  /* 0x00035c0001177983 */ /* 0x000ea80000300800 */
[----:B------:R-:W2:Y:S04]  /*1b460*/  LDL R10, [R1+0x10] ;  /* 0x00001000010a7983 */ /* 0x000ea80000100800 */
[----:B------:R-:W2:Y:S04]  /*1b470*/  LDL R11, [R1+0x14] ;  /* 0x00001400010b7983 */ /* 0x000ea80000100800 */
[----:B--2---:R-:W-:Y:S04]  /*1b480*/  STL.64 [R1+0xc00], R10 ;  /* 0x000c000a01007387 */ /* 0x004fe80000100a00 */
[----:B------:R-:W-:Y:S04]  /*1b490*/  STL.64 [R1+0xbc8], R22 ;  /* 0x000bc81601007387 */ /* 0x000fe80000100a00 */
[----:B------:R0:W-:Y:S04]  /*1b4a0*/  STL.64 [R1+0xbc0], R20 ;  /* 0x000bc01401007387 */ /* 0x0001e80000100a00 */
[----:B0-----:R-:W2:Y:S04]  /*1b4b0*/  LDL.LU R20, [R1+0x370] ;  /* 0x0003700001147983 */ /* 0x001ea80000300800 */
        /* <DEDUP_REMOVED lines=25> */
[----:B---3--:R-:W-:Y:S04]  /*1b650*/  STL.64 [R1+0xb80], R18 ;  /* 0x000b801201007387 */ /* 0x008fe80000100a00 */
[----:B----4-:R0:W-:Y:S04]  /*1b660*/  STL.64 [R1+0xb78], R16 ;  /* 0x000b781001007387 */ /* 0x0101e80000100a00 */
[----:B0-----:R-:W3:Y:S04]  /*1b670*/  LDL.LU R16, [R1+0x330] ;  /* 0x0003300001107983 */ /* 0x001ee80000300800 */
[----:B------:R-:W3:Y:S04]  /*1b680*/  LDL.LU R17, [R1+0x334] ;  /* 0x0003340001117983 */ /* 0x000ee80000300800 */
[----:B------:R-:W3:Y:S04]  /*1b690*/  LDL.LU R18, [R1+0x338] ;  /* 0x0003380001127983 */ /* 0x000ee80000300800 */
[----:B------:R-:W3:Y:S04]  /*1b6a0*/  LDL.LU R19, [R1+0x33c] ;  /* 0x00033c0001137983 */ /* 0x000ee80000300800 */
[----:B------:R-:W4:Y:S04]  /*1b6b0*/  LDL.LU R4, [R1+0x300] ;  /* 0x0003000001047983 */ /* 0x000f280000300800 */
[----:B------:R-:W4:Y:S04]  /*1b6c0*/  LDL.LU R5, [R1+0x304] ;  /* 0x0003040001057983 */ /* 0x000f280000300800 */
[----:B------:R-:W3:Y:S04]  /*1b6d0*/  LDL.LU R6, [R1+0x308] ;  /* 0x0003080001067983 */ /* 0x000ee80000300800 */
[----:B------:R-:W3:Y:S01]  /*1b6e0*/  LDL.LU R7, [R1+0x30c] ;  /* 0x00030c0001077983 */ /* 0x000ee20000300800 */
[----:B------:R-:W-:-:S02]  /*1b6f0*/  IMAD.MOV.U32 R8, RZ, RZ, R3 ;  /* 0x000000ffff087224 */ /* 0x000fc400078e0003 */
[----:B------:R-:W-:-:S07]  /*1b700*/  IMAD.MOV.U32 R9, RZ, RZ, R0 ;  /* 0x000000ffff097224 */ /* 0x000fce00078e0000 */
[C---:B--2---:R-:W-:Y:S01]  /*1b710*/  HMMA.16816.F32 R8, R12.reuse, R8, R20 ;  /* 0x000000080c08723c */ /* 0x044fe20000001814 */
[----:B---3--:R-:W-:Y:S04]  /*1b720*/  STL.64 [R1+0xb60], R6 ;  /* 0x000b600601007387 */ /* 0x008fe80000100a00 */
[----:B----4-:R0:W-:Y:S04]  /*1b730*/  STL.64 [R1+0xb58], R4 ;  /* 0x000b580401007387 */ /* 0x0101e80000100a00 */
[----:B0-----:R-:W2:Y:S04]  /*1b740*/  LDL.LU R4, [R1+0x310] ;  /* 0x0003100001047983 */ /* 0x001ea80000300800 */
[----:B------:R-:W2:Y:S04]  /*1b750*/  LDL.LU R5, [R1+0x314] ;  /* 0x0003140001057983 */ /* 0x000ea80000300800 */
[----:B------:R-:W2:Y:S04]  /*1b760*/  LDL.LU R6, [R1+0x318] ;  /* 0x0003180001067983 */ /* 0x000ea80000300800 */
[----:B------:R-:W2:Y:S04]  /*1b770*/  LDL.LU R7, [R1+0x31c] ;  /* 0x00031c0001077983 */ /* 0x000ea80000300800 */
[----:B------:R-:W3:Y:S04]  /*1b780*/  LDL.LU.64 R22, [R1+0xc10] ;  /* 0x000c100001167983 */ /* 0x000ee80000300a00 */
[----:B------:R-:W3:Y:S04]  /*1b790*/  LDL.LU.64 R20, [R1+0xc08] ;  /* 0x000c080001147983 */ /* 0x000ee80000300a00 */
[----:B------:R-:W-:Y:S04]  /*1b7a0*/  STL.64 [R1+0x3a0], R8 ;  /* 0x0003a00801007387 */ /* 0x000fe80000100a00 */
[----:B------:R0:W-:Y:S04]  /*1b7b0*/  STL.64 [R1+0x3a8], R10 ;  /* 0x0003a80a01007387 */ /* 0x0001e80000100a00 */
[----:B0-----:R-:W3:Y:S02]  /*1b7c0*/  LDL.LU.64 R10, [R1+0xc00] ;  /* 0x000c0000010a7983 */ /* 0x001ee40000300a00 */
[----:B---3--:R-:W-:Y:S02]  /*1b7d0*/  HMMA.16816.F32 R8, R12, R10, R20 ;  /* 0x0000000a0c08723c */ /* 0x008fe40000001814 */
[----:B------:R-:W3:Y:S04]  /*1b7e0*/  LDL.LU.64 R22, [R1+0xbf8] ;  /* 0x000bf80001167983 */ /* 0x000ee80000300a00 */
[----:B------:R-:W3:-:S13]  /*1b7f0*/  LDL.LU.64 R20, [R1+0xbf0] ;  /* 0x000bf00001147983 */ /* 0x000eda0000300a00 */
[----:B------:R0:W-:Y:S04]  /*1b800*/  STL.64 [R1+0x390], R8 ;  /* 0x0003900801007387 */ /* 0x0001e80000100a00 */
[----:B------:R-:W-:Y:S04]  /*1b810*/  STL.64 [R1+0x398], R10 ;  /* 0x0003980a01007387 */ /* 0x000fe80000100a00 */
[----:B0-----:R-:W3:Y:S04]  /*1b820*/  LDL.LU.64 R8, [R1+0xbe8] ;  /* 0x000be80001087983 */ /* 0x001ee80000300a00 */
[----:B------:R-:W4:Y:S01]  /*1b830*/  LDL.LU R3, [R1+0x9a0] ;  /* 0x0009a00001037983 */ /* 0x000f220000300800 */
[----:B---3--:R-:W-:-:S15]  /*1b840*/  HMMA.16816.F32 R20, R12, R8, R20 ;  /* 0x000000080c14723c */ /* 0x008fde0000001814 */
[----:B------:R-:W-:-:S04]  /*1b850*/  NOP ;  /* 0x0000000000007918 */ /* 0x000fc80000000000 */
[----:B------:R-:W-:Y:S04]  /*1b860*/  STL.64 [R1+0x380], R20 ;  /* 0x0003801401007387 */ /* 0x000fe80000100a00 */
[----:B------:R0:W-:Y:S04]  /*1b870*/  STL.64 [R1+0x388], R22 ;  /* 0x0003881601007387 */ /* 0x0001e80000100a00 */
[----:B0-----:R-:W3:Y:S04]  /*1b880*/  LDL.LU.64 R22, [R1+0xbe0] ;  /* 0x000be00001167983 */ /* 0x001ee80000300a00 */
[----:B------:R-:W3:Y:S01]  /*1b890*/  LDL.LU.64 R20, [R1+0xbd8] ;  /* 0x000bd80001147983 */ /* 0x000ee20000300a00 */
[----:B------:R-:W-:-:S02]  /*1b8a0*/  IMAD.MOV.U32 R11, RZ, RZ, R8 ;  /* 0x000000ffff0b7224 */ /* 0x000fc400078e0008 */
[----:B------:R-:W-:Y:S02]  /*1b8b0*/  IMAD.MOV.U32 R0, RZ, RZ, R9 ;  /* 0x000000ffff007224 */ /* 0x000fe400078e0009 */
[----:B------:R-:W2:Y:S01]  /*1b8c0*/  LDL.LU.64 R8, [R1+0xbd0] ;  /* 0x000bd00001087983 */ /* 0x000ea20000300a00 */
[----:B------:R-:W-:Y:S01]  /*1b8d0*/  IMAD.MOV.U32 R10, RZ, RZ, R29 ;  /* 0x000000ffff0a7224 */ /* 0x000fe200078e001d */
[----:B---3--:R-:W-:-:S15]  /*1b8e0*/  HMMA.16816.F32 R20, R12, R28, R20 ;  /* 0x0000001c0c14723c */ /* 0x008fde0000001814 */
[----:B------:R-:W-:-:S04]  /*1b8f0*/  NOP ;  /* 0x0000000000007918 */ /* 0x000fc80000000000 */
[----:B------:R-:W-:Y:S04]  /*1b900*/  STL.64 [R1+0x370], R20 ;  /* 0x0003701401007387 */ /* 0x000fe80000100a00 */
[----:B------:R0:W-:Y:S04]  /*1b910*/  STL.64 [R1+0x378], R22 ;  /* 0x0003781601007387 */ /* 0x0001e80000100a00 */
[----:B0-----:R-:W3:Y:S04]  /*1b920*/  LDL.LU.64 R22, [R1+0xbc8] ;  /* 0x000bc80001167983 */ /* 0x001ee80000300a00 */
[----:B------:R-:W3:Y:S04]  /*1b930*/  LDL.LU.64 R20, [R1+0xbc0] ;  /* 0x000bc00001147983 */ /* 0x000ee80000300a00 */
[----:B------:R-:W3:Y:S04]  /*1b940*/  LDL.LU.64 R28, [R1+0xbb8] ;  /* 0x000bb800011c7983 */ /* 0x000ee80000300a00 */
[----:B------:R-:W-:Y:S04]  /*1b950*/  STL.64 [R1+0xb40], R10 ;  /* 0x000b400a01007387 */ /* 0x000fe80000100a00 */
[----:B--2---:R0:W-:Y:S04]  /*1b960*/  STL.64 [R1+0xb38], R8 ;  /* 0x000b380801007387 */ /* 0x0041e80000100a00 */
        /* <DEDUP_REMOVED lines=8> */
[----:B0-----:R-:W3:Y:S04]  /*1b9f0*/  LDL.LU.64 R26, [R1+0xbb0] ;  /* 0x000bb000011a7983 */ /* 0x001ee80000300a00 */
[----:B------:R-:W2:Y:S01]  /*1ba00*/  LDL.LU.64 R24, [R1+0xba8] ;  /* 0x000ba80001187983 */ /* 0x000ea20000300a00 */
        /* <DEDUP_REMOVED lines=13> */
[----:B0-----:R-:W3:Y:S04]  /*1bae0*/  LDL.LU R26, [R1+0x99c] ;  /* 0x00099c00011a7983 */ /* 0x001ee80000300800 */
[----:B------:R-:W4:Y:S04]  /*1baf0*/  LDL.LU R27, [R1+0x9a4] ;  /* 0x0009a400011b7983 */ /* 0x000f280000300800 */
[----:B------:R-:W-:Y:S01]  /*1bb00*/  STL.64 [R1+0xaa8], R24 ;  /* 0x000aa81801007387 */ /* 0x000fe20000100a00 */
        /* <DEDUP_REMOVED lines=41> */
[----:B------:R-:W3:Y:S01]  /*1bda0*/  LDL.LU.64 R8, [R1+0xb38] ;  /* 0x000b380001087983 */ /* 0x000ee20000300a00 */
[----:B--2---:R-:W-:Y:S03]  /*1bdb0*/  HMMA.16816.F32 R16, R12, R6, R16 ;  /* 0x000000060c10723c */ /* 0x004fe60000001810 */
[----:B------:R-:W-:Y:S04]  /*1bdc0*/  STL.64 [R1+0xa50], R6 ;  /* 0x000a500601007387 */ /* 0x000fe80000100a00 */
[----:B------:R0:W-:-:S12]  /*1bdd0*/  STL.64 [R1+0xa48], R4 ;  /* 0x000a480401007387 */ /* 0x0001d80000100a00 */
[----:B------:R-:W-:Y:S04]  /*1bde0*/  STL.64 [R1+0x2e0], R16 ;  /* 0x0002e01001007387 */ /* 0x000fe80000100a00 */
[----:B------:R3:W-:Y:S04]  /*1bdf0*/  STL.64 [R1+0x2e8], R18 ;  /* 0x0002e81201007387 */ /* 0x0007e80000100a00 */
[----:B0-----:R-:W2:Y:S01]  /*1be00*/  LDL.LU R4, [R1+0x1c0] ;  /* 0x0001c00001047983 */ /* 0x001ea20000300800 */
[----:B---3--:R-:W-:-:S15]  /*1be10*/  HMMA.16816.F32 R16, R12, R8, R20 ;  /* 0x000000080c10723c */ /* 0x008fde0000001814 */
[----:B------:R-:W-:-:S04]  /*1be20*/  NOP ;  /* 0x0000000000007918 */ /* 0x000fc80000000000 */
[----:B------:R0:W-:Y:S04]  /*1be30*/  STL.64 [R1+0x2d0], R16 ;  /* 0x0002d01001007387 */ /* 0x0001e80000100a00 */
[----:B------:R1:W-:Y:S04]  /*1be40*/  STL.64 [R1+0x2d8], R18 ;  /* 0x0002d81201007387 */ /* 0x0003e80000100a00 */
[----:B------:R-:W2:Y:S04]  /*1be50*/  LDL.LU R5, [R1+0x1c4] ;  /* 0x0001c40001057983 */ /* 0x000ea80000300800 */
[----:B------:R-:W3:Y:S04]  /*1be60*/  LDL.LU R6, [R1+0x1c8] ;  /* 0x0001c80001067983 */ /* 0x000ee80000300800 */
[----:B------:R-:W3:Y:S01]  /*1be70*/  LDL.LU R7, [R1+0x1cc] ;  /* 0x0001cc0001077983 */ /* 0x000ee20000300800 */
[----:B------:R-:W-:-:S02]  /*1be80*/  IMAD R2, R2, 0x100, R26 ;  /* 0x0000010002027824 */ /* 0x000fc400078e021a */
[----:B----4-:R-:W-:Y:S01]  /*1be90*/  IMAD R3, R3, 0x100, R27 ;  /* 0x0000010003037824 */ /* 0x010fe200078e021b */
[----:B---3--:R-:W-:Y:S04]  /*1bea0*/  STL.64 [R1+0xac0], R6 ;  /* 0x000ac00601007387 */ /* 0x008fe80000100a00 */
[----:B--2---:R-:W-:Y:S04]  /*1beb0*/  STL.64 [R1+0xab8], R4 ;  /* 0x000ab80401007387 */ /* 0x004fe80000100a00 */
[----:B------:R-:W2:Y:S04]  /*1bec0*/  LDL.LU R26, [R1+0x9ac] ;  /* 0x0009ac00011a7983 */ /* 0x000ea80000300800 */
[----:B------:R-:W2:Y:S04]  /*1bed0*/  LDL.LU R27, [R1+0x9a8] ;  /* 0x0009a800011b7983 */ /* 0x000ea80000300800 */
[----:B------:R-:W3:Y:S04]  /*1bee0*/  LDL.LU R22, [R1+0x10] ;  /* 0x0000100001167983 */ /* 0x000ee80000300800 */
[----:B------:R-:W3:Y:S04]  /*1bef0*/  LDL.LU R23, [R1+0x14] ;  /* 0x0000140001177983 */ /* 0x000ee80000300800 */
[----:B------:R-:W4:Y:S04]  /*1bf00*/  LDL.LU R20, [R1+0x18] ;  /* 0x0000180001147983 */ /* 0x000f280000300800 */
[----:B------:R-:W4:Y:S04]  /*1bf10*/  LDL.LU R21, [R1+0x1c] ;  /* 0x00001c0001157983 */ /* 0x000f280000300800 */
[----:B---3--:R3:W-:Y:S04]  /*1bf20*/  STL.64 [R1+0xae0], R22 ;  /* 0x000ae01601007387 */ /* 0x0087e80000100a00 */
[----:B----4-:R4:W-:Y:S04]  /*1bf30*/  STL.64 [R1+0xaf8], R20 ;  /* 0x000af81401007387 */ /* 0x0109e80000100a00 */
[----:B0-----:R-:W2:Y:S04]  /*1bf40*/  LDL.LU R16, [R1+0x240] ;  /* 0x0002400001107983 */ /* 0x001ea80000300800 */
[----:B------:R-:W2:Y:S04]  /*1bf50*/  LDL.LU R17, [R1+0x244] ;  /* 0x0002440001117983 */ /* 0x000ea80000300800 */
[----:B-1----:R-:W2:Y:S04]  /*1bf60*/  LDL.LU R18, [R1+0x248] ;  /* 0x0002480001127983 */ /* 0x002ea80000300800 */
[----:B------:R-:W2:Y:S04]  /*1bf70*/  LDL.LU R19, [R1+0x24c] ;  /* 0x00024c0001137983 */ /* 0x000ea80000300800 */
[----:B---3--:R-:W3:Y:S04]  /*1bf80*/  LDL.LU R22, [R1+0x20] ;  /* 0x0000200001167983 */ /* 0x008ee80000300800 */
[----:B------:R-:W3:Y:S04]  /*1bf90*/  LDL.LU R23, [R1+0x24] ;  /* 0x0000240001177983 */ /* 0x000ee80000300800 */
[----:B----4-:R-:W4:Y:S04]  /*1bfa0*/  LDL.LU R20, [R1+0x9b0] ;  /* 0x0009b00001147983 */ /* 0x010f280000300800 */
        /* <DEDUP_REMOVED lines=11> */
[----:B------:R-:W2:Y:S01]  /*1c060*/  LDL.LU R19, [R1+0x28c] ;  /* 0x00028c0001137983 */ /* 0x000ea20000300800 */
[----:B------:R-:W-:-:S03]  /*1c070*/  IMAD R21, R27, 0x100, R26 ;  /* 0x000001001b157824 */ /* 0x000fc600078e021a */
[----:B--2---:R-:W-:Y:S04]  /*1c080*/  STL.64 [R1+0xb20], R18 ;  /* 0x000b201201007387 */ /* 0x004fe80000100a00 */
[----:B------:R0:W-:Y:S04]  /*1c090*/  STL.64 [R1+0xb18], R16 ;  /* 0x000b181001007387 */ /* 0x0001e80000100a00 */
[----:B0-----:R-:W2:Y:S04]  /*1c0a0*/  LDL.LU R16, [R1+0x290] ;  /* 0x0002900001107983 */ /* 0x001ea80000300800 */
[----:B------:R-:W2:Y:S04]  /*1c0b0*/  LDL.LU R17, [R1+0x294] ;  /* 0x0002940001117983 */ /* 0x000ea80000300800 */
[----:B------:R-:W2:Y:S04]  /*1c0c0*/  LDL.LU R18, [R1+0x298] ;  /* 0x0002980001127983 */ /* 0x000ea80000300800 */
[----:B------:R-:W2:Y:S04]  /*1c0d0*/  LDL.LU R19, [R1+0x29c] ;  /* 0x00029c0001137983 */ /* 0x000ea80000300800 */
[----:B------:R-:W2:Y:S01]  /*1c0e0*/  LDL.LU R26, [R1] ;  /* 0x00000000011a7983 */ /* 0x000ea20000300800 */
[----:B------:R-:W-:-:S02]  /*1c0f0*/  IMAD.MOV.U32 R27, RZ, RZ, R10 ;  /* 0x000000ffff1b7224 */ /* 0x000fc400078e000a */
[----:B------:R-:W-:Y:S01]  /*1c100*/  IMAD.MOV.U32 R24, RZ, RZ, R11 ;  /* 0x000000ffff187224 */ /* 0x000fe200078e000b */
[----:B------:R-:W3:Y:S01]  /*1c110*/  LDL.LU R10, [R1+0xb30] ;  /* 0x000b3000010a7983 */ /* 0x000ee20000300800 */
[----:B------:R-:W-:-:S03]  /*1c120*/  IMAD.MOV.U32 R25, RZ, RZ, R0 ;  /* 0x000000ffff197224 */ /* 0x000fc600078e0000 */
[----:B------:R-:W3:Y:S04]  /*1c130*/  LDL.LU R11, [R1+0xb2c] ;  /* 0x000b2c00010b7983 */ /* 0x000ee80000300800 */
[----:B------:R-:W3:Y:S04]  /*1c140*/  LDL.LU R0, [R1+0xb28] ;  /* 0x000b280001007983 */ /* 0x000ee80000300800 */
[----:B--2---:R0:W-:Y:S04]  /*1c150*/  STL.64 [R1+0xac8], R26 ;  /* 0x000ac81a01007387 */ /* 0x0041e80000100a00 */
[----:B0-----:R-:W4:Y:S04]  /*1c160*/  LDL.LU R27, [R1+0x9b4] ;  /* 0x0009b400011b7983 */ /* 0x001f280000300800 */
[----:B------:R-:W2:Y:S04]  /*1c170*/  LDL.LU R4, [R1+0x200] ;  /* 0x0002000001047983 */ /* 0x000ea80000300800 */
[----:B------:R-:W2:Y:S04]  /*1c180*/  LDL.LU R5, [R1+0x204] ;  /* 0x0002040001057983 */ /* 0x000ea80000300800 */
[----:B------:R-:W2:Y:S04]  /*1c190*/  LDL.LU R6, [R1+0x208] ;  /* 0x0002080001067983 */ /* 0x000ea80000300800 */
[----:B------:R-:W2:Y:S01]  /*1c1a0*/  LDL.LU R7, [R1+0x20c] ;  /* 0x00020c0001077983 */ /* 0x000ea20000300800 */
[----:B---3--:R-:W-:Y:S03]  /*1c1b0*/  HMMA.16816.F32 R12, R12, R10, R16 ;  /* 0x0000000a0c0c723c */ /* 0x008fe60000001810 */
[----:B--2---:R-:W-:Y:S04]  /*1c1c0*/  STL.64 [R1+0xad8], R6 ;  /* 0x000ad80601007387 */ /* 0x004fe80000100a00 */
[----:B------:R0:W-:Y:S04]  /*1c1d0*/  STL.64 [R1+0xad0], R4 ;  /* 0x000ad00401007387 */ /* 0x0001e80000100a00 */
[----:B0-----:R-:W2:Y:S04]  /*1c1e0*/  LDL.LU R4, [R1+0x220] ;  /* 0x0002200001047983 */ /* 0x001ea80000300800 */
[----:B------:R-:W2:Y:S04]  /*1c1f0*/  LDL.LU R5, [R1+0x224] ;  /* 0x0002240001057983 */ /* 0x000ea80000300800 */
[----:B------:R-:W2:Y:S04]  /*1c200*/  LDL.LU R6, [R1+0x228] ;  /* 0x0002280001067983 */ /* 0x000ea80000300800 */
[----:B------:R-:W2:Y:S04]  /*1c210*/  LDL.LU R7, [R1+0x22c] ;  /* 0x00022c0001077983 */ /* 0x000ea80000300800 */
[----:B------:R-:W3:Y:S04]  /*1c220*/  LDL.LU.64 R18, [R1+0xb20] ;  /* 0x000b200001127983 */ /* 0x000ee80000300a00 */
[----:B------:R-:W3:Y:S01]  /*1c230*/  LDL.LU.64 R16, [R1+0xb18] ;  /* 0x000b180001107983 */ /* 0x000ee20000300a00 */
[----:B----4-:R-:W-:-:S03]  /*1c240*/  IMAD R20, R20, 0x100, R27 ;  /* 0x0000010014147824 */ /* 0x010fc600078e021b */
[----:B------:R-:W-:Y:S04]  /*1c250*/  STL.64 [R1+0xa30], R10 ;  /* 0x000a300a01007387 */ /* 0x000fe80000100a00 */
[----:B------:R0:W-:Y:S04]  /*1c260*/  STL.64 [R1+0xa28], R8 ;  /* 0x000a280801007387 */ /* 0x0001e80000100a00 */
[----:B------:R1:W-:Y:S04]  /*1c270*/  STL.64 [R1+0x290], R12 ;  /* 0x0002900c01007387 */ /* 0x0003e80000100a00 */
[----:B------:R4:W-:Y:S04]  /*1c280*/  STL.64 [R1+0x298], R14 ;  /* 0x0002980e01007387 */ /* 0x0009e80000100a00 */
[----:B0-----:R-:W2:Y:S01]  /*1c290*/  LDL.LU R8, [R1+0x1e0] ;  /* 0x0001e00001087983 */ /* 0x001ea20000300800 */
[----:B-1----:R-:W-:-:S03]  /*1c2a0*/  F2FP.F16.E4M3.UNPACK_B R12, R2 ;  /* 0x00000002ff0c723e */ /* 0x002fc600020006ff */
[----:B------:R-:W2:Y:S01]  /*1c2b0*/  LDL.LU R9, [R1+0x1e4] ;  /* 0x0001e40001097983 */ /* 0x000ea20000300800 */
[----:B------:R-:W-:Y:S02]  /*1c2c0*/  F2FP.F16.E4M3.UNPACK_B R13, R3 ;  /* 0x00000003ff0d723e */ /* 0x000fe400020006ff */
[----:B----4-:R-:W-:Y:S01]  /*1c2d0*/  F2FP.F16.E4M3.UNPACK_B R14, R21 ;  /* 0x00000015ff0e723e */ /* 0x010fe200020006ff */
[----:B------:R-:W4:Y:S01]  /*1c2e0*/  LDL.LU R10, [R1+0x1e8] ;  /* 0x0001e800010a7983 */ /* 0x000f220000300800 */
[----:B------:R-:W-:-:S03]  /*1c2f0*/  F2FP.F16.E4M3.UNPACK_B R15, R20 ;  /* 0x00000014ff0f723e */ /* 0x000fc600020006ff */
[----:B------:R-:W4:Y:S04]  /*1c300*/  LDL.LU R11, [R1+0x1ec] ;  /* 0x0001ec00010b7983 */ /* 0x000f280000300800 */
[----:B------:R-:W2:Y:S04]  /*1c310*/  LDL.LU R2, [R1+0xb14] ;  /* 0x000b140001027983 */ /* 0x000ea80000300800 */
[----:B------:R-:W2:Y:S01]  /*1c320*/  LDL.LU R3, [R1+0xb10] ;  /* 0x000b100001037983 */ /* 0x000ea20000300800 */
[----:B---3--:R-:W-:Y:S03]  /*1c330*/  HMMA.16816.F32 R20, R12, R22, R16 ;  /* 0x000000160c14723c */ /* 0x008fe60000001810 */
[----:B------:R-:W3:Y:S04]  /*1c340*/  LDL.LU.64 R18, [R1+0xb08] ;  /* 0x000b080001127983 */ /* 0x000ee80000300a00 */
[----:B------:R-:W3:-:S12]  /*1c350*/  LDL.LU.64 R16, [R1+0xb00] ;  /* 0x000b000001107983 */ /* 0x000ed80000300a00 */
        /* <DEDUP_REMOVED lines=10> */
[----:B------:R-:W3:-:S15]  /*1c400*/  LDL.LU R16, [R1+0x160] ;  /* 0x0001600001107983 */ /* 0x000ede0000300800 */
[----:B------:R-:W-:Y:S02]  /*1c410*/  NOP ;  /* 0x0000000000007918 */ /* 0x000fe40000000000 */
[----:B------:R0:W-:Y:S04]  /*1c420*/  STL.64 [R1+0x240], R20 ;  /* 0x0002401401007387 */ /* 0x0001e80000100a00 */
[----:B------:R1:W-:Y:S04]  /*1c430*/  STL.64 [R1+0x248], R22 ;  /* 0x0002481601007387 */ /* 0x0003e80000100a00 */
[----:B------:R-:W3:Y:S04]  /*1c440*/  LDL.LU R17, [R1+0x164] ;  /* 0x0001640001117983 */ /* 0x000ee80000300800 */
[----:B------:R-:W3:Y:S04]  /*1c450*/  LDL.LU R18, [R1+0x168] ;  /* 0x0001680001127983 */ /* 0x000ee80000300800 */
[----:B------:R-:W3:Y:S01]  /*1c460*/  LDL.LU R19, [R1+0x16c] ;  /* 0x00016c0001137983 */ /* 0x000ee20000300800 */
[C---:B--2---:R-:W-:Y:S03]  /*1c470*/  HMMA.16816.F32 R24, R12.reuse, R24, R4 ;  /* 0x000000180c18723c */ /* 0x044fe60000001804 */
[----:B0-----:R-:W2:Y:S04]  /*1c480*/  LDL.LU R20, [R1+0x1a0] ;  /* 0x0001a00001147983 */ /* 0x001ea80000300800 */
[----:B------:R-:W2:Y:S04]  /*1c490*/  LDL.LU R21, [R1+0x1a4] ;  /* 0x0001a40001157983 */ /* 0x000ea80000300800 */
[----:B-1----:R-:W2:Y:S04]  /*1c4a0*/  LDL.LU R22, [R1+0x1a8] ;  /* 0x0001a80001167983 */ /* 0x002ea80000300800 */
[----:B------:R-:W2:Y:S04]  /*1c4b0*/  LDL.LU R23, [R1+0x1ac] ;  /* 0x0001ac0001177983 */ /* 0x000ea80000300800 */
[----:B---3--:R-:W-:Y:S04]  /*1c4c0*/  STL.64 [R1+0xa90], R18 ;  /* 0x000a901201007387 */ /* 0x008fe80000100a00 */
[----:B------:R0:W-:Y:S04]  /*1c4d0*/  STL.64 [R1+0xa88], R16 ;  /* 0x000a881001007387 */ /* 0x0001e80000100a00 */
[----:B0-----:R-:W3:Y:S04]  /*1c4e0*/  LDL.LU R16, [R1+0x180] ;  /* 0x0001800001107983 */ /* 0x001ee80000300800 */
[----:B------:R-:W3:Y:S04]  /*1c4f0*/  LDL.LU R17, [R1+0x184] ;  /* 0x0001840001117983 */ /* 0x000ee80000300800 */
[----:B------:R-:W3:Y:S04]  /*1c500*/  LDL.LU R18, [R1+0x188] ;  /* 0x0001880001127983 */ /* 0x000ee80000300800 */
[----:B------:R-:W3:Y:S04]  /*1c510*/  LDL.LU R19, [R1+0x18c] ;  /* 0x00018c0001137983 */ /* 0x000ee80000300800 */
        /* <DEDUP_REMOVED lines=10> */
[----:B0-----:R-:W2:Y:S01]  /*1c5c0*/  LDL.LU.64 R26, [R1+0xab0] ;  /* 0x000ab000011a7983 */ /* 0x001ea20000300a00 */
[----:B----4-:R-:W-:Y:S03]  /*1c5d0*/  HMMA.16816.F32 R8, R12, R28, R8 ;  /* 0x0000001c0c08723c */ /* 0x010fe60000001808 */
[----:B------:R-:W4:-:S15]  /*1c5e0*/  LDL.LU.64 R24, [R1+0xaa8] ;  /* 0x000aa80001187983 */ /* 0x000f1e0000300a00 */
[----:B------:R-:W-:Y:S01]  /*1c5f0*/  NOP ;  /* 0x0000000000007918 */ /* 0x000fe20000000000 */
[----:B------:R0:W-:Y:S04]  /*1c600*/  STL.64 [R1+0x1e0], R8 ;  /* 0x0001e00801007387 */ /* 0x0001e80000100a00 */
[----:B------:R1:W-:Y:S04]  /*1c610*/  STL.64 [R1+0x1e8], R10 ;  /* 0x0001e80a01007387 */ /* 0x0003e80000100a00 */
[----:B0-----:R-:W3:Y:S01]  /*1c620*/  LDL.LU R8, [R1+0xe0] ;  /* 0x0000e00001087983 */ /* 0x001ee20000300800 */
[----:B--2---:R-:W-:-:S15]  /*1c630*/  HMMA.16816.F32 R4, R12, R26, R4 ;  /* 0x0000001a0c04723c */ /* 0x004fde0000001804 */
[----:B------:R-:W-:-:S04]  /*1c640*/  NOP ;  /* 0x0000000000007918 */ /* 0x000fc80000000000 */
[----:B------:R0:W-:Y:S04]  /*1c650*/  STL.64 [R1+0x1c0], R4 ;  /* 0x0001c00401007387 */ /* 0x0001e80000100a00 */
[----:B------:R2:W-:Y:S04]  /*1c660*/  STL.64 [R1+0x1c8], R6 ;  /* 0x0001c80601007387 */ /* 0x0005e80000100a00 */
[----:B------:R-:W3:Y:S04]  /*1c670*/  LDL.LU R9, [R1+0xe4] ;  /* 0x0000e40001097983 */ /* 0x000ee80000300800 */
[----:B-1----:R-:W3:Y:S04]  /*1c680*/  LDL.LU R10, [R1+0xe8] ;  /* 0x0000e800010a7983 */ /* 0x002ee80000300800 */
[----:B------:R-:W3:Y:S04]  /*1c690*/  LDL.LU R11, [R1+0xec] ;  /* 0x0000ec00010b7983 */ /* 0x000ee80000300800 */
[----:B0-----:R-:W3:Y:S04]  /*1c6a0*/  LDL.LU R4, [R1+0x120] ;  /* 0x0001200001047983 */ /* 0x001ee80000300800 */
[----:B------:R-:W3:Y:S04]  /*1c6b0*/  LDL.LU R5, [R1+0x124] ;  /* 0x0001240001057983 */ /* 0x000ee80000300800 */
[----:B--2---:R-:W2:Y:S04]  /*1c6c0*/  LDL.LU R6, [R1+0x128] ;  /* 0x0001280001067983 */ /* 0x004ea80000300800 */
[----:B------:R-:W2:Y:S01]  /*1c6d0*/  LDL.LU R7, [R1+0x12c] ;  /* 0x00012c0001077983 */ /* 0x000ea20000300800 */
[C---:B----4-:R-:W-:Y:S03]  /*1c6e0*/  HMMA.16816.F32 R24, R12.reuse, R24, R20 ;  /* 0x000000180c18723c */ /* 0x050fe60000001814 */
[----:B--2---:R-:W-:Y:S04]  /*1c6f0*/  STL.64 [R1+0xa60], R6 ;  /* 0x000a600601007387 */ /* 0x004fe80000100a00 */
[----:B---3--:R0:W-:Y:S04]  /*1c700*/  STL.64 [R1+0xa58], R4 ;  /* 0x000a580401007387 */ /* 0x0081e80000100a00 */
[----:B0-----:R-:W2:Y:S04]  /*1c710*/  LDL.LU R4, [R1+0x140] ;  /* 0x0001400001047983 */ /* 0x001ea80000300800 */
[----:B------:R-:W2:Y:S04]  /*1c720*/  LDL.LU R5, [R1+0x144] ;  /* 0x0001440001057983 */ /* 0x000ea80000300800 */
[----:B------:R-:W2:Y:S04]  /*1c730*/  LDL.LU R6, [R1+0x148] ;  /* 0x0001480001067983 */ /* 0x000ea80000300800 */
[----:B------:R-:W2:Y:S04]  /*1c740*/  LDL.LU R7, [R1+0x14c] ;  /* 0x00014c0001077983 */ /* 0x000ea80000300800 */
[----:B------:R-:W-:Y:S04]  /*1c750*/  STL.64 [R1+0xa40], R10 ;  /* 0x000a400a01007387 */ /* 0x000fe80000100a00 */
[----:B------:R0:W-:Y:S04]  /*1c760*/  STL.64 [R1+0xa38], R8 ;  /* 0x000a380801007387 */ /* 0x0001e80000100a00 */
[----:B0-----:R-:W3:Y:S04]  /*1c770*/  LDL.LU R8, [R1+0x100] ;  /* 0x0001000001087983 */ /* 0x001ee80000300800 */
[----:B------:R-:W3:Y:S04]  /*1c780*/  LDL.LU R9, [R1+0x104] ;  /* 0x0001040001097983 */ /* 0x000ee80000300800 */
[----:B------:R-:W3:Y:S04]  /*1c790*/  LDL.LU R10, [R1+0x108] ;  /* 0x00010800010a7983 */ /* 0x000ee80000300800 */
[----:B------:R-:W3:Y:S04]  /*1c7a0*/  LDL.LU R11, [R1+0x10c] ;  /* 0x00010c00010b7983 */ /* 0x000ee80000300800 */
[----:B------:R-:W4:Y:S04]  /*1c7b0*/  LDL.LU.64 R22, [R1+0xaa0] ;  /* 0x000aa00001167983 */ /* 0x000f280000300a00 */
[----:B------:R-:W2:Y:S04]  /*1c7c0*/  LDL.LU.64 R20, [R1+0xa98] ;  /* 0x000a980001147983 */ /* 0x000ea80000300a00 */
[----:B------:R0:W-:Y:S04]  /*1c7d0*/  STL.64 [R1+0x1a0], R24 ;  /* 0x0001a01801007387 */ /* 0x0001e80000100a00 */
[----:B------:R-:W-:Y:S04]  /*1c7e0*/  STL.64 [R1+0x1a8], R26 ;  /* 0x0001a81a01007387 */ /* 0x000fe80000100a00 */
[----:B0-----:R-:W2:Y:S01]  /*1c7f0*/  LDL.LU R24, [R1+0x930] ;  /* 0x0009300001187983 */ /* 0x001ea20000300800 */
[----:B----4-:R-:W-:-:S15]  /*1c800*/  HMMA.16816.F32 R16, R12, R22, R16 ;  /* 0x000000160c10723c */ /* 0x010fde0000001810 */
[----:B------:R-:W-:-:S04]  /*1c810*/  NOP ;  /* 0x0000000000007918 */ /* 0x000fc80000000000 */
[----:B------:R-:W-:Y:S04]  /*1c820*/  STL.64 [R1+0x180], R16 ;  /* 0x0001801001007387 */ /* 0x000fe80000100a00 */
[----:B------:R0:W-:Y:S04]  /*1c830*/  STL.64 [R1+0x188], R18 ;  /* 0x0001881201007387 */ /* 0x0001e80000100a00 */
[----:B0-----:R-:W2:Y:S04]  /*1c840*/  LDL.LU.64 R18, [R1+0xa90] ;  /* 0x000a900001127983 */ /* 0x001ea80000300a00 */
[----:B------:R-:W2:Y:S04]  /*1c850*/  LDL.LU.64 R16, [R1+0xa88] ;  /* 0x000a880001107983 */ /* 0x000ea80000300a00 */
[----:B------:R-:W4:Y:S04]  /*1c860*/  LDL.LU R22, [R1+0x63c] ;  /* 0x00063c0001167983 */ /* 0x000f280000300800 */
[----:B------:R-:W4:Y:S04]  /*1c870*/  LDL.LU R23, [R1+0x654] ;  /* 0x0006540001177983 */ /* 0x000f280000300800 */
[----:B------:R-:W3:Y:S01]  /*1c880*/  LDL.LU R25, [R1+0x928] ;  /* 0x0009280001197983 */ /* 0x000ee20000300800 */
[----:B--2---:R-:W-:-:S15]  /*1c890*/  HMMA.16816.F32 R16, R12, R20, R16 ;  /* 0x000000140c10723c */ /* 0x004fde0000001810 */
[----:B------:R-:W-:-:S04]  /*1c8a0*/  NOP ;  /* 0x0000000000007918 */ /* 0x000fc80000000000 */
[----:B------:R-:W-:Y:S04]  /*1c8b0*/  STL.64 [R1+0x160], R16 ;  /* 0x0001601001007387 */ /* 0x000fe80000100a00 */
[----:B------:R0:W-:Y:S04]  /*1c8c0*/  STL.64 [R1+0x168], R18 ;  /* 0x0001681201007387 */ /* 0x0001e80000100a00 */
[----:B0-----:R-:W2:Y:S04]  /*1c8d0*/  LDL.LU.64 R18, [R1+0xa80] ;  /* 0x000a800001127983 */ /* 0x001ea80000300a00 */
[----:B------:R-:W2:Y:S04]  /*1c8e0*/  LDL.LU.64 R16, [R1+0xa78] ;  /* 0x000a780001107983 */ /* 0x000ea80000300a00 */
[----:B------:R-:W2:Y:S04]  /*1c8f0*/  LDL.LU R20, [R1+0x92c] ;  /* 0x00092c0001147983 */ /* 0x000ea80000300800 */
[----:B------:R-:W2:Y:S04]  /*1c900*/  LDL.LU R21, [R1+0x640] ;  /* 0x0006400001157983 */ /* 0x000ea80000300800 */
[----:B----4-:R-:W-:Y:S04]  /*1c910*/  STL.64 [R1+0xa10], R22 ;  /* 0x000a101601007387 */ /* 0x010fe80000100a00 */
[----:B--2---:R0:W-:Y:S04]  /*1c920*/  STL.64 [R1+0xa08], R20 ;  /* 0x000a081401007387 */ /* 0x0041e80000100a00 */
[----:B0-----:R-:W2:Y:S04]  /*1c930*/  LDL.LU R20, [R1+0x80] ;  /* 0x0000800001147983 */ /* 0x001ea80000300800 */
[----:B------:R-:W2:Y:S04]  /*1c940*/  LDL.LU R21, [R1+0x84] ;  /* 0x0000840001157983 */ /* 0x000ea80000300800 */
[----:B------:R-:W4:Y:S04]  /*1c950*/  LDL.LU R22, [R1+0x88] ;  /* 0x0000880001167983 */ /* 0x000f280000300800 */
[----:B------:R-:W4:Y:S01]  /*1c960*/  LDL.LU R23, [R1+0x8c] ;  /* 0x00008c0001177983 */ /* 0x000f220000300800 */
[----:B------:R-:W-:Y:S03]  /*1c970*/  HMMA.16816.F32 R4, R12, R18, R4 ;  /* 0x000000120c04723c */ /* 0x000fe60000001804 */
[----:B----4-:R0:W-:Y:S04]  /*1c980*/  STL.64 [R1+0xa20], R22 ;  /* 0x000a201601007387 */ /* 0x0101e80000100a00 */
[----:B--2---:R1:W-:Y:S01]  /*1c990*/  STL.64 [R1+0xa18], R20 ;  /* 0x000a181401007387 */ /* 0x0043e20000100a00 */
[----:B0-----:R-:W-:-:S02]  /*1c9a0*/  IMAD.MOV.U32 R22, RZ, RZ, R2 ;  /* 0x000000ffff167224 */ /* 0x001fc400078e0002 */
[----:B------:R-:W-:Y:S01]  /*1c9b0*/  IMAD.MOV.U32 R23, RZ, RZ, R0 ;  /* 0x000000ffff177224 */ /* 0x000fe200078e0000 */
[----:B-1----:R-:W2:Y:S01]  /*1c9c0*/  LDL.LU R20, [R1+0xd0] ;  /* 0x0000d00001147983 */ /* 0x002ea20000300800 */
[----:B------:R-:W-:-:S03]  /*1c9d0*/  IMAD.MOV.U32 R21, RZ, RZ, R3 ;  /* 0x000000ffff157224 */ /* 0x000fc600078e0003 */
[----:B------:R-:W4:Y:S04]  /*1c9e0*/  LDL.LU R3, [R1+0xa70] ;  /* 0x000a700001037983 */ /* 0x000f280000300800 */
[----:B------:R-:W2:Y:S04]  /*1c9f0*/  LDL.LU R2, [R1+0xa6c] ;  /* 0x000a6c0001027983 */ /* 0x000ea80000300800 */
[----:B------:R-:W2:Y:S04]  /*1ca00*/  LDL.LU R0, [R1+0xa68] ;  /* 0x000a680001007983 */ /* 0x000ea80000300800 */
        /* <DEDUP_REMOVED lines=10> */
[----:B0-----:R-:W2:Y:S04]  /*1cab0*/  LDL.LU.64 R6, [R1+0xa50] ;  /* 0x000a500001067983 */ /* 0x001ea80000300a00 */
[----:B------:R-:W3:Y:S04]  /*1cac0*/  LDL.LU.64 R4, [R1+0xa48] ;  /* 0x000a480001047983 */ /* 0x000ee80000300a00 */
        /* <DEDUP_REMOVED lines=15> */
[----:B------:R-:W2:Y:S04]  /*1cbc0*/  LDL.LU.64 R8, [R1+0xa28] ;  /* 0x000a280001087983 */ /* 0x000ea80000300a00 */
        /* <DEDUP_REMOVED lines=8> */
[----:B--2---:R-:W-:Y:S03]  /*1cc50*/  HMMA.16816.F32 R8, R12, R10, R20 ;  /* 0x0000000a0c08723c */ /* 0x004fe60000001814 */
[----:B------:R-:W2:Y:S04]  /*1cc60*/  LDL.LU.64 R22, [R1+0xa10] ;  /* 0x000a100001167983 */ /* 0x000ea80000300a00 */
[----:B------:R-:W4:Y:S01]  /*1cc70*/  LDL.LU.64 R20, [R1+0xa08] ;  /* 0x000a080001147983 */ /* 0x000f220000300a00 */
[----:B------:R-:W-:-:S03]  /*1cc80*/  IADD3 R17, P2, PT, R17, UR76, RZ ;  /* 0x0000004c11117c10 */ /* 0x000fc6000ff5e0ff */
[----:B------:R-:W4:Y:S01]  /*1cc90*/  LDL.LU R29, [R1+0x920] ;  /* 0x00092000011d7983 */ /* 0x000f220000300800 */
[----:B---3--:R-:W-:Y:S02]  /*1cca0*/  IADD3 R4, P3, PT, R4, UR76, RZ ;  /* 0x0000004c04047c10 */ /* 0x008fe4000ff7e0ff */
[----:B------:R-:W-:-:S05]  /*1ccb0*/  IADD3 R18, P5, PT, R18, UR76, RZ ;  /* 0x0000004c12127c10 */ /* 0x000fca000ffbe0ff */
[----:B------:R-:W-:Y:S04]  /*1ccc0*/  STL.64 [R1+0x80], R8 ;  /* 0x0000800801007387 */ /* 0x000fe80000100a00 */
[----:B------:R-:W-:Y:S04]  /*1ccd0*/  STL.64 [R1+0x88], R10 ;  /* 0x0000880a01007387 */ /* 0x000fe80000100a00 */
[----:B------:R-:W3:Y:S01]  /*1cce0*/  LDL.LU R16, [R1+0x67c] ;  /* 0x00067c0001107983 */ /* 0x000ee20000300800 */
[----:B------:R-:W-:Y:S02]  /*1ccf0*/  IADD3 R19, P1, PT, R19, UR76, RZ ;  /* 0x0000004c13137c10 */ /* 0x000fe4000ff3e0ff */
[----:B------:R-:W-:-:S02]  /*1cd00*/  IADD3 R24, P0, PT, R24, UR76, RZ ;  /* 0x0000004c18187c10 */ /* 0x000fc4000ff1e0ff */
[----:B------:R-:W-:Y:S02]  /*1cd10*/  IADD3.X R26, PT, PT, R26, UR15, RZ, P2, !PT ;  /* 0x0000000f1a1a7c10 */ /* 0x000fe400097fe4ff */
[----:B--2---:R-:W-:Y:S02]  /*1cd20*/  IADD3 R22, P4, PT, R22, UR76, RZ ;  /* 0x0000004c16167c10 */ /* 0x004fe4000ff9e0ff */
[----:B------:R-:W-:-:S03]  /*1cd30*/  IADD3 R23, P6, PT, R23, UR76, RZ ;  /* 0x0000004c17177c10 */ /* 0x000fc6000ffde0ff */
[----:B------:R0:W-:Y:S01]  /*1cd40*/  STL [R1+0x63c], R22 ;  /* 0x00063c1601007387 */ /* 0x0001e20000100800 */
[----:B------:R-:W-:-:S03]  /*1cd50*/  IADD3.X R5, PT, PT, R5, UR15, RZ, P4, !PT ;  /* 0x0000000f05057c10 */ /* 0x000fc6000a7fe4ff */
[----:B0-----:R-:W2:Y:S04]  /*1cd60*/  LDL.LU R22, [R1+0x660] ;  /* 0x0006600001167983 */ /* 0x001ea80000300800 */
[----:B------:R0:W-:Y:S04]  /*1cd70*/  STL [R1+0x64c], R17 ;  /* 0x00064c1101007387 */ /* 0x0001e80000100800 */
[----:B------:R-:W-:Y:S04]  /*1cd80*/  STL [R1+0x644], R4 ;  /* 0x0006440401007387 */ /* 0x000fe80000100800 */
[----:B0-----:R-:W2:Y:S04]  /*1cd90*/  LDL.LU R17, [R1+0x684] ;  /* 0x0006840001117983 */ /* 0x001ea80000300800 */
[----:B------:R0:W-:Y:S01]  /*1cda0*/  STL [R1+0x654], R23 ;  /* 0x0006541701007387 */ /* 0x0001e20000100800 */
[----:B----4-:R-:W-:-:S02]  /*1cdb0*/  IADD3 R20, P4, PT, R20, UR76, RZ ;  /* 0x0000004c14147c10 */ /* 0x010fc4000ff9e0ff */
[----:B------:R-:W-:Y:S01]  /*1cdc0*/  IADD3.X R21, PT, PT, R21, UR15, RZ, P3, !PT ;  /* 0x0000000f15157c10 */ /* 0x000fe20009ffe4ff */
[----:B0-----:R-:W4:Y:S04]  /*1cdd0*/  LDL.LU R23, [R1+0x664] ;  /* 0x0006640001177983 */ /* 0x001f280000300800 */
[----:B------:R0:W-:Y:S01]  /*1cde0*/  STL [R1+0x65c], R18 ;  /* 0x00065c1201007387 */ /* 0x0001e20000100800 */
[----:B------:R-:W-:-:S03]  /*1cdf0*/  IADD3 R25, P3, PT, R25, UR76, RZ ;  /* 0x0000004c19197c10 */ /* 0x000fc6000ff7e0ff */
[----:B0-----:R-:W4:Y:S04]  /*1ce00*/  LDL.LU R18, [R1+0x8fc] ;  /* 0x0008fc0001127983 */ /* 0x001f280000300800 */
[----:B------:R0:W-:Y:S04]  /*1ce10*/  STL [R1+0x934], R19 ;  /* 0x0009341301007387 */ /* 0x0001e80000100800 */
[----:B0-----:R-:W4:Y:S04]  /*1ce20*/  LDL.LU R19, [R1+0x668] ;  /* 0x0006680001137983 */ /* 0x001f280000300800 */
[----:B------:R0:W-:Y:S04]  /*1ce30*/  STL [R1+0x930], R24 ;  /* 0x0009301801007387 */ /* 0x0001e80000100800 */
[----:B0-----:R-:W4:Y:S04]  /*1ce40*/  LDL.LU R24, [R1+0x904] ;  /* 0x0009040001187983 */ /* 0x001f280000300800 */
[----:B------:R-:W-:Y:S04]  /*1ce50*/  STL [R1+0x638], R5 ;  /* 0x0006380501007387 */ /* 0x000fe80000100800 */
[----:B------:R-:W4:Y:S04]  /*1ce60*/  LDL.LU R6, [R1+0x90c] ;  /* 0x00090c0001067983 */ /* 0x000f280000300800 */
[----:B------:R-:W-:Y:S04]  /*1ce70*/  STL [R1+0x92c], R20 ;  /* 0x00092c1401007387 */ /* 0x000fe80000100800 */
[----:B------:R-:W4:Y:S04]  /*1ce80*/  LDL.LU R7, [R1+0x670] ;  /* 0x0006700001077983 */ /* 0x000f280000300800 */
[----:B------:R-:W-:Y:S04]  /*1ce90*/  STL [R1+0x640], R21 ;  /* 0x0006401501007387 */ /* 0x000fe80000100800 */
[----:B------:R0:W-:Y:S04]  /*1cea0*/  STL [R1+0x928], R25 ;  /* 0x0009281901007387 */ /* 0x0001e80000100800 */
[----:B0-----:R-:W4:Y:S04]  /*1ceb0*/  LDL.LU R25, [R1+0x910] ;  /* 0x0009100001197983 */ /* 0x001f280000300800 */
[----:B------:R-:W4:Y:S04]  /*1cec0*/  LDL.LU R21, [R1+0x674] ;  /* 0x0006740001157983 */ /* 0x000f280000300800 */
[----:B------:R0:W-:Y:S04]  /*1ced0*/  STL [R1+0x648], R26 ;  /* 0x0006481a01007387 */ /* 0x0001e80000100800 */
[----:B0-----:R-:W4:Y:S01]  /*1cee0*/  LDL.LU R26, [R1+0x914] ;  /* 0x00091400011a7983 */ /* 0x001f220000300800 */
[----:B------:R-:W-:-:S02]  /*1cef0*/  IADD3 R27, P2, PT, R27, UR76, RZ ;  /* 0x0000004c1b1b7c10 */ /* 0x000fc4000ff5e0ff */
[----:B------:R-:W-:Y:S02]  /*1cf00*/  IADD3.X R28, PT, PT, R28, UR15, RZ, P6, !PT ;  /* 0x0000000f1c1c7c10 */ /* 0x000fe4000b7fe4ff */
[----:B------:R-:W-:Y:S01]  /*1cf10*/  IADD3.X R3, PT, PT, R3, UR15, RZ, P5, !PT ;  /* 0x0000000f03037c10 */ /* 0x000fe2000affe4ff */
[----:B------:R0:W-:Y:S01]  /*1cf20*/  STL [R1+0x924], R27 ;  /* 0x0009241b01007387 */ /* 0x0001e20000100800 */
[----:B------:R-:W-:Y:S02]  /*1cf30*/  IADD3 R29, P6, PT, R29, UR76, RZ ;  /* 0x0000004c1d1d7c10 */ /* 0x000fe4000ffde0ff */
[----:B---3--:R-:W-:Y:S01]  /*1cf40*/  IADD3 R16, P5, PT, R16, UR76, RZ ;  /* 0x0000004c10107c10 */ /* 0x008fe2000ffbe0ff */
[----:B0-----:R-:W3:Y:S04]  /*1cf50*/  LDL.LU R27, [R1+0x678] ;  /* 0x00067800011b7983 */ /* 0x001ee80000300800 */
[----:B------:R0:W-:Y:S04]  /*1cf60*/  STL [R1+0x650], R28 ;  /* 0x0006501c01007387 */ /* 0x0001e80000100800 */
[----:B0-----:R-:W3:Y:S04]  /*1cf70*/  LDL.LU R28, [R1+0x918] ;  /* 0x00091800011c7983 */ /* 0x001ee80000300800 */
[----:B------:R0:W-:Y:S04]  /*1cf80*/  STL [R1+0x658], R3 ;  /* 0x0006580301007387 */ /* 0x0001e80000100800 */
[----:B0-----:R-:W3:Y:S04]  /*1cf90*/  LDL.LU R3, [R1+0xa00] ;  /* 0x000a000001037983 */ /* 0x001ee80000300800 */
[----:B------:R0:W-:Y:S04]  /*1cfa0*/  STL [R1+0x920], R29 ;  /* 0x0009201d01007387 */ /* 0x0001e80000100800 */
[----:B------:R-:W3:Y:S04]  /*1cfb0*/  LDL.LU R20, [R1+0x680] ;  /* 0x0006800001147983 */ /* 0x000ee80000300800 */
[----:B0-----:R-:W3:Y:S04]  /*1cfc0*/  LDL.LU R29, [R1+0x91c] ;  /* 0x00091c00011d7983 */ /* 0x001ee80000300800 */
[----:B------:R-:W3:Y:S04]  /*1cfd0*/  LDL.LU R5, [R1+0x688] ;  /* 0x0006880001057983 */ /* 0x000ee80000300800 */
[----:B------:R0:W-:Y:S01]  /*1cfe0*/  STL [R1+0x67c], R16 ;  /* 0x00067c1001007387 */ /* 0x0001e20000100800 */
[----:B------:R-:W-:-:S03]  /*1cff0*/  IADD3.X R2, PT, PT, R2, UR15, RZ, P3, !PT ;  /* 0x0000000f02027c10 */ /* 0x000fc60009ffe4ff */
[----:B0-----:R-:W3:Y:S01]  /*1d000*/  LDL.LU R16, [R1+0x6a0] ;  /* 0x0006a00001107983 */ /* 0x001ee20000300800 */
[----:B--2---:R-:W-:-:S05]  /*1d010*/  IADD3.X R22, PT, PT, R22, UR15, RZ, P1, !PT ;  /* 0x0000000f16167c10 */ /* 0x004fca0008ffe4ff */
[----:B------:R0:W-:Y:S01]  /*1d020*/  STL [R1+0x660], R22 ;  /* 0x0006601601007387 */ /* 0x0001e20000100800 */
[----:B------:R-:W-:-:S03]  /*1d030*/  IADD3 R17, P1, PT, R17, UR76, RZ ;  /* 0x0000004c11117c10 */ /* 0x000fc6000ff3e0ff */
[----:B0-----:R-:W2:Y:S04]  /*1d040*/  LDL.LU R22, [R1+0x900] ;  /* 0x0009000001167983 */ /* 0x001ea80000300800 */
[----:B------:R0:W-:Y:S01]  /*1d050*/  STL [R1+0x684], R17 ;  /* 0x0006841101007387 */ /* 0x0001e20000100800 */
[----:B----4-:R-:W-:-:S03]  /*1d060*/  IADD3.X R23, PT, PT, R23, UR15, RZ, P0, !PT ;  /* 0x0000000f17177c10 */ /* 0x010fc600087fe4ff */
[----:B0-----:R-:W4:Y:S04]  /*1d070*/  LDL.LU R17, [R1+0x6a8] ;  /* 0x0006a80001117983 */ /* 0x001f280000300800 */
[----:B------:R0:W-:Y:S01]  /*1d080*/  STL [R1+0x664], R23 ;  /* 0x0006641701007387 */ /* 0x0001e20000100800 */
[----:B------:R-:W-:-:S03]  /*1d090*/  IADD3 R18, P0, PT, R18, UR76, RZ ;  /* 0x0000004c12127c10 */ /* 0x000fc6000ff1e0ff */
[----:B0-----:R-:W4:Y:S04]  /*1d0a0*/  LDL.LU R23, [R1+0x908] ;  /* 0x0009080001177983 */ /* 0x001f280000300800 */
[----:B------:R0:W-:Y:S01]  /*1d0b0*/  STL [R1+0x8fc], R18 ;  /* 0x0008fc1201007387 */ /* 0x0001e20000100800 */
[----:B------:R-:W-:-:S03]  /*1d0c0*/  IADD3.X R19, PT, PT, R19, UR15, RZ, P4, !PT ;  /* 0x0000000f13137c10 */ /* 0x000fc6000a7fe4ff */
[----:B0-----:R-:W4:Y:S04]  /*1d0d0*/  LDL.LU R18, [R1+0x6b0] ;  /* 0x0006b00001127983 */ /* 0x001f280000300800 */
[----:B------:R-:W-:Y:S04]  /*1d0e0*/  STL [R1+0x668], R19 ;  /* 0x0006681301007387 */ /* 0x000fe80000100800 */
[----:B------:R0:W-:Y:S01]  /*1d0f0*/  STL [R1+0x66c], R2 ;  /* 0x00066c0201007387 */ /* 0x0001e20000100800 */
[----:B------:R-:W-:-:S03]  /*1d100*/  IADD3 R24, P4, PT, R24, UR76, RZ ;  /* 0x0000004c18187c10 */ /* 0x000fc6000ff9e0ff */
[----:B0-----:R-:W4:Y:S04]  /*1d110*/  LDL.LU R2, [R1+0x9fc] ;  /* 0x0009fc0001027983 */ /* 0x001f280000300800 */
[----:B------:R0:W-:Y:S01]  /*1d120*/  STL [R1+0x904], R24 ;  /* 0x0009041801007387 */ /* 0x0001e20000100800 */
[----:B------:R-:W-:-:S03]  /*1d130*/  IADD3 R6, P3, PT, R6, UR76, RZ ;  /* 0x0000004c06067c10 */ /* 0x000fc6000ff7e0ff */
[----:B------:R-:W4:Y:S01]  /*1d140*/  LDL.LU R4, [R1+0x68c] ;  /* 0x00068c0001047983 */ /* 0x000f220000300800 */
[----:B------:R-:W-:-:S03]  /*1d150*/  IADD3.X R7, PT, PT, R7, UR15, RZ, P2, !PT ;  /* 0x0000000f07077c10 */ /* 0x000fc600097fe4ff */
[----:B------:R-:W4:Y:S04]  /*1d160*/  LDL.LU R19, [R1+0x6b8] ;  /* 0x0006b80001137983 */ /* 0x000f280000300800 */
[----:B0-----:R-:W4:Y:S01]  /*1d170*/  LDL.LU R24, [R1+0x690] ;  /* 0x0006900001187983 */ /* 0x001f220000300800 */
[----:B------:R-:W-:Y:S02]  /*1d180*/  IADD3 R25, P2, PT, R25, UR76, RZ ;  /* 0x0000004c19197c10 */ /* 0x000fe4000ff5e0ff */
[----:B------:R-:W-:-:S03]  /*1d190*/  IADD3.X R21, PT, PT, R21, UR15, RZ, P6, !PT ;  /* 0x0000000f15157c10 */ /* 0x000fc6000b7fe4ff */
[----:B------:R0:W-:Y:S04]  /*1d1a0*/  STL [R1+0x910], R25 ;  /* 0x0009101901007387 */ /* 0x0001e80000100800 */
[----:B------:R-:W-:Y:S04]  /*1d1b0*/  STL [R1+0x90c], R6 ;  /* 0x00090c0601007387 */ /* 0x000fe80000100800 */
[----:B0-----:R-:W4:Y:S01]  /*1d1c0*/  LDL.LU R25, [R1+0x6c0] ;  /* 0x0006c00001197983 */ /* 0x001f220000300800 */
[----:B------:R-:W-:-:S03]  /*1d1d0*/  IADD3 R26, P6, PT, R26, UR76, RZ ;  /* 0x0000004c1a1a7c10 */ /* 0x000fc6000ffde0ff */
[----:B------:R-:W-:Y:S04]  /*1d1e0*/  STL [R1+0x670], R7 ;  /* 0x0006700701007387 */ /* 0x000fe80000100800 */
[----:B------:R0:W-:Y:S04]  /*1d1f0*/  STL [R1+0x914], R26 ;  /* 0x0009141a01007387 */ /* 0x0001e80000100800 */
[----:B0-----:R-:W4:Y:S01]  /*1d200*/  LDL.LU R26, [R1+0x694] ;  /* 0x00069400011a7983 */ /* 0x001f220000300800 */
[----:B---3--:R-:W-:-:S03]  /*1d210*/  IADD3.X R27, PT, PT, R27, UR15, RZ, P5, !PT ;  /* 0x0000000f1b1b7c10 */ /* 0x008fc6000affe4ff */
[----:B------:R0:W-:Y:S04]  /*1d220*/  STL [R1+0x674], R21 ;  /* 0x0006741501007387 */ /* 0x0001e80000100800 */
[----:B0-----:R-:W3:Y:S01]  /*1d230*/  LDL.LU R21, [R1+0x6c8] ;  /* 0x0006c80001157983 */ /* 0x001ee20000300800 */
[----:B------:R-:W-:-:S03]  /*1d240*/  IADD3 R28, P5, PT, R28, UR76, RZ ;  /* 0x0000004c1c1c7c10 */ /* 0x000fc6000ffbe0ff */
[----:B------:R0:W-:Y:S04]  /*1d250*/  STL [R1+0x678], R27 ;  /* 0x0006781b01007387 */ /* 0x0001e80000100800 */
[----:B0-----:R-:W3:Y:S04]  /*1d260*/  LDL.LU R27, [R1+0x698] ;  /* 0x00069800011b7983 */ /* 0x001ee80000300800 */
[----:B------:R0:W-:Y:S01]  /*1d270*/  STL [R1+0x918], R28 ;  /* 0x0009181c01007387 */ /* 0x0001e20000100800 */
[----:B------:R-:W-:-:S03]  /*1d280*/  IADD3.X R20, PT, PT, R20, UR15, RZ, P1, !PT ;  /* 0x0000000f14147c10 */ /* 0x000fc60008ffe4ff */
[----:B0-----:R-:W3:Y:S01]  /*1d290*/  LDL.LU R28, [R1+0x6d0] ;  /* 0x0006d000011c7983 */ /* 0x001ee20000300800 */
[----:B------:R-:W-:-:S03]  /*1d2a0*/  IADD3 R29, P1, PT, R29, UR76, RZ ;  /* 0x0000004c1d1d7c10 */ /* 0x000fc6000ff3e0ff */
[----:B------:R0:W-:Y:S01]  /*1d2b0*/  STL [R1+0x680], R20 ;  /* 0x0006801401007387 */ /* 0x0001e20000100800 */
[----:B------:R-:W-:-:S03]  /*1d2c0*/  IADD3.X R5, PT, PT, R5, UR15, RZ, P0, !PT ;  /* 0x0000000f05057c10 */ /* 0x000fc600087fe4ff */
[----:B0-----:R-:W3:Y:S04]  /*1d2d0*/  LDL.LU R20, [R1+0x69c] ;  /* 0x00069c0001147983 */ /* 0x001ee80000300800 */
[----:B------:R0:W-:Y:S01]  /*1d2e0*/  STL [R1+0x91c], R29 ;  /* 0x00091c1d01007387 */ /* 0x0001e20000100800 */
[----:B------:R-:W-:-:S03]  /*1d2f0*/  IADD3 R16, P0, PT, R16, UR76, RZ ;  /* 0x0000004c10107c10 */ /* 0x000fc6000ff1e0ff */
[----:B0-----:R-:W3:Y:S04]  /*1d300*/  LDL.LU R29, [R1+0x6d8] ;  /* 0x0006d800011d7983 */ /* 0x001ee80000300800 */
[----:B------:R0:W-:Y:S04]  /*1d310*/  STL [R1+0x688], R5 ;  /* 0x0006880501007387 */ /* 0x0001e80000100800 */
[----:B0-----:R-:W3:Y:S01]  /*1d320*/  LDL.LU R5, [R1+0x6a4] ;  /* 0x0006a40001057983 */ /* 0x001ee20000300800 */
[----:B--2---:R-:W-:-:S05]  /*1d330*/  IADD3.X R22, PT, PT, R22, UR15, RZ, P4, !PT ;  /* 0x0000000f16167c10 */ /* 0x004fca000a7fe4ff */
[----:B------:R0:W-:Y:S04]  /*1d340*/  STL [R1+0x900], R22 ;  /* 0x0009001601007387 */ /* 0x0001e80000100800 */
[----:B------:R1:W-:Y:S01]  /*1d350*/  STL [R1+0x6a0], R16 ;  /* 0x0006a01001007387 */ /* 0x0003e20000100800 */
[----:B----4-:R-:W-:-:S03]  /*1d360*/  IADD3 R17, P4, PT, R17, UR76, RZ ;  /* 0x0000004c11117c10 */ /* 0x010fc6000ff9e0ff */
[----:B0-----:R-:W2:Y:S04]  /*1d370*/  LDL.LU R22, [R1+0x6e0] ;  /* 0x0006e00001167983 */ /* 0x001ea80000300800 */
[----:B-1----:R-:W4:Y:S01]  /*1d380*/  LDL.LU R16, [R1+0x6ac] ;  /* 0x0006ac0001107983 */ /* 0x002f220000300800 */
[----:B------:R-:W-:-:S05]  /*1d390*/  IADD3.X R23, PT, PT, R23, UR15, RZ, P3, !PT ;  /* 0x0000000f17177c10 */ /* 0x000fca0009ffe4ff */
[----:B------:R0:W-:Y:S04]  /*1d3a0*/  STL [R1+0x908], R23 ;  /* 0x0009081701007387 */ /* 0x0001e80000100800 */
[----:B------:R1:W-:Y:S01]  /*1d3b0*/  STL [R1+0x6a8], R17 ;  /* 0x0006a81101007387 */ /* 0x0003e20000100800 */
[----:B------:R-:W-:-:S03]  /*1d3c0*/  IADD3 R18, P3, PT, R18, UR76, RZ ;  /* 0x0000004c12127c10 */ /* 0x000fc6000ff7e0ff */
[----:B0-----:R-:W4:Y:S04]  /*1d3d0*/  LDL.LU R23, [R1+0x6e8] ;  /* 0x0006e80001177983 */ /* 0x001f280000300800 */
[----:B-1----:R-:W4:Y:S04]  /*1d3e0*/  LDL.LU R17, [R1+0x6b4] ;  /* 0x0006b40001117983 */ /* 0x002f280000300800 */
[----:B------:R0:W-:Y:S04]  /*1d3f0*/  STL [R1+0x6b0], R18 ;  /* 0x0006b01201007387 */ /* 0x0001e80000100800 */
[----:B0-----:R-:W4:Y:S04]  /*1d400*/  LDL.LU R18, [R1+0x6f0] ;  /* 0x0006f00001127983 */ /* 0x001f280000300800 */
[----:B------:R-:W4:Y:S01]  /*1d410*/  LDL.LU R6, [R1+0x6bc] ;  /* 0x0006bc0001067983 */ /* 0x000f220000300800 */
[----:B------:R-:W-:-:S02]  /*1d420*/  IADD3.X R4, PT, PT, R4, UR15, RZ, P2, !PT ;  /* 0x0000000f04047c10 */ /* 0x000fc400097fe4ff */
[----:B------:R-:W-:-:S03]  /*1d430*/  IADD3 R19, P2, PT, R19, UR76, RZ ;  /* 0x0000004c13137c10 */ /* 0x000fc6000ff5e0ff */
[----:B------:R-:W-:Y:S01]  /*1d440*/  STL [R1+0x68c], R4 ;  /* 0x00068c0401007387 */ /* 0x000fe20000100800 */
[----:B------:R-:W-:-:S03]  /*1d450*/  IADD3.X R24, PT, PT, R24, UR15, RZ, P6, !PT ;  /* 0x0000000f18187c10 */ /* 0x000fc6000b7fe4ff */
[----:B------:R-:W4:Y:S04]  /*1d460*/  LDL.LU R7, [R1+0x6f8] ;  /* 0x0006f80001077983 */ /* 0x000f280000300800 */
[----:B------:R-:W-:Y:S04]  /*1d470*/  STL [R1+0x6b8], R19 ;  /* 0x0006b81301007387 */ /* 0x000fe80000100800 */
[----:B------:R0:W-:Y:S04]  /*1d480*/  STL [R1+0x690], R24 ;  /* 0x0006901801007387 */ /* 0x0001e80000100800 */
[----:B0-----:R-:W4:Y:S04]  /*1d490*/  LDL.LU R24, [R1+0x6c4] ;  /* 0x0006c40001187983 */ /* 0x001f280000300800 */
[----:B------:R-:W4:Y:S01]  /*1d4a0*/  LDL.LU R19, [R1+0x700] ;  /* 0x0007000001137983 */ /* 0x000f220000300800 */
[----:B------:R-:W-:-:S05]  /*1d4b0*/  IADD3 R25, P6, PT, R25, UR76, RZ ;  /* 0x0000004c19197c10 */ /* 0x000fca000ffde0ff */
[----:B------:R0:W-:Y:S04]  /*1d4c0*/  STL [R1+0x6c0], R25 ;  /* 0x0006c01901007387 */ /* 0x0001e80000100800 */
[----:B0-----:R-:W4:Y:S01]  /*1d4d0*/  LDL.LU R25, [R1+0x6cc] ;  /* 0x0006cc0001197983 */ /* 0x001f220000300800 */
[----:B------:R-:W-:-:S05]  /*1d4e0*/  IADD3.X R26, PT, PT, R26, UR15, RZ, P5, !PT ;  /* 0x0000000f1a1a7c10 */ /* 0x000fca000affe4ff */
[----:B------:R0:W-:Y:S04]  /*1d4f0*/  STL [R1+0x694], R26 ;  /* 0x0006941a01007387 */ /* 0x0001e80000100800 */
[----:B0-----:R-:W4:Y:S01]  /*1d500*/  LDL.LU R26, [R1+0x708] ;  /* 0x00070800011a7983 */ /* 0x001f220000300800 */
[----:B---3--:R-:W-:-:S05]  /*1d510*/  IADD3 R21, P5, PT, R21, UR76, RZ ;  /* 0x0000004c15157c10 */ /* 0x008fca000ffbe0ff */
[----:B------:R0:W-:Y:S01]  /*1d520*/  STL [R1+0x6c8], R21 ;  /* 0x0006c81501007387 */ /* 0x0001e20000100800 */
[----:B------:R-:W-:-:S03]  /*1d530*/  IADD3.X R27, PT, PT, R27, UR15, RZ, P1, !PT ;  /* 0x0000000f1b1b7c10 */ /* 0x000fc60008ffe4ff */
[----:B0-----:R-:W3:Y:S04]  /*1d540*/  LDL.LU R21, [R1+0x6d4] ;  /* 0x0006d40001157983 */ /* 0x001ee80000300800 */
[----:B------:R0:W-:Y:S01]  /*1d550*/  STL [R1+0x698], R27 ;  /* 0x0006981b01007387 */ /* 0x0001e20000100800 */
[----:B------:R-:W-:-:S03]  /*1d560*/  IADD3 R28, P1, PT, R28, UR76, RZ ;  /* 0x0000004c1c1c7c10 */ /* 0x000fc6000ff3e0ff */
[----:B0-----:R-:W3:Y:S04]  /*1d570*/  LDL.LU R27, [R1+0x710] ;  /* 0x00071000011b7983 */ /* 0x001ee80000300800 */
[----:B------:R0:W-:Y:S01]  /*1d580*/  STL [R1+0x6d0], R28 ;  /* 0x0006d01c01007387 */ /* 0x0001e20000100800 */
[----:B------:R-:W-:-:S03]  /*1d590*/  IADD3.X R20, PT, PT, R20, UR15, RZ, P0, !PT ;  /* 0x0000000f14147c10 */ /* 0x000fc600087fe4ff */
[----:B0-----:R-:W3:Y:S04]  /*1d5a0*/  LDL.LU R28, [R1+0x6dc] ;  /* 0x0006dc00011c7983 */ /* 0x001ee80000300800 */
[----:B------:R-:W3:Y:S04]  /*1d5b0*/  LDL.LU R4, [R1+0x718] ;  /* 0x0007180001047983 */ /* 0x000ee80000300800 */
[----:B------:R0:W-:Y:S01]  /*1d5c0*/  STL [R1+0x69c], R20 ;  /* 0x00069c1401007387 */ /* 0x0001e20000100800 */
[----:B------:R-:W-:-:S03]  /*1d5d0*/  IADD3 R29, P0, PT, R29, UR76, RZ ;  /* 0x0000004c1d1d7c10 */ /* 0x000fc6000ff1e0ff */
[----:B0-----:R-:W3:Y:S04]  /*1d5e0*/  LDL.LU R20, [R1+0x6e4] ;  /* 0x0006e40001147983 */ /* 0x001ee80000300800 */
[----:B------:R0:W-:Y:S01]  /*1d5f0*/  STL [R1+0x6d8], R29 ;  /* 0x0006d81d01007387 */ /* 0x0001e20000100800 */
[----:B------:R-:W-:-:S03]  /*1d600*/  IADD3.X R5, PT, PT, R5, UR15, RZ, P4, !PT ;  /* 0x0000000f05057c10 */ /* 0x000fc6000a7fe4ff */
[----:B0-----:R-:W3:Y:S04]  /*1d610*/  LDL.LU R29, [R1+0x720] ;  /* 0x00072000011d7983 */ /* 0x001ee80000300800 */
[----:B------:R0:W-:Y:S04]  /*1d620*/  STL [R1+0x6a4], R5 ;  /* 0x0006a40501007387 */ /* 0x0001e80000100800 */
[----:B0-----:R-:W3:Y:S01]  /*1d630*/  LDL.LU R5, [R1+0x6ec] ;  /* 0x0006ec0001057983 */ /* 0x001ee20000300800 */
[----:B--2---:R-:W-:Y:S02]  /*1d640*/  IADD3 R22, P4, PT, R22, UR76, RZ ;  /* 0x0000004c16167c10 */ /* 0x004fe4000ff9e0ff */
[----:B----4-:R-:W-:-:S03]  /*1d650*/  IADD3.X R16, PT, PT, R16, UR15, RZ, P3, !PT ;  /* 0x0000000f10107c10 */ /* 0x010fc60009ffe4ff */
[----:B------:R0:W-:Y:S04]  /*1d660*/  STL [R1+0x6e0], R22 ;  /* 0x0006e01601007387 */ /* 0x0001e80000100800 */
[----:B0-----:R-:W2:Y:S01]  /*1d670*/  LDL.LU R22, [R1+0x728] ;  /* 0x0007280001167983 */ /* 0x001ea20000300800 */
[----:B------:R-:W-:Y:S02]  /*1d680*/  IADD3 R23, P3, PT, R23, UR76, RZ ;  /* 0x0000004c17177c10 */ /* 0x000fe4000ff7e0ff */
[----:B------:R-:W-:-:S03]  /*1d690*/  IADD3.X R17, PT, PT, R17, UR15, RZ, P2, !PT ;  /* 0x0000000f11117c10 */ /* 0x000fc600097fe4ff */
[----:B------:R0:W-:Y:S04]  /*1d6a0*/  STL [R1+0x6e8], R23 ;  /* 0x0006e81701007387 */ /* 0x0001e80000100800 */
[----:B0-----:R-:W4:Y:S01]  /*1d6b0*/  LDL.LU R23, [R1+0x6f4] ;  /* 0x0006f40001177983 */ /* 0x001f220000300800 */
[----:B------:R-:W-:-:S03]  /*1d6c0*/  IADD3 R18, P2, PT, R18, UR76, RZ ;  /* 0x0000004c12127c10 */ /* 0x000fc6000ff5e0ff */
[----:B------:R0:W-:Y:S01]  /*1d6d0*/  STL [R1+0x6ac], R16 ;  /* 0x0006ac1001007387 */ /* 0x0001e20000100800 */
[----:B------:R-:W-:-:S03]  /*1d6e0*/  IADD3.X R6, PT, PT, R6, UR15, RZ, P6, !PT ;  /* 0x0000000f06067c10 */ /* 0x000fc6000b7fe4ff */
[----:B0-----:R-:W4:Y:S04]  /*1d6f0*/  LDL.LU R16, [R1+0x730] ;  /* 0x0007300001107983 */ /* 0x001f280000300800 */
[----:B------:R0:W-:Y:S01]  /*1d700*/  STL [R1+0x6b4], R17 ;  /* 0x0006b41101007387 */ /* 0x0001e20000100800 */
[----:B------:R-:W-:-:S03]  /*1d710*/  IADD3 R7, P6, PT, R7, UR76, RZ ;  /* 0x0000004c07077c10 */ /* 0x000fc6000ffde0ff */
[----:B0-----:R-:W4:Y:S04]  /*1d720*/  LDL.LU R17, [R1+0x6fc] ;  /* 0x0006fc0001117983 */ /* 0x001f280000300800 */
[----:B------:R0:W-:Y:S01]  /*1d730*/  STL [R1+0x6f0], R18 ;  /* 0x0006f01201007387 */ /* 0x0001e20000100800 */
[----:B------:R-:W-:-:S03]  /*1d740*/  IADD3.X R24, PT, PT, R24, UR15, RZ, P5, !PT ;  /* 0x0000000f18187c10 */ /* 0x000fc6000affe4ff */
[----:B0-----:R-:W4:Y:S01]  /*1d750*/  LDL.LU R18, [R1+0x738] ;  /* 0x0007380001127983 */ /* 0x001f220000300800 */
[----:B------:R-:W-:-:S03]  /*1d760*/  IADD3 R19, P5, PT, R19, UR76, RZ ;  /* 0x0000004c13137c10 */ /* 0x000fc6000ffbe0ff */
[----:B------:R0:W-:Y:S04]  /*1d770*/  STL [R1+0x6c4], R24 ;  /* 0x0006c41801007387 */ /* 0x0001e80000100800 */
[----:B------:R-:W-:Y:S04]  /*1d780*/  STL [R1+0x6bc], R6 ;  /* 0x0006bc0601007387 */ /* 0x000fe80000100800 */
[----:B0-----:R-:W4:Y:S01]  /*1d790*/  LDL.LU R24, [R1+0x740] ;  /* 0x0007400001187983 */ /* 0x001f220000300800 */
[----:B------:R-:W-:-:S03]  /*1d7a0*/  IADD3.X R25, PT, PT, R25, UR15, RZ, P1, !PT ;  /* 0x0000000f19197c10 */ /* 0x000fc60008ffe4ff */
[----:B------:R-:W-:Y:S04]  /*1d7b0*/  STL [R1+0x6f8], R7 ;  /* 0x0006f80701007387 */ /* 0x000fe80000100800 */
[----:B------:R0:W-:Y:S04]  /*1d7c0*/  STL [R1+0x6cc], R25 ;  /* 0x0006cc1901007387 */ /* 0x0001e80000100800 */
[----:B0-----:R-:W4:Y:S01]  /*1d7d0*/  LDL.LU R25, [R1+0x70c] ;  /* 0x00070c0001197983 */ /* 0x001f220000300800 */
[----:B------:R-:W-:-:S03]  /*1d7e0*/  IADD3 R26, P1, PT, R26, UR76, RZ ;  /* 0x0000004c1a1a7c10 */ /* 0x000fc6000ff3e0ff */
[----:B------:R-:W-:Y:S04]  /*1d7f0*/  STL [R1+0x700], R19 ;  /* 0x0007001301007387 */ /* 0x000fe80000100800 */
[----:B------:R0:W-:Y:S04]  /*1d800*/  STL [R1+0x708], R26 ;  /* 0x0007081a01007387 */ /* 0x0001e80000100800 */
[----:B0-----:R-:W4:Y:S01]  /*1d810*/  LDL.LU R26, [R1+0x748] ;  /* 0x00074800011a7983 */ /* 0x001f220000300800 */
[----:B---3--:R-:W-:-:S03]  /*1d820*/  IADD3.X R21, PT, PT, R21, UR15, RZ, P0, !PT ;  /* 0x0000000f15157c10 */ /* 0x008fc600087fe4ff */
[----:B------:R-:W3:Y:S04]  /*1d830*/  LDL.LU R19, [R1+0x714] ;  /* 0x0007140001137983 */ /* 0x000ee80000300800 */
[----:B------:R0:W-:Y:S01]  /*1d840*/  STL [R1+0x6d4], R21 ;  /* 0x0006d41501007387 */ /* 0x0001e20000100800 */
[----:B------:R-:W-:-:S03]  /*1d850*/  IADD3 R27, P0, PT, R27, UR76, RZ ;  /* 0x0000004c1b1b7c10 */ /* 0x000fc6000ff1e0ff */
[----:B0-----:R-:W3:Y:S04]  /*1d860*/  LDL.LU R21, [R1+0x750] ;  /* 0x0007500001157983 */ /* 0x001ee80000300800 */
[----:B------:R0:W-:Y:S01]  /*1d870*/  STL [R1+0x710], R27 ;  /* 0x0007101b01007387 */ /* 0x0001e20000100800 */
[----:B------:R-:W-:-:S03]  /*1d880*/  IADD3.X R28, PT, PT, R28, UR15, RZ, P4, !PT ;  /* 0x0000000f1c1c7c10 */ /* 0x000fc6000a7fe4ff */
[----:B0-----:R-:W3:Y:S01]  /*1d890*/  LDL.LU R27, [R1+0x71c] ;  /* 0x00071c00011b7983 */ /* 0x001ee20000300800 */
[----:B------:R-:W-:-:S03]  /*1d8a0*/  IADD3 R4, P4, PT, R4, UR76, RZ ;  /* 0x0000004c04047c10 */ /* 0x000fc6000ff9e0ff */
[----:B------:R0:W-:Y:S04]  /*1d8b0*/  STL [R1+0x6dc], R28 ;  /* 0x0006dc1c01007387 */ /* 0x0001e80000100800 */
[----:B0-----:R-:W3:Y:S01]  /*1d8c0*/  LDL.LU R28, [R1+0x758] ;  /* 0x00075800011c7983 */ /* 0x001ee20000300800 */
[----:B------:R-:W-:-:S05]  /*1d8d0*/  IADD3.X R20, PT, PT, R20, UR15, RZ, P3, !PT ;  /* 0x0000000f14147c10 */ /* 0x000fca0009ffe4ff */
[----:B------:R0:W-:Y:S04]  /*1d8e0*/  STL [R1+0x6e4], R20 ;  /* 0x0006e41401007387 */ /* 0x0001e80000100800 */
[----:B------:R-:W-:Y:S01]  /*1d8f0*/  STL [R1+0x718], R4 ;  /* 0x0007180401007387 */ /* 0x000fe20000100800 */
[----:B------:R-:W-:-:S03]  /*1d900*/  IADD3 R29, P3, PT, R29, UR76, RZ ;  /* 0x0000004c1d1d7c10 */ /* 0x000fc6000ff7e0ff */
[----:B0-----:R-:W3:Y:S04]  /*1d910*/  LDL.LU R20, [R1+0x760] ;  /* 0x0007600001147983 */ /* 0x001ee80000300800 */
[----:B------:R0:W-:Y:S01]  /*1d920*/  STL [R1+0x720], R29 ;  /* 0x0007201d01007387 */ /* 0x0001e20000100800 */
[----:B------:R-:W-:-:S03]  /*1d930*/  IADD3.X R5, PT, PT, R5, UR15, RZ, P2, !PT ;  /* 0x0000000f05057c10 */ /* 0x000fc600097fe4ff */
[----:B0-----:R-:W3:Y:S04]  /*1d940*/  LDL.LU R29, [R1+0x72c] ;  /* 0x00072c00011d7983 */ /* 0x001ee80000300800 */
[----:B------:R-:W3:Y:S01]  /*1d950*/  LDL.LU R4, [R1+0x768] ;  /* 0x0007680001047983 */ /* 0x000ee20000300800 */
[----:B------:R-:W-:Y:S02]  /*1d960*/  IADD3.X R3, PT, PT, R3, UR15, RZ, P1, !PT ;  /* 0x0000000f03037c10 */ /* 0x000fe40008ffe4ff */
[----:B--2---:R-:W-:-:S05]  /*1d970*/  IADD3 R22, P2, PT, R22, UR76, RZ ;  /* 0x0000004c16167c10 */ /* 0x004fca000ff5e0ff */
[----:B------:R0:W-:Y:S04]  /*1d980*/  STL [R1+0x728], R22 ;  /* 0x0007281601007387 */ /* 0x0001e80000100800 */
[----:B------:R1:W-:Y:S04]  /*1d990*/  STL [R1+0x6ec], R5 ;  /* 0x0006ec0501007387 */ /* 0x0003e80000100800 */
[----:B0-----:R-:W2:Y:S04]  /*1d9a0*/  LDL.LU R22, [R1+0x734] ;  /* 0x0007340001167983 */ /* 0x001ea80000300800 */
[----:B-1----:R-:W2:Y:S01]  /*1d9b0*/  LDL.LU R5, [R1+0x770] ;  /* 0x0007700001057983 */ /* 0x002ea20000300800 */
[----:B----4-:R-:W-:-:S05]  /*1d9c0*/  IADD3.X R23, PT, PT, R23, UR15, RZ, P6, !PT ;  /* 0x0000000f17177c10 */ /* 0x010fca000b7fe4ff */
[----:B------:R0:W-:Y:S01]  /*1d9d0*/  STL [R1+0x6f4], R23 ;  /* 0x0006f41701007387 */ /* 0x0001e20000100800 */
[----:B------:R-:W-:-:S03]  /*1d9e0*/  IADD3 R16, P6, PT, R16, UR76, RZ ;  /* 0x0000004c10107c10 */ /* 0x000fc6000ffde0ff */
[----:B0-----:R-:W4:Y:S04]  /*1d9f0*/  LDL.LU R23, [R1+0x73c] ;  /* 0x00073c0001177983 */ /* 0x001f280000300800 */
[----:B------:R0:W-:Y:S01]  /*1da00*/  STL [R1+0x730], R16 ;  /* 0x0007301001007387 */ /* 0x0001e20000100800 */
[----:B------:R-:W-:-:S03]  /*1da10*/  IADD3.X R17, PT, PT, R17, UR15, RZ, P5, !PT ;  /* 0x0000000f11117c10 */ /* 0x000fc6000affe4ff */
[----:B0-----:R-:W4:Y:S04]  /*1da20*/  LDL.LU R16, [R1+0x778] ;  /* 0x0007780001107983 */ /* 0x001f280000300800 */
[----:B------:R0:W-:Y:S01]  /*1da30*/  STL [R1+0x6fc], R17 ;  /* 0x0006fc1101007387 */ /* 0x0001e20000100800 */
[----:B------:R-:W-:-:S03]  /*1da40*/  IADD3 R18, P5, PT, R18, UR76, RZ ;  /* 0x0000004c12127c10 */ /* 0x000fc6000ffbe0ff */
[----:B0-----:R-:W4:Y:S04]  /*1da50*/  LDL.LU R17, [R1+0x744] ;  /* 0x0007440001117983 */ /* 0x001f280000300800 */
[----:B------:R-:W-:Y:S04]  /*1da60*/  STL [R1+0x738], R18 ;  /* 0x0007381201007387 */ /* 0x000fe80000100800 */
[----:B------:R0:W-:Y:S01]  /*1da70*/  STL [R1+0x704], R3 ;  /* 0x0007040301007387 */ /* 0x0001e20000100800 */
[----:B------:R-:W-:-:S03]  /*1da80*/  IADD3 R24, P1, PT, R24, UR76, RZ ;  /* 0x0000004c18187c10 */ /* 0x000fc6000ff3e0ff */
[----:B0-----:R-:W4:Y:S04]  /*1da90*/  LDL.LU R3, [R1+0x9f8] ;  /* 0x0009f80001037983 */ /* 0x001f280000300800 */
[----:B------:R-:W4:Y:S04]  /*1daa0*/  LDL.LU R18, [R1+0x780] ;  /* 0x0007800001127983 */ /* 0x000f280000300800 */
[----:B------:R0:W-:Y:S01]  /*1dab0*/  STL [R1+0x740], R24 ;  /* 0x0007401801007387 */ /* 0x0001e20000100800 */
[----:B------:R-:W-:-:S03]  /*1dac0*/  IADD3.X R25, PT, PT, R25, UR15, RZ, P0, !PT ;  /* 0x0000000f19197c10 */ /* 0x000fc600087fe4ff */
[----:B0-----:R-:W4:Y:S04]  /*1dad0*/  LDL.LU R24, [R1+0x74c] ;  /* 0x00074c0001187983 */ /* 0x001f280000300800 */
[----:B------:R0:W-:Y:S04]  /*1dae0*/  STL [R1+0x70c], R25 ;  /* 0x00070c1901007387 */ /* 0x0001e80000100800 */
[----:B0-----:R-:W4:Y:S01]  /*1daf0*/  LDL.LU R25, [R1+0x788] ;  /* 0x0007880001197983 */ /* 0x001f220000300800 */
[----:B------:R-:W-:-:S05]  /*1db00*/  IADD3 R26, P0, PT, R26, UR76, RZ ;  /* 0x0000004c1a1a7c10 */ /* 0x000fca000ff1e0ff */
[----:B------:R0:W-:Y:S04]  /*1db10*/  STL [R1+0x748], R26 ;  /* 0x0007481a01007387 */ /* 0x0001e80000100800 */
[----:B0-----:R-:W4:Y:S01]  /*1db20*/  LDL.LU R26, [R1+0x754] ;  /* 0x00075400011a7983 */ /* 0x001f220000300800 */
[----:B---3--:R-:W-:Y:S02]  /*1db30*/  IADD3.X R19, PT, PT, R19, UR15, RZ, P4, !PT ;  /* 0x0000000f13137c10 */ /* 0x008fe4000a7fe4ff */
[----:B------:R-:W-:-:S03]  /*1db40*/  IADD3 R21, P4, PT, R21, UR76, RZ ;  /* 0x0000004c15157c10 */ /* 0x000fc6000ff9e0ff */
[----:B------:R0:W-:Y:S01]  /*1db50*/  STL [R1+0x714], R19 ;  /* 0x0007141301007387 */ /* 0x0001e20000100800 */
[----:B------:R-:W-:-:S03]  /*1db60*/  IADD3.X R2, PT, PT, R2, UR15, RZ, P2, !PT ;  /* 0x0000000f02027c10 */ /* 0x000fc600097fe4ff */
[----:B0-----:R-:W3:Y:S01]  /*1db70*/  LDL.LU R19, [R1+0x790] ;  /* 0x0007900001137983 */ /* 0x001ee20000300800 */
[----:B------:R-:W-:-:S03]  /*1db80*/  IADD3.X R27, PT, PT, R27, UR15, RZ, P3, !PT ;  /* 0x0000000f1b1b7c10 */ /* 0x000fc60009ffe4ff */
[----:B------:R0:W-:Y:S04]  /*1db90*/  STL [R1+0x750], R21 ;  /* 0x0007501501007387 */ /* 0x0001e80000100800 */
[----:B0-----:R-:W3:Y:S01]  /*1dba0*/  LDL.LU R21, [R1+0x75c] ;  /* 0x00075c0001157983 */ /* 0x001ee20000300800 */
[----:B------:R-:W-:-:S03]  /*1dbb0*/  IADD3 R28, P3, PT, R28, UR76, RZ ;  /* 0x0000004c1c1c7c10 */ /* 0x000fc6000ff7e0ff */
[----:B------:R0:W-:Y:S04]  /*1dbc0*/  STL [R1+0x71c], R27 ;  /* 0x00071c1b01007387 */ /* 0x0001e80000100800 */
[----:B0-----:R-:W3:Y:S01]  /*1dbd0*/  LDL.LU R27, [R1+0x798] ;  /* 0x00079800011b7983 */ /* 0x001ee20000300800 */
[----:B------:R-:W-:-:S03]  /*1dbe0*/  IADD3 R20, P2, PT, R20, UR76, RZ ;  /* 0x0000004c14147c10 */ /* 0x000fc6000ff5e0ff */
[----:B------:R0:W-:Y:S04]  /*1dbf0*/  STL [R1+0x724], R2 ;  /* 0x0007240201007387 */ /* 0x0001e80000100800 */
[----:B------:R1:W-:Y:S04]  /*1dc00*/  STL [R1+0x758], R28 ;  /* 0x0007581c01007387 */ /* 0x0003e80000100800 */
[----:B0-----:R-:W3:Y:S01]  /*1dc10*/  LDL.LU R2, [R1+0x9f4] ;  /* 0x0009f40001027983 */ /* 0x001ee20000300800 */
[----:B------:R-:W-:-:S03]  /*1dc20*/  IADD3.X R29, PT, PT, R29, UR15, RZ, P6, !PT ;  /* 0x0000000f1d1d7c10 */ /* 0x000fc6000b7fe4ff */
[----:B-1----:R-:W3:Y:S04]  /*1dc30*/  LDL.LU R28, [R1+0x764] ;  /* 0x00076400011c7983 */ /* 0x002ee80000300800 */
[----:B------:R0:W-:Y:S01]  /*1dc40*/  STL [R1+0x760], R20 ;  /* 0x0007601401007387 */ /* 0x0001e20000100800 */
[----:B------:R-:W-:-:S03]  /*1dc50*/  IADD3 R4, P6, PT, R4, UR76, RZ ;  /* 0x0000004c04047c10 */ /* 0x000fc6000ffde0ff */
[----:B0-----:R-:W3:Y:S04]  /*1dc60*/  LDL.LU R20, [R1+0x7a0] ;  /* 0x0007a00001147983 */ /* 0x001ee80000300800 */
[----:B------:R0:W-:Y:S04]  /*1dc70*/  STL [R1+0x72c], R29 ;  /* 0x00072c1d01007387 */ /* 0x0001e80000100800 */
[----:B0-----:R-:W3:Y:S01]  /*1dc80*/  LDL.LU R29, [R1+0x76c] ;  /* 0x00076c00011d7983 */ /* 0x001ee20000300800 */
[----:B--2---:R-:W-:Y:S02]  /*1dc90*/  IADD3.X R22, PT, PT, R22, UR15, RZ, P5, !PT ;  /* 0x0000000f16167c10 */ /* 0x004fe4000affe4ff */
[----:B------:R-:W-:-:S03]  /*1dca0*/  IADD3 R5, P5, PT, R5, UR76, RZ ;  /* 0x0000004c05057c10 */ /* 0x000fc6000ffbe0ff */
[----:B------:R0:W-:Y:S04]  /*1dcb0*/  STL [R1+0x734], R22 ;  /* 0x0007341601007387 */ /* 0x0001e80000100800 */
[----:B0-----:R-:W2:Y:S04]  /*1dcc0*/  LDL.LU R22, [R1+0x7a8] ;  /* 0x0007a80001167983 */ /* 0x001ea80000300800 */
[----:B------:R-:W-:Y:S04]  /*1dcd0*/  STL [R1+0x768], R4 ;  /* 0x0007680401007387 */ /* 0x000fe80000100800 */
[----:B------:R-:W2:Y:S01]  /*1dce0*/  LDL.LU R6, [R1+0x774] ;  /* 0x0007740001067983 */ /* 0x000ea20000300800 */
[----:B----4-:R-:W-:-:S03]  /*1dcf0*/  IADD3.X R23, PT, PT, R23, UR15, RZ, P1, !PT ;  /* 0x0000000f17177c10 */ /* 0x010fc60008ffe4ff */
[----:B------:R0:W-:Y:S04]  /*1dd00*/  STL [R1+0x770], R5 ;  /* 0x0007700501007387 */ /* 0x0001e80000100800 */
[----:B0-----:R-:W4:Y:S01]  /*1dd10*/  LDL.LU R5, [R1+0x7b0] ;  /* 0x0007b00001057983 */ /* 0x001f220000300800 */
[----:B------:R-:W-:-:S03]  /*1dd20*/  IADD3 R16, P1, PT, R16, UR76, RZ ;  /* 0x0000004c10107c10 */ /* 0x000fc6000ff3e0ff */
[----:B------:R0:W-:Y:S04]  /*1dd30*/  STL [R1+0x73c], R23 ;  /* 0x00073c1701007387 */ /* 0x0001e80000100800 */
[----:B0-----:R-:W4:Y:S01]  /*1dd40*/  LDL.LU R23, [R1+0x77c] ;  /* 0x00077c0001177983 */ /* 0x001f220000300800 */
[----:B------:R-:W-:-:S03]  /*1dd50*/  IADD3.X R17, PT, PT, R17, UR15, RZ, P0, !PT ;  /* 0x0000000f11117c10 */ /* 0x000fc600087fe4ff */
[----:B------:R0:W-:Y:S04]  /*1dd60*/  STL [R1+0x778], R16 ;  /* 0x0007781001007387 */ /* 0x0001e80000100800 */
[----:B0-----:R-:W4:Y:S04]  /*1dd70*/  LDL.LU R16, [R1+0x7b8] ;  /* 0x0007b80001107983 */ /* 0x001f280000300800 */
[----:B------:R0:W-:Y:S01]  /*1dd80*/  STL [R1+0x744], R17 ;  /* 0x0007441101007387 */ /* 0x0001e20000100800 */
[----:B------:R-:W-:-:S03]  /*1dd90*/  IADD3 R18, P0, PT, R18, UR76, RZ ;  /* 0x0000004c12127c10 */ /* 0x000fc6000ff1e0ff */
[----:B0-----:R-:W4:Y:S01]  /*1dda0*/  LDL.LU R17, [R1+0x784] ;  /* 0x0007840001117983 */ /* 0x001f220000300800 */
[----:B------:R-:W-:-:S05]  /*1ddb0*/  IADD3.X R24, PT, PT, R24, UR15, RZ, P4, !PT ;  /* 0x0000000f18187c10 */ /* 0x000fca000a7fe4ff */
[----:B------:R0:W-:Y:S01]  /*1ddc0*/  STL [R1+0x74c], R24 ;  /* 0x00074c1801007387 */ /* 0x0001e20000100800 */
[----:B------:R-:W-:-:S03]  /*1ddd0*/  IADD3 R25, P4, PT, R25, UR76, RZ ;  /* 0x0000004c19197c10 */ /* 0x000fc6000ff9e0ff */
[----:B0-----:R-:W4:Y:S04]  /*1dde0*/  LDL.LU R24, [R1+0x7c0] ;  /* 0x0007c00001187983 */ /* 0x001f280000300800 */
[----:B------:R-:W-:Y:S04]  /*1ddf0*/  STL [R1+0x780], R18 ;  /* 0x0007801201007387 */ /* 0x000fe80000100800 */
[----:B------:R0:W-:Y:S01]  /*1de00*/  STL [R1+0x788], R25 ;  /* 0x0007881901007387 */ /* 0x0001e20000100800 */
[----:B------:R-:W-:-:S03]  /*1de10*/  IADD3.X R26, PT, PT, R26, UR15, RZ, P3, !PT ;  /* 0x0000000f1a1a7c10 */ /* 0x000fc60009ffe4ff */
[----:B0-----:R-:W4:Y:S04]  /*1de20*/  LDL.LU R25, [R1+0x78c] ;  /* 0x00078c0001197983 */ /* 0x001f280000300800 */
[----:B------:R-:W4:Y:S04]  /*1de30*/  LDL.LU R18, [R1+0x7c8] ;  /* 0x0007c80001127983 */ /* 0x000f280000300800 */
[----:B------:R0:W-:Y:S04]  /*1de40*/  STL [R1+0x754], R26 ;  /* 0x0007541a01007387 */ /* 0x0001e80000100800 */
[----:B0-----:R-:W4:Y:S01]  /*1de50*/  LDL.LU R26, [R1+0x794] ;  /* 0x00079400011a7983 */ /* 0x001f220000300800 */
[----:B---3--:R-:W-:-:S03]  /*1de60*/  IADD3 R19, P3, PT, R19, UR76, RZ ;  /* 0x0000004c13137c10 */ /* 0x008fc6000ff7e0ff */
[----:B------:R-:W3:Y:S01]  /*1de70*/  LDL.LU R7, [R1+0x7d0] ;  /* 0x0007d00001077983 */ /* 0x000ee20000300800 */
[----:B------:R-:W-:-:S05]  /*1de80*/  IADD3.X R21, PT, PT, R21, UR15, RZ, P2, !PT ;  /* 0x0000000f15157c10 */ /* 0x000fca00097fe4ff */
[----:B------:R0:W-:Y:S04]  /*1de90*/  STL [R1+0x75c], R21 ;  /* 0x00075c1501007387 */ /* 0x0001e80000100800 */
[----:B------:R-:W-:Y:S01]  /*1dea0*/  STL [R1+0x790], R19 ;  /* 0x0007901301007387 */ /* 0x000fe20000100800 */
[----:B------:R-:W-:-:S03]  /*1deb0*/  IADD3 R27, P2, PT, R27, UR76, RZ ;  /* 0x0000004c1b1b7c10 */ /* 0x000fc6000ff5e0ff */
[----:B0-----:R-:W3:Y:S04]  /*1dec0*/  LDL.LU R21, [R1+0x79c] ;  /* 0x00079c0001157983 */ /* 0x001ee80000300800 */
[----:B------:R0:W-:Y:S04]  /*1ded0*/  STL [R1+0x798], R27 ;  /* 0x0007981b01007387 */ /* 0x0001e80000100800 */
[----:B0-----:R-:W3:Y:S01]  /*1dee0*/  LDL.LU R27, [R1+0x7d8] ;  /* 0x0007d800011b7983 */ /* 0x001ee20000300800 */
[----:B------:R-:W-:-:S03]  /*1def0*/  IADD3.X R28, PT, PT, R28, UR15, RZ, P6, !PT ;  /* 0x0000000f1c1c7c10 */ /* 0x000fc6000b7fe4ff */
[----:B------:R-:W3:Y:S04]  /*1df00*/  LDL.LU R19, [R1+0x7a4] ;  /* 0x0007a40001137983 */ /* 0x000ee80000300800 */
[----:B------:R0:W-:Y:S01]  /*1df10*/  STL [R1+0x764], R28 ;  /* 0x0007641c01007387 */ /* 0x0001e20000100800 */
[----:B------:R-:W-:-:S03]  /*1df20*/  IADD3 R20, P6, PT, R20, UR76, RZ ;  /* 0x0000004c14147c10 */ /* 0x000fc6000ffde0ff */
[----:B0-----:R-:W3:Y:S04]  /*1df30*/  LDL.LU R28, [R1+0x7e0] ;  /* 0x0007e000011c7983 */ /* 0x001ee80000300800 */
[----:B------:R-:W3:Y:S01]  /*1df40*/  LDL.LU R4, [R1+0x7ac] ;  /* 0x0007ac0001047983 */ /* 0x000ee20000300800 */
[----:B------:R-:W-:-:S05]  /*1df50*/  IADD3.X R29, PT, PT, R29, UR15, RZ, P5, !PT ;  /* 0x0000000f1d1d7c10 */ /* 0x000fca000affe4ff */
[----:B------:R0:W-:Y:S04]  /*1df60*/  STL [R1+0x76c], R29 ;  /* 0x00076c1d01007387 */ /* 0x0001e80000100800 */
[----:B------:R1:W-:Y:S04]  /*1df70*/  STL [R1+0x7a0], R20 ;  /* 0x0007a01401007387 */ /* 0x0003e80000100800 */
[----:B0-----:R-:W3:Y:S04]  /*1df80*/  LDL.LU R29, [R1+0x7e8] ;  /* 0x0007e800011d7983 */ /* 0x001ee80000300800 */
[----:B-1----:R-:W3:Y:S01]  /*1df90*/  LDL.LU R20, [R1+0x7b4] ;  /* 0x0007b40001147983 */ /* 0x002ee20000300800 */
[----:B--2---:R-:W-:-:S02]  /*1dfa0*/  IADD3 R22, P5, PT, R22, UR76, RZ ;  /* 0x0000004c16167c10 */ /* 0x004fc4000ffbe0ff */
[----:B------:R-:W-:-:S03]  /*1dfb0*/  IADD3.X R6, PT, PT, R6, UR15, RZ, P1, !PT ;  /* 0x0000000f06067c10 */ /* 0x000fc60008ffe4ff */
[----:B------:R0:W-:Y:S04]  /*1dfc0*/  STL [R1+0x7a8], R22 ;  /* 0x0007a81601007387 */ /* 0x0001e80000100800 */
[----:B0-----:R-:W2:Y:S01]  /*1dfd0*/  LDL.LU R22, [R1+0x7f0] ;  /* 0x0007f00001167983 */ /* 0x001ea20000300800 */
[----:B----4-:R-:W-:-:S05]  /*1dfe0*/  IADD3 R5, P1, PT, R5, UR76, RZ ;  /* 0x0000004c05057c10 */ /* 0x010fca000ff3e0ff */
[----:B------:R0:W-:Y:S04]  /*1dff0*/  STL [R1+0x7b0], R5 ;  /* 0x0007b00501007387 */ /* 0x0001e80000100800 */
[----:B------:R-:W-:Y:S01]  /*1e000*/  STL [R1+0x774], R6 ;  /* 0x0007740601007387 */ /* 0x000fe20000100800 */
[----:B------:R-:W-:-:S03]  /*1e010*/  IADD3.X R23, PT, PT, R23, UR15, RZ, P0, !PT ;  /* 0x0000000f17177c10 */ /* 0x000fc600087fe4ff */
[----:B0-----:R-:W4:Y:S04]  /*1e020*/  LDL.LU R5, [R1+0x7bc] ;  /* 0x0007bc0001057983 */ /* 0x001f280000300800 */
[----:B------:R0:W-:Y:S01]  /*1e030*/  STL [R1+0x77c], R23 ;  /* 0x00077c1701007387 */ /* 0x0001e20000100800 */
[----:B------:R-:W-:-:S03]  /*1e040*/  IADD3 R16, P0, PT, R16, UR76, RZ ;  /* 0x0000004c10107c10 */ /* 0x000fc6000ff1e0ff */
[----:B0-----:R-:W4:Y:S04]  /*1e050*/  LDL.LU R23, [R1+0x7f8] ;  /* 0x0007f80001177983 */ /* 0x001f280000300800 */
        /* <DEDUP_REMOVED lines=8> */
[----:B------:R-:W-:Y:S02]  /*1e0e0*/  IADD3.X R25, PT, PT, R25, UR15, RZ, P3, !PT ;  /* 0x0000000f19197c10 */ /* 0x000fe40009ffe4ff */
[----:B------:R-:W-:-:S03]  /*1e0f0*/  IADD3 R18, P3, PT, R18, UR76, RZ ;  /* 0x0000004c12127c10 */ /* 0x000fc6000ff7e0ff */
[----:B------:R0:W-:Y:S04]  /*1e100*/  STL [R1+0x78c], R25 ;  /* 0x00078c1901007387 */ /* 0x0001e80000100800 */
[----:B0-----:R-:W4:Y:S01]  /*1e110*/  LDL.LU R25, [R1+0x808] ;  /* 0x0008080001197983 */ /* 0x001f220000300800 */
[----:B------:R-:W-:-:S03]  /*1e120*/  IADD3.X R26, PT, PT, R26, UR15, RZ, P2, !PT ;  /* 0x0000000f1a1a7c10 */ /* 0x000fc600097fe4ff */
[----:B------:R0:W-:Y:S04]  /*1e130*/  STL [R1+0x7c8], R18 ;  /* 0x0007c81201007387 */ /* 0x0001e80000100800 */
[----:B0-----:R-:W4:Y:S04]  /*1e140*/  LDL.LU R18, [R1+0x7d4] ;  /* 0x0007d40001127983 */ /* 0x001f280000300800 */
[----:B------:R0:W-:Y:S04]  /*1e150*/  STL [R1+0x794], R26 ;  /* 0x0007941a01007387 */ /* 0x0001e80000100800 */
[----:B0-----:R-:W4:Y:S01]  /*1e160*/  LDL.LU R26, [R1+0x810] ;  /* 0x00081000011a7983 */ /* 0x001f220000300800 */
[----:B---3--:R-:W-:-:S02]  /*1e170*/  IADD3.X R21, PT, PT, R21, UR15, RZ, P6, !PT ;  /* 0x0000000f15157c10 */ /* 0x008fc4000b7fe4ff */
[----:B------:R-:W-:-:S03]  /*1e180*/  IADD3 R7, P2, PT, R7, UR76, RZ ;  /* 0x0000004c07077c10 */ /* 0x000fc6000ff5e0ff */
[----:B------:R0:W-:Y:S01]  /*1e190*/  STL [R1+0x79c], R21 ;  /* 0x00079c1501007387 */ /* 0x0001e20000100800 */
[----:B------:R-:W-:-:S03]  /*1e1a0*/  IADD3 R27, P6, PT, R27, UR76, RZ ;  /* 0x0000004c1b1b7c10 */ /* 0x000fc6000ffde0ff */
[----:B0-----:R-:W3:Y:S01]  /*1e1b0*/  LDL.LU R21, [R1+0x7dc] ;  /* 0x0007dc0001157983 */ /* 0x001ee20000300800 */
[----:B------:R-:W-:-:S03]  /*1e1c0*/  IADD3.X R19, PT, PT, R19, UR15, RZ, P5, !PT ;  /* 0x0000000f13137c10 */ /* 0x000fc6000affe4ff */
[----:B------:R-:W-:Y:S04]  /*1e1d0*/  STL [R1+0x7d0], R7 ;  /* 0x0007d00701007387 */ /* 0x000fe80000100800 */
[----:B------:R0:W-:Y:S01]  /*1e1e0*/  STL [R1+0x7d8], R27 ;  /* 0x0007d81b01007387 */ /* 0x0001e20000100800 */
[----:B------:R-:W-:-:S03]  /*1e1f0*/  IADD3 R28, P5, PT, R28, UR76, RZ ;  /* 0x0000004c1c1c7c10 */ /* 0x000fc6000ffbe0ff */
[----:B0-----:R-:W3:Y:S01]  /*1e200*/  LDL.LU R27, [R1+0x818] ;  /* 0x00081800011b7983 */ /* 0x001ee20000300800 */
[----:B------:R-:W-:-:S03]  /*1e210*/  IADD3.X R4, PT, PT, R4, UR15, RZ, P1, !PT ;  /* 0x0000000f04047c10 */ /* 0x000fc60008ffe4ff */
[----:B------:R0:W-:Y:S04]  /*1e220*/  STL [R1+0x7a4], R19 ;  /* 0x0007a41301007387 */ /* 0x0001e80000100800 */
[----:B0-----:R-:W3:Y:S04]  /*1e230*/  LDL.LU R19, [R1+0x7e4] ;  /* 0x0007e40001137983 */ /* 0x001ee80000300800 */
[----:B------:R0:W-:Y:S01]  /*1e240*/  STL [R1+0x7e0], R28 ;  /* 0x0007e01c01007387 */ /* 0x0001e20000100800 */
[----:B------:R-:W-:-:S03]  /*1e250*/  IADD3 R29, P1, PT, R29, UR76, RZ ;  /* 0x0000004c1d1d7c10 */ /* 0x000fc6000ff3e0ff */
[----:B0-----:R-:W3:Y:S01]  /*1e260*/  LDL.LU R28, [R1+0x820] ;  /* 0x00082000011c7983 */ /* 0x001ee20000300800 */
[----:B------:R-:W-:-:S03]  /*1e270*/  IADD3.X R20, PT, PT, R20, UR15, RZ, P0, !PT ;  /* 0x0000000f14147c10 */ /* 0x000fc600087fe4ff */
[----:B------:R0:W-:Y:S04]  /*1e280*/  STL [R1+0x7e8], R29 ;  /* 0x0007e81d01007387 */ /* 0x0001e80000100800 */
[----:B0-----:R-:W3:Y:S04]  /*1e290*/  LDL.LU R29, [R1+0x7ec] ;  /* 0x0007ec00011d7983 */ /* 0x001ee80000300800 */
[----:B------:R-:W-:Y:S04]  /*1e2a0*/  STL [R1+0x7ac], R4 ;  /* 0x0007ac0401007387 */ /* 0x000fe80000100800 */
[----:B------:R0:W-:Y:S04]  /*1e2b0*/  STL [R1+0x7b4], R20 ;  /* 0x0007b41401007387 */ /* 0x0001e80000100800 */
[----:B0-----:R-:W3:Y:S01]  /*1e2c0*/  LDL.LU R20, [R1+0x828] ;  /* 0x0008280001147983 */ /* 0x001ee20000300800 */
[----:B--2---:R-:W-:-:S05]  /*1e2d0*/  IADD3 R22, P0, PT, R22, UR76, RZ ;  /* 0x0000004c16167c10 */ /* 0x004fca000ff1e0ff */
[----:B------:R0:W-:Y:S04]  /*1e2e0*/  STL [R1+0x7f0], R22 ;  /* 0x0007f01601007387 */ /* 0x0001e80000100800 */
[----:B0-----:R-:W2:Y:S01]  /*1e2f0*/  LDL.LU R22, [R1+0x7f4] ;  /* 0x0007f40001167983 */ /* 0x001ea20000300800 */
[----:B----4-:R-:W-:Y:S02]  /*1e300*/  IADD3.X R5, PT, PT, R5, UR15, RZ, P4, !PT ;  /* 0x0000000f05057c10 */ /* 0x010fe4000a7fe4ff */
[----:B------:R-:W-:-:S05]  /*1e310*/  IADD3 R23, P4, PT, R23, UR76, RZ ;  /* 0x0000004c17177c10 */ /* 0x000fca000ff9e0ff */
[----:B------:R0:W-:Y:S01]  /*1e320*/  STL [R1+0x7f8], R23 ;  /* 0x0007f81701007387 */ /* 0x0001e20000100800 */
[----:B------:R-:W-:-:S03]  /*1e330*/  IADD3.X R16, PT, PT, R16, UR15, RZ, P3, !PT ;  /* 0x0000000f10107c10 */ /* 0x000fc60009ffe4ff */
[----:B0-----:R-:W4:Y:S04]  /*1e340*/  LDL.LU R23, [R1+0x830] ;  /* 0x0008300001177983 */ /* 0x001f280000300800 */
[----:B------:R-:W-:Y:S04]  /*1e350*/  STL [R1+0x7bc], R5 ;  /* 0x0007bc0501007387 */ /* 0x000fe80000100800 */
[----:B------:R-:W-:Y:S01]  /*1e360*/  STL [R1+0x7c4], R16 ;  /* 0x0007c41001007387 */ /* 0x000fe20000100800 */
[----:B------:R-:W-:Y:S02]  /*1e370*/  IADD3 R17, P3, PT, R17, UR76, RZ ;  /* 0x0000004c11117c10 */ /* 0x000fe4000ff7e0ff */
[----:B------:R-:W-:-:S05]  /*1e380*/  IADD3.X R24, PT, PT, R24, UR15, RZ, P2, !PT ;  /* 0x0000000f18187c10 */ /* 0x000fca00097fe4ff */
[----:B------:R0:W-:Y:S04]  /*1e390*/  STL [R1+0x7cc], R24 ;  /* 0x0007cc1801007387 */ /* 0x0001e80000100800 */
[----:B------:R-:W-:Y:S04]  /*1e3a0*/  STL [R1+0x800], R17 ;  /* 0x0008001101007387 */ /* 0x000fe80000100800 */
[----:B0-----:R-:W4:Y:S01]  /*1e3b0*/  LDL.LU R24, [R1+0x838] ;  /* 0x0008380001187983 */ /* 0x001f220000300800 */
[----:B------:R-:W-:-:S05]  /*1e3c0*/  IADD3 R25, P2, PT, R25, UR76, RZ ;  /* 0x0000004c19197c10 */ /* 0x000fca000ff5e0ff */
[----:B------:R0:W-:Y:S01]  /*1e3d0*/  STL [R1+0x808], R25 ;  /* 0x0008081901007387 */ /* 0x0001e20000100800 */
[----:B------:R-:W-:-:S03]  /*1e3e0*/  IADD3.X R18, PT, PT, R18, UR15, RZ, P6, !PT ;  /* 0x0000000f12127c10 */ /* 0x000fc6000b7fe4ff */
[----:B0-----:R-:W4:Y:S01]  /*1e3f0*/  LDL.LU R25, [R1+0x804] ;  /* 0x0008040001197983 */ /* 0x001f220000300800 */
[----:B------:R-:W-:-:S05]  /*1e400*/  IADD3 R26, P6, PT, R26, UR76, RZ ;  /* 0x0000004c1a1a7c10 */ /* 0x000fca000ffde0ff */
[----:B------:R0:W-:Y:S04]  /*1e410*/  STL [R1+0x810], R26 ;  /* 0x0008101a01007387 */ /* 0x0001e80000100800 */
[----:B0-----:R-:W4:Y:S01]  /*1e420*/  LDL.LU R26, [R1+0x840] ;  /* 0x00084000011a7983 */ /* 0x001f220000300800 */
[----:B---3--:R-:W-:-:S03]  /*1e430*/  IADD3.X R21, PT, PT, R21, UR15, RZ, P5, !PT ;  /* 0x0000000f15157c10 */ /* 0x008fc6000affe4ff */
[----:B------:R-:W-:Y:S04]  /*1e440*/  STL [R1+0x7d4], R18 ;  /* 0x0007d41201007387 */ /* 0x000fe80000100800 */
[----:B------:R0:W-:Y:S04]  /*1e450*/  STL [R1+0x7dc], R21 ;  /* 0x0007dc1501007387 */ /* 0x0001e80000100800 */
[----:B0-----:R-:W3:Y:S01]  /*1e460*/  LDL.LU R21, [R1+0x80c] ;  /* 0x00080c0001157983 */ /* 0x001ee20000300800 */
[----:B------:R-:W-:-:S05]  /*1e470*/  IADD3 R27, P5, PT, R27, UR76, RZ ;  /* 0x0000004c1b1b7c10 */ /* 0x000fca000ffbe0ff */
[----:B------:R0:W-:Y:S01]  /*1e480*/  STL [R1+0x818], R27 ;  /* 0x0008181b01007387 */ /* 0x0001e20000100800 */
[----:B------:R-:W-:-:S03]  /*1e490*/  IADD3.X R19, PT, PT, R19, UR15, RZ, P1, !PT ;  /* 0x0000000f13137c10 */ /* 0x000fc60008ffe4ff */
[----:B0-----:R-:W3:Y:S01]  /*1e4a0*/  LDL.LU R27, [R1+0x848] ;  /* 0x00084800011b7983 */ /* 0x001ee20000300800 */
[----:B------:R-:W-:-:S05]  /*1e4b0*/  IADD3 R28, P1, PT, R28, UR76, RZ ;  /* 0x0000004c1c1c7c10 */ /* 0x000fca000ff3e0ff */
[----:B------:R0:W-:Y:S01]  /*1e4c0*/  STL [R1+0x820], R28 ;  /* 0x0008201c01007387 */ /* 0x0001e20000100800 */
[----:B------:R-:W-:-:S03]  /*1e4d0*/  IADD3.X R29, PT, PT, R29, UR15, RZ, P0, !PT ;  /* 0x0000000f1d1d7c10 */ /* 0x000fc600087fe4ff */
[----:B0-----:R-:W3:Y:S04]  /*1e4e0*/  LDL.LU R28, [R1+0x814] ;  /* 0x00081400011c7983 */ /* 0x001ee80000300800 */
[----:B------:R-:W-:Y:S04]  /*1e4f0*/  STL [R1+0x7e4], R19 ;  /* 0x0007e41301007387 */ /* 0x000fe80000100800 */
[----:B------:R0:W-:Y:S01]  /*1e500*/  STL [R1+0x7ec], R29 ;  /* 0x0007ec1d01007387 */ /* 0x0001e20000100800 */
[----:B------:R-:W-:-:S03]  /*1e510*/  IADD3.X R3, PT, PT, R3, UR15, RZ, P3, !PT ;  /* 0x0000000f03037c10 */ /* 0x000fc60009ffe4ff */
[----:B0-----:R-:W3:Y:S01]  /*1e520*/  LDL.LU R29, [R1+0x850] ;  /* 0x00085000011d7983 */ /* 0x001ee20000300800 */
[----:B------:R-:W-:-:S03]  /*1e530*/  IADD3 R20, P0, PT, R20, UR76, RZ ;  /* 0x0000004c14147c10 */ /* 0x000fc6000ff1e0ff */
[----:B------:R-:W3:Y:S04]  /*1e540*/  LDL.LU R19, [R1+0x858] ;  /* 0x0008580001137983 */ /* 0x000ee80000300800 */
[----:B------:R-:W-:Y:S01]  /*1e550*/  STL [R1+0x828], R20 ;  /* 0x0008281401007387 */ /* 0x000fe20000100800 */
[----:B--2---:R-:W-:-:S05]  /*1e560*/  IADD3.X R22, PT, PT, R22, UR15, RZ, P4, !PT ;  /* 0x0000000f16167c10 */ /* 0x004fca000a7fe4ff */
[----:B------:R0:W-:Y:S04]  /*1e570*/  STL [R1+0x7f4], R22 ;  /* 0x0007f41601007387 */ /* 0x0001e80000100800 */
[----:B0-----:R-:W2:Y:S01]  /*1e580*/  LDL.LU R22, [R1+0x824] ;  /* 0x0008240001167983 */ /* 0x001ea20000300800 */
[----:B----4-:R-:W-:-:S05]  /*1e590*/  IADD3 R23, P4, PT, R23, UR76, RZ ;  /* 0x0000004c17177c10 */ /* 0x010fca000ff9e0ff */
        /* <DEDUP_REMOVED lines=10> */
[----:B------:R-:W-:-:S05]  /*1e640*/  IADD3 R26, P2, PT, R26, UR76, RZ ;  /* 0x0000004c1a1a7c10 */ /* 0x000fca000ff5e0ff */
[----:B------:R0:W-:Y:S04]  /*1e650*/  STL [R1+0x840], R26 ;  /* 0x0008401a01007387 */ /* 0x0001e80000100800 */
[----:B0-----:R-:W4:Y:S01]  /*1e660*/  LDL.LU R26, [R1+0x834] ;  /* 0x00083400011a7983 */ /* 0x001f220000300800 */
[----:B---3--:R-:W-:-:S03]  /*1e670*/  IADD3.X R21, PT, PT, R21, UR15, RZ, P6, !PT ;  /* 0x0000000f15157c10 */ /* 0x008fc6000b7fe4ff */
[----:B------:R-:W3:Y:S04]  /*1e680*/  LDL.LU R20, [R1+0x870] ;  /* 0x0008700001147983 */ /* 0x000ee80000300800 */
[----:B------:R-:W-:Y:S01]  /*1e690*/  STL [R1+0x80c], R21 ;  /* 0x00080c1501007387 */ /* 0x000fe20000100800 */
[----:B------:R-:W-:-:S05]  /*1e6a0*/  IADD3 R27, P6, PT, R27, UR76, RZ ;  /* 0x0000004c1b1b7c10 */ /* 0x000fca000ffde0ff */
[----:B------:R0:W-:Y:S01]  /*1e6b0*/  STL [R1+0x848], R27 ;  /* 0x0008481b01007387 */ /* 0x0001e20000100800 */
[----:B------:R-:W-:-:S03]  /*1e6c0*/  IADD3.X R2, PT, PT, R2, UR15, RZ, P1, !PT ;  /* 0x0000000f02027c10 */ /* 0x000fc60008ffe4ff */
[----:B0-----:R-:W3:Y:S01]  /*1e6d0*/  LDL.LU R27, [R1+0x83c] ;  /* 0x00083c00011b7983 */ /* 0x001ee20000300800 */
[----:B------:R-:W-:-:S05]  /*1e6e0*/  IADD3.X R28, PT, PT, R28, UR15, RZ, P5, !PT ;  /* 0x0000000f1c1c7c10 */ /* 0x000fca000affe4ff */
[----:B------:R0:W-:Y:S04]  /*1e6f0*/  STL [R1+0x814], R28 ;  /* 0x0008141c01007387 */ /* 0x0001e80000100800 */
[----:B0-----:R-:W3:Y:S01]  /*1e700*/  LDL.LU R28, [R1+0x878] ;  /* 0x00087800011c7983 */ /* 0x001ee20000300800 */
[----:B------:R-:W-:-:S05]  /*1e710*/  IADD3 R29, P5, PT, R29, UR76, RZ ;  /* 0x0000004c1d1d7c10 */ /* 0x000fca000ffbe0ff */
[----:B------:R0:W-:Y:S01]  /*1e720*/  STL [R1+0x850], R29 ;  /* 0x0008501d01007387 */ /* 0x0001e20000100800 */
[----:B------:R-:W-:-:S03]  /*1e730*/  IADD3 R19, P1, PT, R19, UR76, RZ ;  /* 0x0000004c13137c10 */ /* 0x000fc6000ff3e0ff */
[----:B0-----:R-:W3:Y:S04]  /*1e740*/  LDL.LU R29, [R1+0x844] ;  /* 0x00084400011d7983 */ /* 0x001ee80000300800 */
[----:B------:R0:W-:Y:S04]  /*1e750*/  STL [R1+0x81c], R2 ;  /* 0x00081c0201007387 */ /* 0x0001e80000100800 */
[----:B0-----:R-:W3:Y:S04]  /*1e760*/  LDL.LU R2, [R1+0x9ec] ;  /* 0x0009ec0001027983 */ /* 0x001ee80000300800 */
[----:B------:R-:W3:Y:S01]  /*1e770*/  LDL.LU R21, [R1+0x880] ;  /* 0x0008800001157983 */ /* 0x000ee20000300800 */
[----:B--2---:R-:W-:-:S05]  /*1e780*/  IADD3.X R22, PT, PT, R22, UR15, RZ, P0, !PT ;  /* 0x0000000f16167c10 */ /* 0x004fca00087fe4ff */
[----:B------:R0:W-:Y:S04]  /*1e790*/  STL [R1+0x824], R22 ;  /* 0x0008241601007387 */ /* 0x0001e80000100800 */
[----:B------:R-:W-:Y:S04]  /*1e7a0*/  STL [R1+0x858], R19 ;  /* 0x0008581301007387 */ /* 0x000fe80000100800 */
[----:B0-----:R-:W2:Y:S01]  /*1e7b0*/  LDL.LU R22, [R1+0x84c] ;  /* 0x00084c0001167983 */ /* 0x001ea20000300800 */
[----:B----4-:R-:W-:-:S05]  /*1e7c0*/  IADD3 R23, P0, PT, R23, UR76, RZ ;  /* 0x0000004c17177c10 */ /* 0x010fca000ff1e0ff */
[----:B------:R0:W-:Y:S04]  /*1e7d0*/  STL [R1+0x860], R23 ;  /* 0x0008601701007387 */ /* 0x0001e80000100800 */
[----:B0-----:R-:W4:Y:S04]  /*1e7e0*/  LDL.LU R23, [R1+0x888] ;  /* 0x0008880001177983 */ /* 0x001f280000300800 */
[----:B------:R-:W4:Y:S01]  /*1e7f0*/  LDL.LU R18, [R1+0x854] ;  /* 0x0008540001127983 */ /* 0x000f220000300800 */
[----:B------:R-:W-:-:S05]  /*1e800*/  IADD3.X R24, PT, PT, R24, UR15, RZ, P4, !PT ;  /* 0x0000000f18187c10 */ /* 0x000fca000a7fe4ff */
[----:B------:R0:W-:Y:S04]  /*1e810*/  STL [R1+0x82c], R24 ;  /* 0x00082c1801007387 */ /* 0x0001e80000100800 */
[----:B0-----:R-:W4:Y:S01]  /*1e820*/  LDL.LU R24, [R1+0x890] ;  /* 0x0008900001187983 */ /* 0x001f220000300800 */
[----:B------:R-:W-:-:S05]  /*1e830*/  IADD3 R25, P4, PT, R25, UR76, RZ ;  /* 0x0000004c19197c10 */ /* 0x000fca000ff9e0ff */
[----:B------:R0:W-:Y:S04]  /*1e840*/  STL [R1+0x868], R25 ;  /* 0x0008681901007387 */ /* 0x0001e80000100800 */
[----:B0-----:R-:W4:Y:S01]  /*1e850*/  LDL.LU R25, [R1+0x85c] ;  /* 0x00085c0001197983 */ /* 0x001f220000300800 */
[----:B------:R-:W-:-:S05]  /*1e860*/  IADD3.X R26, PT, PT, R26, UR15, RZ, P3, !PT ;  /* 0x0000000f1a1a7c10 */ /* 0x000fca0009ffe4ff */
[----:B------:R0:W-:Y:S04]  /*1e870*/  STL [R1+0x834], R26 ;  /* 0x0008341a01007387 */ /* 0x0001e80000100800 */
[----:B0-----:R-:W4:Y:S01]  /*1e880*/  LDL.LU R26, [R1+0x898] ;  /* 0x00089800011a7983 */ /* 0x001f220000300800 */
[----:B---3--:R-:W-:-:S03]  /*1e890*/  IADD3 R20, P3, PT, R20, UR76, RZ ;  /* 0x0000004c14147c10 */ /* 0x008fc6000ff7e0ff */
[----:B------:R-:W3:Y:S04]  /*1e8a0*/  LDL.LU R19, [R1+0x864] ;  /* 0x0008640001137983 */ /* 0x000ee80000300800 */
[----:B------:R-:W-:Y:S01]  /*1e8b0*/  STL [R1+0x870], R20 ;  /* 0x0008701401007387 */ /* 0x000fe20000100800 */
[----:B------:R-:W-:-:S05]  /*1e8c0*/  IADD3.X R27, PT, PT, R27, UR15, RZ, P2, !PT ;  /* 0x0000000f1b1b7c10 */ /* 0x000fca00097fe4ff */
[----:B------:R0:W-:Y:S04]  /*1e8d0*/  STL [R1+0x83c], R27 ;  /* 0x00083c1b01007387 */ /* 0x0001e80000100800 */
[----:B0-----:R-:W3:Y:S01]  /*1e8e0*/  LDL.LU R27, [R1+0x8a0] ;  /* 0x0008a000011b7983 */ /* 0x001ee20000300800 */
[----:B------:R-:W-:-:S05]  /*1e8f0*/  IADD3 R28, P2, PT, R28, UR76, RZ ;  /* 0x0000004c1c1c7c10 */ /* 0x000fca000ff5e0ff */
[----:B------:R0:W-:Y:S04]  /*1e900*/  STL [R1+0x878], R28 ;  /* 0x0008781c01007387 */ /* 0x0001e80000100800 */
[----:B0-----:R-:W3:Y:S01]  /*1e910*/  LDL.LU R28, [R1+0x86c] ;  /* 0x00086c00011c7983 */ /* 0x001ee20000300800 */
[----:B------:R-:W-:-:S05]  /*1e920*/  IADD3.X R29, PT, PT, R29, UR15, RZ, P6, !PT ;  /* 0x0000000f1d1d7c10 */ /* 0x000fca000b7fe4ff */
[----:B------:R0:W-:Y:S04]  /*1e930*/  STL [R1+0x844], R29 ;  /* 0x0008441d01007387 */ /* 0x0001e80000100800 */
[----:B0-----:R-:W3:Y:S01]  /*1e940*/  LDL.LU R29, [R1+0x8a8] ;  /* 0x0008a800011d7983 */ /* 0x001ee20000300800 */
[----:B------:R-:W-:-:S03]  /*1e950*/  IADD3 R21, P6, PT, R21, UR76, RZ ;  /* 0x0000004c15157c10 */ /* 0x000fc6000ffde0ff */
[----:B------:R-:W3:Y:S04]  /*1e960*/  LDL.LU R20, [R1+0x874] ;  /* 0x0008740001147983 */ /* 0x000ee80000300800 */
[----:B------:R0:W-:Y:S04]  /*1e970*/  STL [R1+0x880], R21 ;  /* 0x0008801501007387 */ /* 0x0001e80000100800 */
[----:B0-----:R-:W3:Y:S01]  /*1e980*/  LDL.LU R21, [R1+0x8b0] ;  /* 0x0008b00001157983 */ /* 0x001ee20000300800 */
[----:B--2---:R-:W-:-:S05]  /*1e990*/  IADD3.X R22, PT, PT, R22, UR15, RZ, P5, !PT ;  /* 0x0000000f16167c10 */ /* 0x004fca000affe4ff */
[----:B------:R0:W-:Y:S04]  /*1e9a0*/  STL [R1+0x84c], R22 ;  /* 0x00084c1601007387 */ /* 0x0001e80000100800 */
[----:B0-----:R-:W2:Y:S01]  /*1e9b0*/  LDL.LU R22, [R1+0x87c] ;  /* 0x00087c0001167983 */ /* 0x001ea20000300800 */
[----:B----4-:R-:W-:Y:S02]  /*1e9c0*/  IADD3 R23, P5, PT, R23, UR76, RZ ;  /* 0x0000004c17177c10 */ /* 0x010fe4000ffbe0ff */
[----:B------:R-:W-:-:S03]  /*1e9d0*/  IADD3.X R18, PT, PT, R18, UR15, RZ, P1, !PT ;  /* 0x0000000f12127c10 */ /* 0x000fc60008ffe4ff */
[----:B------:R0:W-:Y:S04]  /*1e9e0*/  STL [R1+0x888], R23 ;  /* 0x0008881701007387 */ /* 0x0001e80000100800 */
[----:B0-----:R-:W4:Y:S01]  /*1e9f0*/  LDL.LU R23, [R1+0x8b8] ;  /* 0x0008b80001177983 */ /* 0x001f220000300800 */
[----:B------:R-:W-:-:S05]  /*1ea00*/  IADD3 R24, P1, PT, R24, UR76, RZ ;  /* 0x0000004c18187c10 */ /* 0x000fca000ff3e0ff */
[----:B------:R0:W-:Y:S04]  /*1ea10*/  STL [R1+0x890], R24 ;  /* 0x0008901801007387 */ /* 0x0001e80000100800 */
[----:B------:R-:W-:Y:S04]  /*1ea20*/  STL [R1+0x854], R18 ;  /* 0x0008541201007387 */ /* 0x000fe80000100800 */
[----:B0-----:R-:W4:Y:S01]  /*1ea30*/  LDL.LU R24, [R1+0x884] ;  /* 0x0008840001187983 */ /* 0x001f220000300800 */
[----:B------:R-:W-:-:S05]  /*1ea40*/  IADD3.X R25, PT, PT, R25, UR15, RZ, P0, !PT ;  /* 0x0000000f19197c10 */ /* 0x000fca00087fe4ff */
[----:B------:R0:W-:Y:S04]  /*1ea50*/  STL [R1+0x85c], R25 ;  /* 0x00085c1901007387 */ /* 0x0001e80000100800 */
[----:B0-----:R-:W4:Y:S01]  /*1ea60*/  LDL.LU R25, [R1+0x8c0] ;  /* 0x0008c00001197983 */ /* 0x001f220000300800 */
[----:B------:R-:W-:-:S05]  /*1ea70*/  IADD3 R26, P0, PT, R26, UR76, RZ ;  /* 0x0000004c1a1a7c10 */ /* 0x000fca000ff1e0ff */
[----:B------:R0:W-:Y:S04]  /*1ea80*/  STL [R1+0x898], R26 ;  /* 0x0008981a01007387 */ /* 0x0001e80000100800 */
[----:B0-----:R-:W4:Y:S01]  /*1ea90*/  LDL.LU R26, [R1+0x88c] ;  /* 0x00088c00011a7983 */ /* 0x001f220000300800 */
[----:B---3--:R-:W-:Y:S02]  /*1eaa0*/  IADD3.X R19, PT, PT, R19, UR15, RZ, P4, !PT ;  /* 0x0000000f13137c10 */ /* 0x008fe4000a7fe4ff */
[----:B------:R-:W-:-:S05]  /*1eab0*/  IADD3 R27, P4, PT, R27, UR76, RZ ;  /* 0x0000004c1b1b7c10 */ /* 0x000fca000ff9e0ff */
[----:B------:R0:W-:Y:S04]  /*1eac0*/  STL [R1+0x8a0], R27 ;  /* 0x0008a01b01007387 */ /* 0x0001e80000100800 */
[----:B------:R-:W-:Y:S04]  /*1ead0*/  STL [R1+0x864], R19 ;  /* 0x0008641301007387 */ /* 0x000fe80000100800 */
[----:B0-----:R-:W3:Y:S01]  /*1eae0*/  LDL.LU R27, [R1+0x894] ;  /* 0x00089400011b7983 */ /* 0x001ee20000300800 */
[----:B------:R-:W-:-:S05]  /*1eaf0*/  IADD3.X R28, PT, PT, R28, UR15, RZ, P3, !PT ;  /* 0x0000000f1c1c7c10 */ /* 0x000fca0009ffe4ff */
[----:B------:R0:W-:Y:S04]  /*1eb00*/  STL [R1+0x86c], R28 ;  /* 0x00086c1c01007387 */ /* 0x0001e80000100800 */
[----:B0-----:R-:W3:Y:S01]  /*1eb10*/  LDL.LU R28, [R1+0x8d0] ;  /* 0x0008d000011c7983 */ /* 0x001ee20000300800 */
[----:B------:R-:W-:-:S05]  /*1eb20*/  IADD3 R29, P3, PT, R29, UR76, RZ ;  /* 0x0000004c1d1d7c10 */ /* 0x000fca000ff7e0ff */
[----:B------:R0:W-:Y:S01]  /*1eb30*/  STL [R1+0x8a8], R29 ;  /* 0x0008a81d01007387 */ /* 0x0001e20000100800 */
[----:B------:R-:W-:-:S03]  /*1eb40*/  IADD3.X R20, PT, PT, R20, UR15, RZ, P2, !PT ;  /* 0x0000000f14147c10 */ /* 0x000fc600097fe4ff */
[----:B0-----:R-:W3:Y:S01]  /*1eb50*/  LDL.LU R29, [R1+0x89c] ;  /* 0x00089c00011d7983 */ /* 0x001ee20000300800 */
[----:B------:R-:W-:-:S03]  /*1eb60*/  IADD3 R21, P2, PT, R21, UR76, RZ ;  /* 0x0000004c15157c10 */ /* 0x000fc6000ff5e0ff */
[----:B------:R0:W-:Y:S04]  /*1eb70*/  STL [R1+0x874], R20 ;  /* 0x0008741401007387 */ /* 0x0001e80000100800 */
[----:B------:R-:W3:Y:S04]  /*1eb80*/  LDL.LU R16, [R1+0x8d8] ;  /* 0x0008d80001107983 */ /* 0x000ee80000300800 */
[----:B------:R-:W-:Y:S04]  /*1eb90*/  STL [R1+0x8b0], R21 ;  /* 0x0008b01501007387 */ /* 0x000fe80000100800 */
[----:B------:R-:W3:Y:S01]  /*1eba0*/  LDL.LU R17, [R1+0x8a4] ;  /* 0x0008a40001117983 */ /* 0x000ee20000300800 */
[----:B--2---:R-:W-:-:S05]  /*1ebb0*/  IADD3.X R22, PT, PT, R22, UR15, RZ, P6, !PT ;  /* 0x0000000f16167c10 */ /* 0x004fca000b7fe4ff */
[----:B------:R-:W-:Y:S04]  /*1ebc0*/  STL [R1+0x87c], R22 ;  /* 0x00087c1601007387 */ /* 0x000fe80000100800 */
[----:B------:R-:W2:Y:S04]  /*1ebd0*/  LDL.LU R18, [R1+0x8e0] ;  /* 0x0008e00001127983 */ /* 0x000ea80000300800 */
[----:B------:R-:W2:Y:S01]  /*1ebe0*/  LDL.LU R19, [R1+0x8ac] ;  /* 0x0008ac0001137983 */ /* 0x000ea20000300800 */
[----:B----4-:R-:W-:-:S05]  /*1ebf0*/  IADD3 R23, P6, PT, R23, UR76, RZ ;  /* 0x0000004c17177c10 */ /* 0x010fca000ffde0ff */
[----:B------:R1:W-:Y:S04]  /*1ec00*/  STL [R1+0x8b8], R23 ;  /* 0x0008b81701007387 */ /* 0x0003e80000100800 */
[----:B0-----:R-:W4:Y:S04]  /*1ec10*/  LDL.LU R20, [R1+0x8e8] ;  /* 0x0008e80001147983 */ /* 0x001f280000300800 */
[----:B-1----:R-:W4:Y:S01]  /*1ec20*/  LDL.LU R23, [R1+0x8b4] ;  /* 0x0008b40001177983 */ /* 0x002f220000300800 */
[----:B------:R-:W-:-:S05]  /*1ec30*/  IADD3.X R24, PT, PT, R24, UR15, RZ, P5, !PT ;  /* 0x0000000f18187c10 */ /* 0x000fca000affe4ff */
[----:B------:R-:W-:Y:S04]  /*1ec40*/  STL [R1+0x884], R24 ;  /* 0x0008841801007387 */ /* 0x000fe80000100800 */
[----:B------:R-:W4:Y:S01]  /*1ec50*/  LDL.LU R21, [R1+0x8bc] ;  /* 0x0008bc0001157983 */ /* 0x000f220000300800 */
[----:B------:R-:W-:-:S05]  /*1ec60*/  IADD3 R25, P5, PT, R25, UR76, RZ ;  /* 0x0000004c19197c10 */ /* 0x000fca000ffbe0ff */
[----:B------:R-:W-:Y:S01]  /*1ec70*/  STL [R1+0x8c0], R25 ;  /* 0x0008c01901007387 */ /* 0x000fe20000100800 */
[----:B------:R-:W-:Y:S02]  /*1ec80*/  IADD3.X R26, PT, PT, R26, UR15, RZ, P1, !PT ;  /* 0x0000000f1a1a7c10 */ /* 0x000fe40008ffe4ff */
[----:B------:R-:W-:-:S03]  /*1ec90*/  IADD3 R2, P1, PT, R2, UR76, RZ ;  /* 0x0000004c02027c10 */ /* 0x000fc6000ff3e0ff */
[----:B------:R-:W-:Y:S04]  /*1eca0*/  STL [R1+0x88c], R26 ;  /* 0x00088c1a01007387 */ /* 0x000fe80000100800 */
[----:B------:R0:W-:Y:S04]  /*1ecb0*/  STL [R1+0x8c8], R2 ;  /* 0x0008c80201007387 */ /* 0x0001e80000100800 */
[----:B0-----:R-:W4:Y:S04]  /*1ecc0*/  LDL.LU R2, [R1+0x9e8] ;  /* 0x0009e80001027983 */ /* 0x001f280000300800 */
[----:B------:R-:W4:Y:S04]  /*1ecd0*/  LDL.LU R22, [R1+0x8f8] ;  /* 0x0008f80001167983 */ /* 0x000f280000300800 */
[----:B------:R-:W4:Y:S01]  /*1ece0*/  LDL.LU R24, [R1+0x8cc] ;  /* 0x0008cc0001187983 */ /* 0x000f220000300800 */
[----:B---3--:R-:W-:-:S05]  /*1ecf0*/  IADD3.X R27, PT, PT, R27, UR15, RZ, P0, !PT ;  /* 0x0000000f1b1b7c10 */ /* 0x008fca00087fe4ff */
[----:B------:R0:W-:Y:S01]  /*1ed00*/  STL [R1+0x894], R27 ;  /* 0x0008941b01007387 */ /* 0x0001e20000100800 */
[----:B------:R-:W-:-:S05]  /*1ed10*/  IADD3 R28, P0, PT, R28, UR76, RZ ;  /* 0x0000004c1c1c7c10 */ /* 0x000fca000ff1e0ff */
[----:B------:R1:W-:Y:S04]  /*1ed20*/  STL [R1+0x8d0], R28 ;  /* 0x0008d01c01007387 */ /* 0x0003e80000100800 */
[----:B------:R-:W3:Y:S04]  /*1ed30*/  LDL.LU R25, [R1+0x8d4] ;  /* 0x0008d40001197983 */ /* 0x000ee80000300800 */
[----:B------:R-:W3:Y:S04]  /*1ed40*/  LDL.LU R26, [R1+0x8dc] ;  /* 0x0008dc00011a7983 */ /* 0x000ee80000300800 */
[----:B0-----:R-:W3:Y:S01]  /*1ed50*/  LDL.LU R27, [R1+0x8e4] ;  /* 0x0008e400011b7983 */ /* 0x001ee20000300800 */
[----:B------:R-:W-:-:S05]  /*1ed60*/  IADD3.X R29, PT, PT, R29, UR15, RZ, P4, !PT ;  /* 0x0000000f1d1d7c10 */ /* 0x000fca000a7fe4ff */
[----:B------:R0:W-:Y:S04]  /*1ed70*/  STL [R1+0x89c], R29 ;  /* 0x00089c1d01007387 */ /* 0x0001e80000100800 */
[----:B-1----:R-:W3:Y:S04]  /*1ed80*/  LDL.LU R28, [R1+0x8ec] ;  /* 0x0008ec00011c7983 */ /* 0x002ee80000300800 */
[----:B0-----:R-:W3:Y:S01]  /*1ed90*/  LDL.LU R29, [R1+0x8f4] ;  /* 0x0008f400011d7983 */ /* 0x001ee20000300800 */
[----:B------:R-:W-:Y:S02]  /*1eda0*/  IADD3 R16, P4, PT, R16, UR76, RZ ;  /* 0x0000004c10107c10 */ /* 0x000fe4000ff9e0ff */
[----:B------:R-:W-:-:S03]  /*1edb0*/  IADD3.X R17, PT, PT, R17, UR15, RZ, P3, !PT ;  /* 0x0000000f11117c10 */ /* 0x000fc60009ffe4ff */
[----:B------:R-:W-:Y:S04]  /*1edc0*/  STL [R1+0x8d8], R16 ;  /* 0x0008d81001007387 */ /* 0x000fe80000100800 */
[----:B------:R-:W-:Y:S01]  /*1edd0*/  STL [R1+0x8a4], R17 ;  /* 0x0008a41101007387 */ /* 0x000fe20000100800 */
[----:B------:R-:W-:Y:S02]  /*1ede0*/  IADD3.X R3, PT, PT, R3, UR15, RZ, P1, !PT ;  /* 0x0000000f03037c10 */ /* 0x000fe40008ffe4ff */
[----:B--2---:R-:W-:Y:S02]  /*1edf0*/  IADD3 R18, P3, PT, R18, UR76, RZ ;  /* 0x0000004c12127c10 */ /* 0x004fe4000ff7e0ff */
[----:B------:R-:W-:-:S03]  /*1ee00*/  IADD3.X R19, PT, PT, R19, UR15, RZ, P2, !PT ;  /* 0x0000000f13137c10 */ /* 0x000fc600097fe4ff */
[----:B------:R-:W-:Y:S04]  /*1ee10*/  STL [R1+0x8e0], R18 ;  /* 0x0008e01201007387 */ /* 0x000fe80000100800 */
[----:B------:R-:W-:Y:S01]  /*1ee20*/  STL [R1+0x8ac], R19 ;  /* 0x0008ac1301007387 */ /* 0x000fe20000100800 */
[----:B----4-:R-:W-:Y:S02]  /*1ee30*/  IADD3 R20, P2, PT, R20, UR76, RZ ;  /* 0x0000004c14147c10 */ /* 0x010fe4000ff5e0ff */
[----:B------:R-:W-:-:S03]  /*1ee40*/  IADD3.X R23, PT, PT, R23, UR15, RZ, P6, !PT ;  /* 0x0000000f17177c10 */ /* 0x000fc6000b7fe4ff */
[----:B------:R-:W-:Y:S01]  /*1ee50*/  STL [R1+0x8e8], R20 ;  /* 0x0008e81401007387 */ /* 0x000fe20000100800 */
[----:B------:R-:W-:Y:S02]  /*1ee60*/  IADD3.X R21, PT, PT, R21, UR15, RZ, P5, !PT ;  /* 0x0000000f15157c10 */ /* 0x000fe4000affe4ff */
[----:B------:R-:W-:Y:S02]  /*1ee70*/  IADD3 R2, P6, PT, R2, UR76, RZ ;  /* 0x0000004c02027c10 */ /* 0x000fe4000ffde0ff */
[----:B------:R-:W-:-:S03]  /*1ee80*/  IADD3 R22, P5, PT, R22, UR76, RZ ;  /* 0x0000004c16167c10 */ /* 0x000fc6000ffbe0ff */
[----:B------:R0:W-:Y:S04]  /*1ee90*/  STL [R1+0x8f0], R2 ;  /* 0x0008f00201007387 */ /* 0x0001e80000100800 */
[----:B------:R1:W-:Y:S04]  /*1eea0*/  STL [R1+0x8b4], R23 ;  /* 0x0008b41701007387 */ /* 0x0003e80000100800 */
[----:B0-----:R-:W2:Y:S04]  /*1eeb0*/  LDL.LU R2, [R1+0x9e4] ;  /* 0x0009e40001027983 */ /* 0x001ea80000300800 */
[----:B------:R-:W-:Y:S01]  /*1eec0*/  STL [R1+0x8bc], R21 ;  /* 0x0008bc1501007387 */ /* 0x000fe20000100800 */
[----:B-1----:R-:W0:Y:S03]  /*1eed0*/  LDC R23, c[0x0][0x3a8] ;  /* 0x0000ea00ff177b82 */ /* 0x002e260000000800 */
[----:B------:R-:W-:Y:S04]  /*1eee0*/  STL [R1+0x8f8], R22 ;  /* 0x0008f81601007387 */ /* 0x000fe80000100800 */
[----:B------:R1:W-:Y:S04]  /*1eef0*/  STL [R1+0x8c4], R3 ;  /* 0x0008c40301007387 */ /* 0x0003e80000100800 */
[----:B-1----:R-:W4:Y:S01]  /*1ef00*/  LDL.LU R3, [R1+0x9e0] ;  /* 0x0009e00001037983 */ /* 0x002f220000300800 */
[----:B------:R-:W-:Y:S01]  /*1ef10*/  UIADD3 UR24, UP1, UPT, UR76, UR24, URZ ;  /* 0x000000184c187290 */ /* 0x000fe2000ff3e0ff */
[----:B------:R-:W-:-:S03]  /*1ef20*/  IADD3.X R24, PT, PT, R24, UR15, RZ, P0, !PT ;  /* 0x0000000f18187c10 */ /* 0x000fc600087fe4ff */
[----:B------:R-:W-:Y:S02]  /*1ef30*/  UIADD3.X UR29, UPT, UPT, UR15, UR29, URZ, UP1, !UPT ;  /* 0x0000001d0f1d7290 */ /* 0x000fe40008ffe4ff */
[----:B------:R-:W-:Y:S01]  /*1ef40*/  UIADD3 UR49, UP1, UPT, UR76, UR49, URZ ;  /* 0x000000314c317290 */ /* 0x000fe2000ff3e0ff */
[----:B------:R1:W-:Y:S01]  /*1ef50*/  STL [R1+0x8cc], R24 ;  /* 0x0008cc1801007387 */ /* 0x0003e20000100800 */
[----:B---3--:R-:W-:Y:S02]  /*1ef60*/  IADD3.X R25, PT, PT, R25, UR15, RZ, P4, !PT ;  /* 0x0000000f19197c10 */ /* 0x008fe4000a7fe4ff */
[----:B------:R-:W-:-:S03]  /*1ef70*/  IADD3.X R26, PT, PT, R26, UR15, RZ, P3, !PT ;  /* 0x0000000f1a1a7c10 */ /* 0x000fc60009ffe4ff */
[----:B------:R1:W-:Y:S01]  /*1ef80*/  STL [R1+0x8d4], R25 ;  /* 0x0008d41901007387 */ /* 0x0003e20000100800 */
[----:B------:R-:W-:-:S03]  /*1ef90*/  IADD3.X R27, PT, PT, R27, UR15, RZ, P2, !PT ;  /* 0x0000000f1b1b7c10 */ /* 0x000fc600097fe4ff */
[----:B------:R1:W-:Y:S01]  /*1efa0*/  STL [R1+0x8dc], R26 ;  /* 0x0008dc1a01007387 */ /* 0x0003e20000100800 */
[----:B------:R-:W-:Y:S02]  /*1efb0*/  UIADD3.X UR53, UPT, UPT, UR15, UR53, URZ, UP1, !UPT ;  /* 0x000000350f357290 */ /* 0x000fe40008ffe4ff */
[----:B------:R-:W-:Y:S01]  /*1efc0*/  UIADD3 UR28, UP5, UPT, UR76, UR28, URZ ;  /* 0x0000001c4c1c7290 */ /* 0x000fe2000ffbe0ff */
[----:B------:R1:W-:Y:S01]  /*1efd0*/  STL [R1+0x8e4], R27 ;  /* 0x0008e41b01007387 */ /* 0x0003e20000100800 */
[----:B------:R-:W-:Y:S01]  /*1efe0*/  UIADD3 UR10, UP4, UPT, UR76, UR10, URZ ;  /* 0x0000000a4c0a7290 */ /* 0x000fe2000ff9e0ff */
[----:B------:R-:W-:Y:S01]  /*1eff0*/  IADD3.X R28, PT, PT, R28, UR15, RZ, P6, !PT ;  /* 0x0000000f1c1c7c10 */ /* 0x000fe2000b7fe4ff */
[----:B------:R-:W-:Y:S01]  /*1f000*/  UIADD3 UR52, UP3, UPT, UR76, UR52, URZ ;  /* 0x000000344c347290 */ /* 0x000fe2000ff7e0ff */
[----:B------:R-:W-:Y:S01]  /*1f010*/  IADD3.X R29, PT, PT, R29, UR15, RZ, P5, !PT ;  /* 0x0000000f1d1d7c10 */ /* 0x000fe2000affe4ff */
[----:B------:R-:W-:Y:S02]  /*1f020*/  UIADD3 UR23, UP2, UPT, UR76, UR23, URZ ;  /* 0x000000174c177290 */ /* 0x000fe4000ff5e0ff */
[----:B------:R-:W-:-:S02]  /*1f030*/  UIADD3 UR32, UP1, UPT, UR76, UR32, URZ ;  /* 0x000000204c207290 */ /* 0x000fc4000ff3e0ff */
[----:B------:R1:W-:Y:S01]  /*1f040*/  STL [R1+0x8f4], R29 ;  /* 0x0008f41d01007387 */ /* 0x0003e20000100800 */
[----:B------:R-:W-:-:S03]  /*1f050*/  UIADD3.X UR8, UPT, UPT, UR15, UR8, URZ, UP5, !UPT ;  /* 0x000000080f087290 */ /* 0x000fc6000affe4ff */
[----:B------:R1:W-:Y:S01]  /*1f060*/  STL [R1+0x8ec], R28 ;  /* 0x0008ec1c01007387 */ /* 0x0003e20000100800 */
[----:B------:R-:W-:Y:S02]  /*1f070*/  UIADD3.X UR77, UPT, UPT, UR15, UR77, URZ, UP4, !UPT ;  /* 0x0000004d0f4d7290 */ /* 0x000fe4000a7fe4ff */
[----:B------:R-:W-:Y:S02]  /*1f080*/  UIADD3.X UR46, UPT, UPT, UR15, UR46, URZ, UP3, !UPT ;  /* 0x0000002e0f2e7290 */ /* 0x000fe40009ffe4ff */
[----:B------:R-:W-:Y:S02]  /*1f090*/  UIADD3.X UR75, UPT, UPT, UR15, UR75, URZ, UP2, !UPT ;  /* 0x0000004b0f4b7290 */ /* 0x000fe400097fe4ff */
[----:B------:R-:W-:Y:S02]  /*1f0a0*/  UIADD3.X UR60, UPT, UPT, UR15, UR60, URZ, UP1, !UPT ;  /* 0x0000003c0f3c7290 */ /* 0x000fe40008ffe4ff */
[----:B------:R-:W-:Y:S02]  /*1f0b0*/  UIADD3 UR27, UP0, UPT, UR76, UR27, URZ ;  /* 0x0000001b4c1b7290 */ /* 0x000fe4000ff1e0ff */
[----:B------:R-:W-:-:S02]  /*1f0c0*/  UIADD3 UR14, UP6, UPT, UR76, UR14, URZ ;  /* 0x0000000e4c0e7290 */ /* 0x000fc4000ffde0ff */
[----:B------:R-:W-:Y:S02]  /*1f0d0*/  UIADD3 UR18, UP5, UPT, UR76, UR18, URZ ;  /* 0x000000124c127290 */ /* 0x000fe4000ffbe0ff */
[----:B------:R-:W-:Y:S02]  /*1f0e0*/  UIADD3 UR20, UP4, UPT, UR76, UR20, URZ ;  /* 0x000000144c147290 */ /* 0x000fe4000ff9e0ff */
[----:B------:R-:W-:Y:S02]  /*1f0f0*/  UIADD3 UR16, UP3, UPT, UR76, UR16, URZ ;  /* 0x000000104c107290 */ /* 0x000fe4000ff7e0ff */
[----:B------:R-:W-:Y:S02]  /*1f100*/  UIADD3 UR26, UP2, UPT, UR76, UR26, URZ ;  /* 0x0000001a4c1a7290 */ /* 0x000fe4000ff5e0ff */
[----:B------:R-:W-:Y:S02]  /*1f110*/  UIADD3 UR39, UP1, UPT, UR76, UR39, URZ ;  /* 0x000000274c277290 */ /* 0x000fe4000ff3e0ff */
[----:B------:R-:W-:-:S02]  /*1f120*/  UIADD3 UR7, UPT, UPT, UR7, -0x1, URZ ;  /* 0xffffffff07077890 */ /* 0x000fc4000fffe0ff */
[----:B------:R-:W-:Y:S02]  /*1f130*/  UIADD3.X UR25, UPT, UPT, UR15, UR25, URZ, UP0, !UPT ;  /* 0x000000190f197290 */ /* 0x000fe400087fe4ff */
[----:B------:R-:W-:Y:S02]  /*1f140*/  UIADD3.X UR19, UPT, UPT, UR15, UR19, URZ, UP6, !UPT ;  /* 0x000000130f137290 */ /* 0x000fe4000b7fe4ff */
[----:B------:R-:W-:Y:S02]  /*1f150*/  UIADD3.X UR21, UPT, UPT, UR15, UR21, URZ, UP5, !UPT ;  /* 0x000000150f157290 */ /* 0x000fe4000affe4ff */
[----:B------:R-:W-:Y:S02]  /*1f160*/  UIADD3.X UR74, UPT, UPT, UR15, UR74, URZ, UP4, !UPT ;  /* 0x0000004a0f4a7290 */ /* 0x000fe4000a7fe4ff */
[----:B------:R-:W-:Y:S02]  /*1f170*/  UIADD3.X UR17, UPT, UPT, UR15, UR17, URZ, UP3, !UPT ;  /* 0x000000110f117290 */ /* 0x000fe40009ffe4ff */
[----:B------:R-:W-:-:S02]  /*1f180*/  UIADD3.X UR11, UPT, UPT, UR15, UR11, URZ, UP2, !UPT ;  /* 0x0000000b0f0b7290 */ /* 0x000fc400097fe4ff */
[----:B------:R-:W-:Y:S02]  /*1f190*/  UIADD3.X UR67, UPT, UPT, UR15, UR67, URZ, UP1, !UPT ;  /* 0x000000430f437290 */ /* 0x000fe40008ffe4ff */
[----:B------:R-:W-:Y:S02]  /*1f1a0*/  UIADD3 UR50, UP0, UPT, UR76, UR50, URZ ;  /* 0x000000324c327290 */ /* 0x000fe4000ff1e0ff */
[----:B------:R-:W-:Y:S02]  /*1f1b0*/  UIADD3 UR51, UP6, UPT, UR76, UR51, URZ ;  /* 0x000000334c337290 */ /* 0x000fe4000ffde0ff */
[----:B------:R-:W-:Y:S02]  /*1f1c0*/  UIADD3 UR47, UP5, UPT, UR76, UR47, URZ ;  /* 0x0000002f4c2f7290 */ /* 0x000fe4000ffbe0ff */
[----:B------:R-:W-:Y:S02]  /*1f1d0*/  UIADD3 UR48, UP4, UPT, UR76, UR48, URZ ;  /* 0x000000304c307290 */ /* 0x000fe4000ff9e0ff */
[----:B------:R-:W-:-:S02]  /*1f1e0*/  UIADD3 UR30, UP3, UPT, UR76, UR30, URZ ;  /* 0x0000001e4c1e7290 */ /* 0x000fc4000ff7e0ff */
[----:B------:R-:W-:Y:S02]  /*1f1f0*/  UIADD3 UR31, UP2, UPT, UR76, UR31, URZ ;  /* 0x0000001f4c1f7290 */ /* 0x000fe4000ff5e0ff */
[----:B------:R-:W-:Y:S01]  /*1f200*/  UISETP.NE.U32.AND UP1, UPT, UR7, URZ, UPT ;  /* 0x000000ff0700728c */ /* 0x000fe2000bf25070 */
[----:B0-----:R-:W-:Y:S01]  /*1f210*/  IMAD.SHL.U32 R4, R23, 0x20, RZ ;  /* 0x0000002017047824 */ /* 0x001fe200078e00ff */
[----:B------:R-:W-:Y:S02]  /*1f220*/  UIADD3.X UR54, UPT, UPT, UR15, UR54, URZ, UP0, !UPT ;  /* 0x000000360f367290 */ /* 0x000fe400087fe4ff */
[----:B------:R-:W-:Y:S02]  /*1f230*/  UIADD3.X UR55, UPT, UPT, UR15, UR55, URZ, UP6, !UPT ;  /* 0x000000370f377290 */ /* 0x000fe4000b7fe4ff */
[----:B------:R-:W-:Y:S02]  /*1f240*/  UIADD3.X UR56, UPT, UPT, UR15, UR56, URZ, UP5, !UPT ;  /* 0x000000380f387290 */ /* 0x000fe4000affe4ff */
[----:B------:R-:W-:-:S02]  /*1f250*/  UIADD3.X UR57, UPT, UPT, UR15, UR57, URZ, UP4, !UPT ;  /* 0x000000390f397290 */ /* 0x000fc4000a7fe4ff */
[----:B------:R-:W-:Y:S02]  /*1f260*/  UIADD3.X UR58, UPT, UPT, UR15, UR58, URZ, UP3, !UPT ;  /* 0x0000003a0f3a7290 */ /* 0x000fe40009ffe4ff */
[----:B------:R-:W-:Y:S02]  /*1f270*/  UIADD3.X UR59, UPT, UPT, UR15, UR59, URZ, UP2, !UPT ;  /* 0x0000003b0f3b7290 */ /* 0x000fe400097fe4ff */
[----:B------:R-:W-:Y:S02]  /*1f280*/  UIADD3 UR33, UP0, UPT, UR76, UR33, URZ ;  /* 0x000000214c217290 */ /* 0x000fe4000ff1e0ff */
[----:B------:R-:W-:Y:S02]  /*1f290*/  UIADD3 UR34, UP6, UPT, UR76, UR34, URZ ;  /* 0x000000224c227290 */ /* 0x000fe4000ffde0ff */
[----:B------:R-:W-:Y:S02]  /*1f2a0*/  UIADD3 UR35, UP5, UPT, UR76, UR35, URZ ;  /* 0x000000234c237290 */ /* 0x000fe4000ffbe0ff */
[----:B------:R-:W-:-:S02]  /*1f2b0*/  UIADD3 UR36, UP4, UPT, UR76, UR36, URZ ;  /* 0x000000244c247290 */ /* 0x000fc4000ff9e0ff */
[----:B------:R-:W-:Y:S02]  /*1f2c0*/  UIADD3 UR37, UP3, UPT, UR76, UR37, URZ ;  /* 0x000000254c257290 */ /* 0x000fe4000ff7e0ff */
[----:B------:R-:W-:Y:S02]  /*1f2d0*/  UIADD3 UR38, UP2, UPT, UR76, UR38, URZ ;  /* 0x000000264c267290 */ /* 0x000fe4000ff5e0ff */
[----:B------:R-:W-:Y:S02]  /*1f2e0*/  UIADD3.X UR61, UPT, UPT, UR15, UR61, URZ, UP0, !UPT ;  /* 0x0000003d0f3d7290 */ /* 0x000fe400087fe4ff */
[----:B------:R-:W-:Y:S02]  /*1f2f0*/  UIADD3.X UR62, UPT, UPT, UR15, UR62, URZ, UP6, !UPT ;  /* 0x0000003e0f3e7290 */ /* 0x000fe4000b7fe4ff */
[----:B------:R-:W-:Y:S02]  /*1f300*/  UIADD3.X UR63, UPT, UPT, UR15, UR63, URZ, UP5, !UPT ;  /* 0x0000003f0f3f7290 */ /* 0x000fe4000affe4ff */
[----:B------:R-:W-:-:S02]  /*1f310*/  UIADD3.X UR64, UPT, UPT, UR15, UR64, URZ, UP4, !UPT ;  /* 0x000000400f407290 */ /* 0x000fc4000a7fe4ff */
[----:B------:R-:W-:Y:S02]  /*1f320*/  UIADD3.X UR65, UPT, UPT, UR15, UR65, URZ, UP3, !UPT ;  /* 0x000000410f417290 */ /* 0x000fe40009ffe4ff */
[----:B------:R-:W-:Y:S01]  /*1f330*/  UIADD3.X UR66, UPT, UPT, UR15, UR66, URZ, UP2, !UPT ;  /* 0x000000420f427290 */ /* 0x000fe200097fe4ff */
[----:B------:R-:W-:Y:S01]  /*1f340*/  VIADD R0, R0, 0xffffffe0 ;  /* 0xffffffe000007836 */ /* 0x000fe20000000000 */
        /* <DEDUP_REMOVED lines=12> */
[----:B--2---:R-:W-:-:S04]  /*1f410*/  IADD3 R2, P1, PT, R4, R2, RZ ;  /* 0x0000000204027210 */ /* 0x004fc80007f3e0ff */
[----:B----4-:R-:W-:Y:S01]  /*1f420*/  LEA.HI.X.SX32 R3, R4, R3, 0x1, P1 ;  /* 0x0000000304037211 */ /* 0x010fe200008f0eff */
[----:B-1----:R-:W-:Y:S08]  /*1f430*/  BRA.U UP1, `(.L_x_1) ;  /* 0xfffffefd01007547 */ /* 0x002ff0000b83ffff */
.L_x_0:
[----:B------:R-:W2:Y:S01]  /*1f440*/  LDL.LU R7, [R1+0xf0] ;  /* 0x0000f00001077983 */ /* 0x000ea20000300800 */
[----:B------:R-:W0:Y:S03]  /*1f450*/  LDCU.64 UR10, c[0x0][0x398] ;  /* 0x00007300ff0a77ac */ /* 0x000e260008000a00 */
[----:B------:R-:W2:Y:S01]  /*1f460*/  LDL.LU R6, [R1+0xf4] ;  /* 0x0000f40001067983 */ /* 0x000ea20000300800 */
[----:B------:R-:W1:Y:S03]  /*1f470*/  LDCU UR6, c[0x0][0x39c] ;  /* 0x00007380ff0677ac */ /* 0x000e660008000800 */
[----:B------:R-:W4:Y:S01]  /*1f480*/  LDL.LU R5, [R1+0xf8] ;  /* 0x0000f80001057983 */ /* 0x000f220000300800 */
[----:B------:R-:W-:Y:S01]  /*1f490*/  ULEA UR4, UR4, UR5, 0x5 ;  /* 0x0000000504047291 */ /* 0x000fe2000f8e28ff */
[----:B------:R-:W5:Y:S02]  /*1f4a0*/  LDCU UR7, c[0x0][0x39c] ;  /* 0x00007380ff0777ac */ /* 0x000f640008000800 */
[----:B------:R-:W4:Y:S01]  /*1f4b0*/  LDL.LU R4, [R1+0xfc] ;  /* 0x0000fc0001047983 */ /* 0x000f220000300800 */
[----:B------:R-:W3:Y:S01]  /*1f4c0*/  LDCU UR8, c[0x0][0x39c] ;  /* 0x00007380ff0877ac */ /* 0x000ee20008000800 */
[----:B------:R-:W0:Y:S01]  /*1f4d0*/  LDCU UR14, c[0x0][0x39c] ;  /* 0x00007380ff0e77ac */ /* 0x000e220008000800 */
[----:B------:R-:W-:Y:S01]  /*1f4e0*/  BAR.SYNC.DEFER_BLOCKING 0x0 ;  /* 0x0000000000007b1d */ /* 0x000fe20000010000 */
[----:B--2---:R-:W-:-:S05]  /*1f4f0*/  F2FP.SATFINITE.E4M3.F32.PACK_AB_MERGE_C R0, R6, R7, RZ ;  /* 0x000000070600723e */ /* 0x004fca00048070ff */
[----:B------:R4:W-:Y:S02]  /*1f500*/  STL [R1+0xa68], R0 ;  /* 0x000a680001007387 */ /* 0x0009e40000100800 */
[----:B----4-:R-:W-:Y:S02]  /*1f510*/  F2FP.SATFINITE.E4M3.F32.PACK_AB_MERGE_C R0, R4, R5, RZ ;  /* 0x000000050400723e */ /* 0x010fe400048070ff */
[----:B------:R-:W2:Y:S04]  /*1f520*/  LDL.LU R4, [R1+0x114] ;  /* 0x0001140001047983 */ /* 0x000ea80000300800 */
[----:B------:R-:W4:Y:S04]  /*1f530*/  LDL.LU R5, [R1+0x11c] ;  /* 0x00011c0001057983 */ /* 0x000f280000300800 */
[----:B------:R-:W-:Y:S04]  /*1f540*/  STL [R1+0x4c4], R0 ;  /* 0x0004c40001007387 */ /* 0x000fe80000100800 */
[----:B----4-:R4:W-:Y:S04]  /*1f550*/  STL [R1+0xc14], R5 ;  /* 0x000c140501007387 */ /* 0x0109e80000100800 */
[----:B----4-:R-:W2:Y:S04]  /*1f560*/  LDL.LU R5, [R1+0x110] ;  /* 0x0001100001057983 */ /* 0x010ea80000300800 */
[----:B------:R-:W4:Y:S04]  /*1f570*/  LDL.LU R0, [R1+0x1fc] ;  /* 0x0001fc0001007983 */ /* 0x000f280000300800 */
[----:B----4-:R4:W-:Y:S04]  /*1f580*/  STL [R1+0xbac], R0 ;  /* 0x000bac0001007387 */ /* 0x0109e80000100800 */
[----:B----4-:R-:W4:Y:S04]  /*1f590*/  LDL.LU R0, [R1+0x1f0] ;  /* 0x0001f00001007983 */ /* 0x010f280000300800 */
        /* <DEDUP_REMOVED lines=26> */
[----:B------:R-:W2:Y:S04]  /*1f740*/  LDL.LU R2, [R1+0x210] ;  /* 0x0002100001027983 */ /* 0x000ea80000300800 */
[----:B--2---:R2:W-:Y:S04]  /*1f750*/  STL [R1+0xbb4], R2 ;  /* 0x000bb40201007387 */ /* 0x0045e80000100800 */
[----:B--2---:R-:W2:Y:S04]  /*1f760*/  LDL.LU R2, [R1+0x1d8] ;  /* 0x0001d80001027983 */ /* 0x004ea80000300800 */
        /* <DEDUP_REMOVED lines=19> */
[----:B--2---:R-:W2:Y:S01]  /*1f8a0*/  LDL.LU R2, [R1+0x138] ;  /* 0x0001380001027983 */ /* 0x004ea20000300800 */
[----:B------:R-:W-:-:S03]  /*1f8b0*/  F2FP.SATFINITE.E4M3.F32.PACK_AB_MERGE_C R4, R4, R5, RZ ;  /* 0x000000050404723e */ /* 0x000fc600048070ff */
[----:B--2---:R2:W-:Y:S04]  /*1f8c0*/  STL [R1+0xc0c], R2 ;  /* 0x000c0c0201007387 */ /* 0x0045e80000100800 */
[----:B--2---:R-:W2:Y:S04]  /*1f8d0*/  LDL.LU R2, [R1+0x130] ;  /* 0x0001300001027983 */ /* 0x004ea80000300800 */
        /* <DEDUP_REMOVED lines=16> */
[----:B---3--:R-:W3:Y:S04]  /*1f9e0*/  LDL.LU R14, [R1+0x2c4] ;  /* 0x0002c400010e7983 */ /* 0x008ee80000300800 */
        /* <DEDUP_REMOVED lines=8> */
[----:B------:R-:W4:Y:S04]  /*1fa70*/  LDL.LU R5, [R1+0xc14] ;  /* 0x000c140001057983 */ /* 0x000f280000300800 */
[----:B------:R0:W-:Y:S04]  /*1fa80*/  STL [R1+0xa6c], R4 ;  /* 0x000a6c0401007387 */ /* 0x0001e80000100800 */
[----:B0-----:R-:W2:Y:S01]  /*1fa90*/  LDL.LU R4, [R1+0x1f8] ;  /* 0x0001f80001047983 */ /* 0x001ea20000300800 */
[----:B----4-:R-:W-:-:S03]  /*1faa0*/  F2FP.SATFINITE.E4M3.F32.PACK_AB_MERGE_C R5, R5, R0, RZ ;  /* 0x000000000505723e */ /* 0x010fc600048070ff */
[----:B------:R-:W2:Y:S04]  /*1fab0*/  LDL.LU R0, [R1+0xc10] ;  /* 0x000c100001007983 */ /* 0x000ea80000300800 */
[----:B------:R0:W-:Y:S04]  /*1fac0*/  STL [R1+0xa70], R5 ;  /* 0x000a700501007387 */ /* 0x0001e80000100800 */
[----:B0-----:R-:W4:Y:S01]  /*1fad0*/  LDL.LU R5, [R1+0x1f4] ;  /* 0x0001f40001057983 */ /* 0x001f220000300800 */
[----:B--2---:R-:W-:-:S03]  /*1fae0*/  F2FP.SATFINITE.E4M3.F32.PACK_AB_MERGE_C R0, R0, R2, RZ ;  /* 0x000000020000723e */ /* 0x004fc600048070ff */
[----:B------:R-:W2:Y:S04]  /*1faf0*/  LDL.LU R2, [R1+0xc0c] ;  /* 0x000c0c0001027983 */ /* 0x000ea80000300800 */
[----:B------:R0:W-:Y:S04]  /*1fb00*/  STL [R1+0x4d0], R0 ;  /* 0x0004d00001007387 */ /* 0x0001e80000100800 */
[----:B0-----:R-:W2:Y:S02]  /*1fb10*/  LDL.LU R0, [R1+0xc08] ;  /* 0x000c080001007983 */ /* 0x001ea40000300800 */
[----:B--2---:R-:W-:-:S02]  /*1fb20*/  F2FP.SATFINITE.E4M3.F32.PACK_AB_MERGE_C R0, R0, R2, RZ ;  /* 0x000000020000723e */ /* 0x004fc400048070ff */
        /* <DEDUP_REMOVED lines=42> */
[----:B0-----:R-:W4:Y:S02]  /*1fdd0*/  LDL.LU R0, [R1+0xbb0] ;  /* 0x000bb00001007983 */ /* 0x001f240000300800 */
[----:B----4-:R-:W-:-:S02]  /*1fde0*/  F2FP.SATFINITE.E4M3.F32.PACK_AB_MERGE_C R5, R5, R0, RZ ;  /* 0x000000000505723e */ /* 0x010fc400048070ff */
[----:B------:R-:W4:Y:S04]  /*1fdf0*/  LDL.LU R0, [R1+0xbac] ;  /* 0x000bac0001007983 */ /* 0x000f280000300800 */
[----:B------:R-:W-:Y:S01]  /*1fe00*/  STL [R1+0x1d8], R5 ;  /* 0x0001d80501007387 */ /* 0x000fe20000100800 */
[----:B----4-:R-:W-:Y:S02]  /*1fe10*/  F2FP.SATFINITE.E4M3.F32.PACK_AB_MERGE_C R4, R0, R4, RZ ;  /* 0x000000040004723e */ /* 0x010fe400048070ff */
[----:B--2---:R-:W-:Y:S02]  /*1fe20*/  F2FP.SATFINITE.E4M3.F32.PACK_AB_MERGE_C R0, R3, R2, RZ ;  /* 0x000000020300723e */ /* 0x004fe400048070ff */
[----:B------:R-:W-:Y:S01]  /*1fe30*/  F2FP.SATFINITE.E4M3.F32.PACK_AB_MERGE_C R3, R28, R29, RZ ;  /* 0x0000001d1c03723e */ /* 0x000fe200048070ff */
[----:B------:R-:W-:Y:S01]  /*1fe40*/  STL [R1+0x1d4], R4 ;  /* 0x0001d40401007387 */ /* 0x000fe20000100800 */
[----:B------:R-:W-:-:S03]  /*1fe50*/  F2FP.SATFINITE.E4M3.F32.PACK_AB_MERGE_C R2, R26, R27, RZ ;  /* 0x0000001b1a02723e */ /* 0x000fc600048070ff */
[----:B------:R0:W-:Y:S04]  /*1fe60*/  STL [R1+0x1d0], R0 ;  /* 0x0001d00001007387 */ /* 0x0001e80000100800 */
[----:B------:R2:W-:Y:S04]  /*1fe70*/  STL [R1+0x1bc], R3 ;  /* 0x0001bc0301007387 */ /* 0x0005e80000100800 */
[----:B------:R4:W-:Y:S01]  /*1fe80*/  STL [R1+0x1f8], R2 ;  /* 0x0001f80201007387 */ /* 0x0009e20000100800 */
[----:B0-----:R-:W-:Y:S02]  /*1fe90*/  F2FP.SATFINITE.E4M3.F32.PACK_AB_MERGE_C R0, R24, R25, RZ ;  /* 0x000000191800723e */ /* 0x001fe400048070ff */
[----:B--2---:R-:W-:-:S03]  /*1fea0*/  F2FP.SATFINITE.E4M3.F32.PACK_AB_MERGE_C R3, R22, R23, RZ ;  /* 0x000000171603723e */ /* 0x004fc600048070ff */
[----:B------:R0:W-:Y:S01]  /*1feb0*/  STL [R1+0x1f4], R0 ;  /* 0x0001f40001007387 */ /* 0x0001e20000100800 */
[----:B----4-:R-:W-:-:S03]  /*1fec0*/  F2FP.SATFINITE.E4M3.F32.PACK_AB_MERGE_C R2, R20, R21, RZ ;  /* 0x000000151402723e */ /* 0x010fc600048070ff */
[----:B------:R2:W-:Y:S04]  /*1fed0*/  STL [R1+0x1f0], R3 ;  /* 0x0001f00301007387 */ /* 0x0005e80000100800 */
[----:B------:R3:W-:Y:S01]  /*1fee0*/  STL [R1+0x1dc], R2 ;  /* 0x0001dc0201007387 */ /* 0x0007e20000100800 */
[----:B0-----:R-:W-:Y:S02]  /*1fef0*/  F2FP.SATFINITE.E4M3.F32.PACK_AB_MERGE_C R0, R18, R19, RZ ;  /* 0x000000131200723e */ /* 0x001fe400048070ff */
[----:B--2---:R-:W-:-:S03]  /*1ff00*/  F2FP.SATFINITE.E4M3.F32.PACK_AB_MERGE_C R3, R16, R17, RZ ;  /* 0x000000111003723e */ /* 0x004fc600048070ff */
[----:B------:R0:W-:Y:S01]  /*1ff10*/  STL [R1+0x218], R0 ;  /* 0x0002180001007387 */ /* 0x0001e20000100800 */
[----:B---3--:R-:W-:-:S03]  /*1ff20*/  F2FP.SATFINITE.E4M3.F32.PACK_AB_MERGE_C R2, R14, R15, RZ ;  /* 0x0000000f0e02723e */ /* 0x008fc600048070ff */
[----:B------:R2:W-:Y:S04]  /*1ff30*/  STL [R1+0x214], R3 ;  /* 0x0002140301007387 */ /* 0x0005e80000100800 */
[----:B------:R3:W-:Y:S01]  /*1ff40*/  STL [R1+0x210], R2 ;  /* 0x0002100201007387 */ /* 0x0007e20000100800 */
[----:B0-----:R-:W-:Y:S02]  /*1ff50*/  F2FP.SATFINITE.E4M3.F32.PACK_AB_MERGE_C R0, R12, R13, RZ ;  /* 0x0000000d0c00723e */ /* 0x001fe400048070ff */
[----:B--2---:R-:W-:-:S03]  /*1ff60*/  F2FP.SATFINITE.E4M3.F32.PACK_AB_MERGE_C R3, R10, R11, RZ ;  /* 0x0000000b0a03723e */ /* 0x004fc600048070ff */
[----:B------:R0:W-:Y:S01]  /*1ff70*/  STL [R1+0x1fc], R0 ;  /* 0x0001fc0001007387 */ /* 0x0001e20000100800 */
[----:B---3--:R-:W-:-:S03]  /*1ff80*/  F2FP.SATFINITE.E4M3.F32.PACK_AB_MERGE_C R2, R8, R9, RZ ;  /* 0x000000090802723e */ /* 0x008fc600048070ff */
[----:B------:R-:W-:Y:S04]  /*1ff90*/  STL [R1+0x238], R3 ;  /* 0x0002380301007387 */ /* 0x000fe80000100800 */
[----:B------:R-:W2:Y:S01]  /*1ffa0*/  LDL.LU R14, [R1+0x4ac] ;  /* 0x0004ac00010e7983 */ /* 0x000ea20000300800 */
[----:B0-----:R-:W-:-:S03]  /*1ffb0*/  F2FP.SATFINITE.E4M3.F32.PACK_AB_MERGE_C R0, R6, R7, RZ ;  /* 0x000000070600723e */ /* 0x001fc600048070ff */
[----:B------:R-:W-:Y:S04]  /*1ffc0*/  STL [R1+0x234], R2 ;  /* 0x0002340201007387 */ /* 0x000fe80000100800 */
[----:B--2---:R0:W-:Y:S04]  /*1ffd0*/  STL [R1+0xb9c], R14 ;  /* 0x000b9c0e01007387 */ /* 0x0041e80000100800 */
[----:B------:R-:W-:Y:S04]  /*1ffe0*/  STL [R1+0x230], R0 ;  /* 0x0002300001007387 */ /* 0x000fe80000100800 */
[----:B0-----:R-:W2:Y:S04]  /*1fff0*/  LDL.LU R14, [R1+0x4a4] ;  /* 0x0004a400010e7983 */ /* 0x001ea80000300800 */
[----:B--2---:R0:W-:Y:S04]  /*20000*/  STL [R1+0xba4], R14 ;  /* 0x000ba40e01007387 */ /* 0x0041e80000100800 */
[----:B0-----:R-:W2:Y:S04]  /*20010*/  LDL.LU R14, [R1+0x2bc] ;  /* 0x0002bc00010e7983 */ /* 0x001ea80000300800 */
[----:B------:R-:W3:Y:S04]  /*20020*/  LDL.LU R6, [R1+0x494] ;  /* 0x0004940001067983 */ /* 0x000ee80000300800 */
[----:B---3--:R0:W-:Y:S04]  /*20030*/  STL [R1+0xb98], R6 ;  /* 0x000b980601007387 */ /* 0x0081e80000100800 */
[----:B0-----:R-:W3:Y:S04]  /*20040*/  LDL.LU R6, [R1+0x4a8] ;  /* 0x0004a80001067983 */ /* 0x001ee80000300800 */
[----:B---3--:R0:W-:Y:S04]  /*20050*/  STL [R1+0xba0], R6 ;  /* 0x000ba00601007387 */ /* 0x0081e80000100800 */
[----:B0-----:R-:W3:Y:S04]  /*20060*/  LDL.LU R6, [R1+0x4a0] ;  /* 0x0004a00001067983 */ /* 0x001ee80000300800 */
[----:B---3--:R0:W-:Y:S04]  /*20070*/  STL [R1+0xba8], R6 ;  /* 0x000ba80601007387 */ /* 0x0081e80000100800 */
[----:B0-----:R-:W2:Y:S04]  /*20080*/  LDL.LU R6, [R1+0x2b8] ;  /* 0x0002b80001067983 */ /* 0x001ea80000300800 */
[----:B------:R-:W3:Y:S04]  /*20090*/  LDL.LU R7, [R1+0x49c] ;  /* 0x00049c0001077983 */ /* 0x000ee80000300800 */
[----:B---3--:R0:W-:Y:S04]  /*200a0*/  STL [R1+0xb94], R7 ;  /* 0x000b940701007387 */ /* 0x0081e80000100800 */
[----:B0-----:R-:W3:Y:S04]  /*200b0*/  LDL.LU R7, [R1+0x490] ;  /* 0x0004900001077983 */ /* 0x001ee80000300800 */
[----:B------:R-:W4:Y:S04]  /*200c0*/  LDL.LU R15, [R1+0x47c] ;  /* 0x00047c00010f7983 */ /* 0x000f280000300800 */
[----:B----4-:R0:W-:Y:S04]  /*200d0*/  STL [R1+0xb78], R15 ;  /* 0x000b780f01007387 */ /* 0x0101e80000100800 */
[----:B0-----:R-:W4:Y:S04]  /*200e0*/  LDL.LU R15, [R1+0x474] ;  /* 0x00047400010f7983 */ /* 0x001f280000300800 */
[----:B----4-:R0:W-:Y:S04]  /*200f0*/  STL [R1+0xb80], R15 ;  /* 0x000b800f01007387 */ /* 0x0101e80000100800 */
[----:B0-----:R-:W4:Y:S04]  /*20100*/  LDL.LU R15, [R1+0x48c] ;  /* 0x00048c00010f7983 */ /* 0x001f280000300800 */
[----:B----4-:R0:W-:Y:S04]  /*20110*/  STL [R1+0xb88], R15 ;  /* 0x000b880f01007387 */ /* 0x0101e80000100800 */
[----:B0-----:R-:W4:Y:S04]  /*20120*/  LDL.LU R15, [R1+0x484] ;  /* 0x00048400010f7983 */ /* 0x001f280000300800 */
[----:B----4-:R0:W-:Y:S04]  /*20130*/  STL [R1+0xb90], R15 ;  /* 0x000b900f01007387 */ /* 0x0101e80000100800 */
[----:B0-----:R-:W4:Y:S04]  /*20140*/  LDL.LU R15, [R1+0x498] ;  /* 0x00049800010f7983 */ /* 0x001f280000300800 */
[----:B------:R-:W2:Y:S04]  /*20150*/  LDL.LU R5, [R1+0x44c] ;  /* 0x00044c0001057983 */ /* 0x000ea80000300800 */
[----:B--2---:R0:W-:Y:S04]  /*20160*/  STL [R1+0xb58], R5 ;  /* 0x000b580501007387 */ /* 0x0041e80000100800 */
[----:B0-----:R-:W2:Y:S04]  /*20170*/  LDL.LU R5, [R1+0x458] ;  /* 0x0004580001057983 */ /* 0x001ea80000300800 */
        /* <DEDUP_REMOVED lines=14> */
[----:B------:R-:W2:Y:S04]  /*20260*/  LDL.LU R4, [R1+0x430] ;  /* 0x0004300001047983 */ /* 0x000ea80000300800 */
[----:B--2---:R0:W-:Y:S04]  /*20270*/  STL [R1+0xb60], R4 ;  /* 0x000b600401007387 */ /* 0x0041e80000100800 */
[----:B0-----:R-:W2:Y:S04]  /*20280*/  LDL.LU R4, [R1+0x450] ;  /* 0x0004500001047983 */ /* 0x001ea80000300800 */
[----:B--2---:R0:W-:Y:S04]  /*20290*/  STL [R1+0xb68], R4 ;  /* 0x000b680401007387 */ /* 0x0041e80000100800 */
[----:B0-----:R-:W2:Y:S01]  /*202a0*/  LDL.LU R4, [R1+0x468] ;  /* 0x0004680001047983 */ /* 0x001ea20000300800 */
[----:B------:R-:W-:-:S03]  /*202b0*/  F2FP.SATFINITE.E4M3.F32.PACK_AB_MERGE_C R14, R14, R6, RZ ;  /* 0x000000060e0e723e */ /* 0x000fc600048070ff */
[----:B--2---:R0:W-:Y:S04]  /*202c0*/  STL [R1+0xb70], R4 ;  /* 0x000b700401007387 */ /* 0x0041e80000100800 */
        /* <DEDUP_REMOVED lines=32> */
[----:B------:R-:W3:Y:S04]  /*204d0*/  LDL.LU R6, [R1+0xb98] ;  /* 0x000b980001067983 */ /* 0x000ee80000300800 */
[----:B------:R0:W-:Y:S04]  /*204e0*/  STL [R1+0xa60], R14 ;  /* 0x000a600e01007387 */ /* 0x0001e80000100800 */
[----:B0-----:R-:W2:Y:S01]  /*204f0*/  LDL.LU R14, [R1+0x448] ;  /* 0x00044800010e7983 */ /* 0x001ea20000300800 */
[----:B---3--:R-:W-:-:S03]  /*20500*/  F2FP.SATFINITE.E4M3.F32.PACK_AB_MERGE_C R6, R6, R7, RZ ;  /* 0x000000070606723e */ /* 0x008fc600048070ff */
[----:B------:R-:W4:Y:S04]  /*20510*/  LDL.LU R7, [R1+0xb94] ;  /* 0x000b940001077983 */ /* 0x000f280000300800 */
[----:B------:R0:W-:Y:S04]  /*20520*/  STL [R1+0xa64], R6 ;  /* 0x000a640601007387 */ /* 0x0001e80000100800 */
[----:B0-----:R-:W3:Y:S01]  /*20530*/  LDL.LU R6, [R1+0x444] ;  /* 0x0004440001067983 */ /* 0x001ee20000300800 */
[----:B----4-:R-:W-:-:S03]  /*20540*/  F2FP.SATFINITE.E4M3.F32.PACK_AB_MERGE_C R7, R7, R15, RZ ;  /* 0x0000000f0707723e */ /* 0x010fc600048070ff */
[----:B------:R-:W4:Y:S04]  /*20550*/  LDL.LU R15, [R1+0xb90] ;  /* 0x000b9000010f7983 */ /* 0x000f280000300800 */
[----:B------:R0:W-:Y:S04]  /*20560*/  STL [R1+0xa74], R7 ;  /* 0x000a740701007387 */ /* 0x0001e80000100800 */
[----:B0-----:R-:W3:Y:S01]  /*20570*/  LDL.LU R7, [R1+0x440] ;  /* 0x0004400001077983 */ /* 0x001ee20000300800 */
[----:B----4-:R-:W-:-:S03]  /*20580*/  F2FP.SATFINITE.E4M3.F32.PACK_AB_MERGE_C R15, R15, R5, RZ ;  /* 0x000000050f0f723e */ /* 0x010fc600048070ff */
[----:B------:R-:W4:Y:S04]  /*20590*/  LDL.LU R5, [R1+0xb8c] ;  /* 0x000b8c0001057983 */ /* 0x000f280000300800 */
[----:B------:R0:W-:Y:S04]  /*205a0*/  STL [R1+0x3c], R15 ;  /* 0x00003c0f01007387 */ /* 0x0001e80000100800 */
[----:B0-----:R-:W4:Y:S02]  /*205b0*/  LDL.LU R15, [R1+0xb88] ;  /* 0x000b8800010f7983 */ /* 0x001f240000300800 */
[----:B----4-:R-:W-:-:S02]  /*205c0*/  F2FP.SATFINITE.E4M3.F32.PACK_AB_MERGE_C R15, R15, R5, RZ ;  /* 0x000000050f0f723e */ /* 0x010fc400048070ff */
        /* <DEDUP_REMOVED lines=10> */
[----:B0-----:R-:W2:Y:S01]  /*20670*/  LDL.LU R15, [R1+0x45c] ;  /* 0x00045c00010f7983 */ /* 0x001ea20000300800 */
        /* <DEDUP_REMOVED lines=11> */
[----:B0-----:R-:W2:Y:S02]  /*20730*/  LDL.LU R5, [R1+0xb5c] ;  /* 0x000b5c0001057983 */ /* 0x001ea40000300800 */
[----:B--2---:R-:W-:-:S02]  /*20740*/  F2FP.SATFINITE.E4M3.F32.PACK_AB_MERGE_C R15, R15, R5, RZ ;  /* 0x000000050f0f723e */ /* 0x004fc400048070ff */
[----:B------:R-:W2:Y:S01]  /*20750*/  LDL.LU R5, [R1+0xb58] ;  /* 0x000b580001057983 */ /* 0x000ea20000300800 */
[----:B---3--:R-:W-:Y:S02]  /*20760*/  F2FP.SATFINITE.E4M3.F32.PACK_AB_MERGE_C R6, R6, R7, RZ ;  /* 0x000000070606723e */ /* 0x008fe400048070ff */
[----:B----4-:R-:W-:Y:S01]  /*20770*/  F2FP.SATFINITE.E4M3.F32.PACK_AB_MERGE_C R4, R0, R4, RZ ;  /* 0x000000040004723e */ /* 0x010fe200048070ff */
[----:B------:R-:W-:Y:S01]  /*20780*/  STL [R1+0x50], R15 ;  /* 0x0000500f01007387 */ /* 0x000fe20000100800 */
[----:B------:R-:W-:Y:S02]  /*20790*/  F2FP.SATFINITE.E4M3.F32.PACK_AB_MERGE_C R2, R3, R2, RZ ;  /* 0x000000020302723e */ /* 0x000fe400048070ff */
[----:B------:R-:W-:Y:S01]  /*207a0*/  F2FP.SATFINITE.E4M3.F32.PACK_AB_MERGE_C R0, R28, R29, RZ ;  /* 0x0000001d1c00723e */ /* 0x000fe200048070ff */
[----:B------:R-:W-:Y:S01]  /*207b0*/  STL [R1+0x7c], R6 ;  /* 0x00007c0601007387 */ /* 0x000fe20000100800 */
[----:B------:R-:W-:Y:S02]  /*207c0*/  F2FP.SATFINITE.E4M3.F32.PACK_AB_MERGE_C R3, R26, R27, RZ ;  /* 0x0000001b1a03723e */ /* 0x000fe400048070ff */
[----:B--2---:R-:W-:-:S05]  /*207d0*/  F2FP.SATFINITE.E4M3.F32.PACK_AB_MERGE_C R5, R5, R14, RZ ;  /* 0x0000000e0505723e */ /* 0x004fca00048070ff */
[----:B------:R-:W-:Y:S04]  /*207e0*/  STL [R1+0x78], R5 ;  /* 0x0000780501007387 */ /* 0x000fe80000100800 */
[----:B------:R-:W-:Y:S04]  /*207f0*/  STL [R1+0x74], R4 ;  /* 0x0000740401007387 */ /* 0x000fe80000100800 */
[----:B------:R0:W-:Y:S04]  /*20800*/  STL [R1+0x70], R2 ;  /* 0x0000700201007387 */ /* 0x0001e80000100800 */
[----:B------:R2:W-:Y:S04]  /*20810*/  STL [R1+0x13c], R0 ;  /* 0x00013c0001007387 */ /* 0x0005e80000100800 */
[----:B------:R3:W-:Y:S01]  /*20820*/  STL [R1+0x138], R3 ;  /* 0x0001380301007387 */ /* 0x0007e20000100800 */
[----:B0-----:R-:W-:-:S02]  /*20830*/  F2FP.SATFINITE.E4M3.F32.PACK_AB_MERGE_C R2, R24, R25, RZ ;  /* 0x000000191802723e */ /* 0x001fc400048070ff */
        /* <DEDUP_REMOVED lines=9> */
[----:B------:R2:W-:Y:S04]  /*208d0*/  STL [R1+0x154], R0 ;  /* 0x0001540001007387 */ /* 0x0005e80000100800 */
[----:B------:R-:W-:Y:S04]  /*208e0*/  STL [R1+0x150], R3 ;  /* 0x0001500301007387 */ /* 0x000fe80000100800 */
[----:B------:R-:W3:Y:S01]  /*208f0*/  LDL.LU R13, [R1+0x3b4] ;  /* 0x0003b400010d7983 */ /* 0x000ee20000300800 */
[----:B0-----:R-:W-:Y:S02]  /*20900*/  F2FP.SATFINITE.E4M3.F32.PACK_AB_MERGE_C R2, R10, R11, RZ ;  /* 0x0000000b0a02723e */ /* 0x001fe400048070ff */
[----:B--2---:R-:W-:-:S03]  /*20910*/  F2FP.SATFINITE.E4M3.F32.PACK_AB_MERGE_C R0, R8, R9, RZ ;  /* 0x000000090800723e */ /* 0x004fc600048070ff */
[----:B------:R-:W-:Y:S04]  /*20920*/  STL [R1+0x17c], R2 ;  /* 0x00017c0201007387 */ /* 0x000fe80000100800 */
[----:B---3--:R0:W-:Y:S04]  /*20930*/  STL [R1+0xb28], R13 ;  /* 0x000b280d01007387 */ /* 0x0081e80000100800 */
[----:B------:R-:W-:Y:S04]  /*20940*/  STL [R1+0x178], R0 ;  /* 0x0001780001007387 */ /* 0x000fe80000100800 */
        /* <DEDUP_REMOVED lines=119> */
[----:B---3--:R-:W-:-:S03]  /*210c0*/  F2FP.SATFINITE.E4M3.F32.PACK_AB_MERGE_C R11, R12, R11, RZ ;  /* 0x0000000b0c0b723e */ /* 0x008fc600048070ff */
[----:B------:R2:W-:Y:S01]  /*210d0*/  STL [R1+0x24], R10 ;  /* 0x0000240a01007387 */ /* 0x0005e20000100800 */
[----:B----4-:R-:W-:Y:S02]  /*210e0*/  F2FP.SATFINITE.E4M3.F32.PACK_AB_MERGE_C R6, R6, R7, RZ ;  /* 0x000000070606723e */ /* 0x010fe400048070ff */
[----:B------:R-:W-:Y:S01]  /*210f0*/  F2FP.SATFINITE.E4M3.F32.PACK_AB_MERGE_C R5, R5, R14, RZ ;  /* 0x0000000e0505723e */ /* 0x000fe200048070ff */
[----:B------:R-:W-:Y:S01]  /*21100*/  STL [R1+0x20], R11 ;  /* 0x0000200b01007387 */ /* 0x000fe20000100800 */
[----:B------:R-:W-:Y:S02]  /*21110*/  F2FP.SATFINITE.E4M3.F32.PACK_AB_MERGE_C R0, R0, R4, RZ ;  /* 0x000000040000723e */ /* 0x000fe400048070ff */
[----:B------:R-:W-:Y:S02]  /*21120*/  F2FP.SATFINITE.E4M3.F32.PACK_AB_MERGE_C R3, R3, R2, RZ ;  /* 0x000000020303723e */ /* 0x000fe400048070ff */
[----:B------:R-:W-:Y:S02]  /*21130*/  F2FP.SATFINITE.E4M3.F32.PACK_AB_MERGE_C R2, R28, R29, RZ ;  /* 0x0000001d1c02723e */ /* 0x000fe400048070ff */
[----:B--2---:R-:W-:-:S05]  /*21140*/  F2FP.SATFINITE.E4M3.F32.PACK_AB_MERGE_C R10, R15, R13, RZ ;  /* 0x0000000d0f0a723e */ /* 0x004fca00048070ff */
[----:B------:R-:W-:Y:S04]  /*21150*/  STL [R1+0x4c], R10 ;  /* 0x00004c0a01007387 */ /* 0x000fe80000100800 */
[----:B------:R-:W-:Y:S04]  /*21160*/  STL [R1+0x48], R6 ;  /* 0x0000480601007387 */ /* 0x000fe80000100800 */
[----:B------:R-:W-:Y:S04]  /*21170*/  STL [R1+0x44], R5 ;  /* 0x0000440501007387 */ /* 0x000fe80000100800 */
[----:B------:R0:W-:Y:S04]  /*21180*/  STL [R1+0x40], R0 ;  /* 0x0000400001007387 */ /* 0x0001e80000100800 */
[----:B------:R2:W-:Y:S01]  /*21190*/  STL [R1+0x6c], R3 ;  /* 0x00006c0301007387 */ /* 0x0005e20000100800 */
[----:B0-----:R-:W-:-:S03]  /*211a0*/  F2FP.SATFINITE.E4M3.F32.PACK_AB_MERGE_C R0, R26, R27, RZ ;  /* 0x0000001b1a00723e */ /* 0x001fc600048070ff */
[----:B------:R0:W-:Y:S01]  /*211b0*/  STL [R1+0x68], R2 ;  /* 0x0000680201007387 */ /* 0x0001e20000100800 */
[----:B--2---:R-:W-:-:S03]  /*211c0*/  F2FP.SATFINITE.E4M3.F32.PACK_AB_MERGE_C R3, R24, R25, RZ ;  /* 0x000000191803723e */ /* 0x004fc600048070ff */
        /* <DEDUP_REMOVED lines=108> */
[----:B------:R-:W2:Y:S01]  /*21890*/  LDL.LU R11, [R1+0xac0] ;  /* 0x000ac000010b7983 */ /* 0x000ea20000300800 */
[----:B---3--:R-:W-:-:S03]  /*218a0*/  F2FP.SATFINITE.E4M3.F32.PACK_AB_MERGE_C R9, R9, R7, RZ ;  /* 0x000000070909723e */ /* 0x008fc600048070ff */
[----:B------:R4:W-:Y:S01]  /*218b0*/  STL [R1+0x118], R10 ;  /* 0x0001180a01007387 */ /* 0x0009e20000100800 */
[----:B------:R-:W-:Y:S02]  /*218c0*/  F2FP.SATFINITE.E4M3.F32.PACK_AB_MERGE_C R8, R8, R6, RZ ;  /* 0x000000060808723e */ /* 0x000fe400048070ff */
[----:B------:R-:W-:Y:S02]  /*218d0*/  F2FP.SATFINITE.E4M3.F32.PACK_AB_MERGE_C R3, R3, R14, RZ ;  /* 0x0000000e0303723e */ /* 0x000fe400048070ff */
[----:B------:R-:W-:Y:S02]  /*218e0*/  F2FP.SATFINITE.E4M3.F32.PACK_AB_MERGE_C R2, R2, R5, RZ ;  /* 0x000000050202723e */ /* 0x000fe400048070ff */
[----:B----4-:R-:W-:Y:S02]  /*218f0*/  F2FP.SATFINITE.E4M3.F32.PACK_AB_MERGE_C R10, R15, R13, RZ ;  /* 0x0000000d0f0a723e */ /* 0x010fe400048070ff */
[----:B------:R-:W-:Y:S02]  /*21900*/  F2FP.SATFINITE.E4M3.F32.PACK_AB_MERGE_C R19, R19, R4, RZ ;  /* 0x000000041313723e */ /* 0x000fe400048070ff */
[----:B------:R-:W-:-:S02]  /*21910*/  F2FP.SATFINITE.E4M3.F32.PACK_AB_MERGE_C R18, R18, R0, RZ ;  /* 0x000000001212723e */ /* 0x000fc400048070ff */
[----:B------:R-:W-:Y:S02]  /*21920*/  F2FP.SATFINITE.E4M3.F32.PACK_AB_MERGE_C R17, R17, R29, RZ ;  /* 0x0000001d1111723e */ /* 0x000fe400048070ff */
[----:B------:R-:W-:Y:S02]  /*21930*/  F2FP.SATFINITE.E4M3.F32.PACK_AB_MERGE_C R16, R16, R28, RZ ;  /* 0x0000001c1010723e */ /* 0x000fe400048070ff */
[----:B------:R-:W-:Y:S02]  /*21940*/  F2FP.SATFINITE.E4M3.F32.PACK_AB_MERGE_C R23, R23, R27, RZ ;  /* 0x0000001b1717723e */ /* 0x000fe400048070ff */
[----:B------:R-:W-:Y:S02]  /*21950*/  F2FP.SATFINITE.E4M3.F32.PACK_AB_MERGE_C R22, R22, R26, RZ ;  /* 0x0000001a1616723e */ /* 0x000fe400048070ff */
[----:B------:R-:W-:Y:S02]  /*21960*/  F2FP.SATFINITE.E4M3.F32.PACK_AB_MERGE_C R21, R21, R25, RZ ;  /* 0x000000191515723e */ /* 0x000fe400048070ff */
[----:B------:R-:W-:-:S02]  /*21970*/  F2FP.SATFINITE.E4M3.F32.PACK_AB_MERGE_C R20, R20, R24, RZ ;  /* 0x000000181414723e */ /* 0x000fc400048070ff */
[----:B--2---:R-:W-:-:S05]  /*21980*/  F2FP.SATFINITE.E4M3.F32.PACK_AB_MERGE_C R11, R12, R11, RZ ;  /* 0x0000000b0c0b723e */ /* 0x004fca00048070ff */
        /* <DEDUP_REMOVED lines=10> */
[----:B------:R-:W2:Y:S04]  /*21a30*/  LDL.LU R7, [R1+0x1c0] ;  /* 0x0001c00001077983 */ /* 0x000ea80000300800 */
[----:B------:R-:W2:Y:S04]  /*21a40*/  LDL.LU R27, [R1+0x1c4] ;  /* 0x0001c400011b7983 */ /* 0x000ea80000300800 */
[----:B------:R-:W3:Y:S04]  /*21a50*/  LDL.LU R5, [R1+0x1c8] ;  /* 0x0001c80001057983 */ /* 0x000ee80000300800 */
[----:B------:R-:W3:Y:S04]  /*21a60*/  LDL.LU R26, [R1+0x1cc] ;  /* 0x0001cc00011a7983 */ /* 0x000ee80000300800 */
[----:B------:R-:W4:Y:S04]  /*21a70*/  LDL.LU R4, [R1+0x1a0] ;  /* 0x0001a00001047983 */ /* 0x000f280000300800 */
[----:B------:R-:W4:Y:S04]  /*21a80*/  LDL.LU R25, [R1+0x1a4] ;  /* 0x0001a40001197983 */ /* 0x000f280000300800 */
[----:B------:R-:W2:Y:S04]  /*21a90*/  LDL.LU R0, [R1+0x1a8] ;  /* 0x0001a80001007983 */ /* 0x000ea80000300800 */
[----:B------:R-:W2:Y:S04]  /*21aa0*/  LDL.LU R24, [R1+0x1ac] ;  /* 0x0001ac0001187983 */ /* 0x000ea80000300800 */
[----:B------:R-:W2:Y:S04]  /*21ab0*/  LDL.LU R6, [R1+0x188] ;  /* 0x0001880001067983 */ /* 0x000ea80000300800 */
[----:B--2---:R0:W-:Y:S04]  /*21ac0*/  STL [R1+0xab8], R6 ;  /* 0x000ab80601007387 */ /* 0x0041e80000100800 */
[----:B0-----:R-:W2:Y:S04]  /*21ad0*/  LDL.LU R6, [R1+0x184] ;  /* 0x0001840001067983 */ /* 0x001ea80000300800 */
[----:B------:R-:W2:Y:S04]  /*21ae0*/  LDL.LU R14, [R1+0x18c] ;  /* 0x00018c00010e7983 */ /* 0x000ea80000300800 */
[----:B--2---:R0:W-:Y:S04]  /*21af0*/  STL [R1+0xabc], R14 ;  /* 0x000abc0e01007387 */ /* 0x0041e80000100800 */
[----:B0-----:R-:W2:Y:S04]  /*21b00*/  LDL.LU R14, [R1+0x180] ;  /* 0x00018000010e7983 */ /* 0x001ea80000300800 */
[----:B------:R-:W2:Y:S04]  /*21b10*/  LDL.LU R29, [R1+0x164] ;  /* 0x00016400011d7983 */ /* 0x000ea80000300800 */
[----:B------:R-:W2:Y:S04]  /*21b20*/  LDL.LU R28, [R1+0x16c] ;  /* 0x00016c00011c7983 */ /* 0x000ea80000300800 */
[----:B--2---:R0:W-:Y:S04]  /*21b30*/  STL [R1+0xab4], R28 ;  /* 0x000ab41c01007387 */ /* 0x0041e80000100800 */
[----:B0-----:R-:W2:Y:S04]  /*21b40*/  LDL.LU R28, [R1+0x160] ;  /* 0x00016000011c7983 */ /* 0x001ea80000300800 */
[----:B------:R-:W2:Y:S04]  /*21b50*/  LDL.LU R16, [R1+0x144] ;  /* 0x0001440001107983 */ /* 0x000ea80000300800 */
[----:B--2---:R0:W-:Y:S04]  /*21b60*/  STL [R1+0xab0], R16 ;  /* 0x000ab01001007387 */ /* 0x0041e80000100800 */
[----:B0-----:R-:W2:Y:S04]  /*21b70*/  LDL.LU R16, [R1+0x168] ;  /* 0x0001680001107983 */ /* 0x001ea80000300800 */
[----:B------:R-:W2:Y:S01]  /*21b80*/  LDL.LU R17, [R1+0x148] ;  /* 0x0001480001117983 */ /* 0x000ea20000300800 */
[----:B------:R-:W-:-:S02]  /*21b90*/  F2FP.SATFINITE.E4M3.F32.PACK_AB_MERGE_C R27, R27, R7, RZ ;  /* 0x000000071b1b723e */ /* 0x000fc400048070ff */
[----:B---3--:R-:W-:Y:S02]  /*21ba0*/  F2FP.SATFINITE.E4M3.F32.PACK_AB_MERGE_C R26, R26, R5, RZ ;  /* 0x000000051a1a723e */ /* 0x008fe400048070ff */
[----:B------:R-:W-:Y:S02]  /*21bb0*/  F2FP.SATFINITE.E4M3.F32.PACK_AB_MERGE_C R6, R6, R14, RZ ;  /* 0x0000000e0606723e */ /* 0x000fe400048070ff */
[----:B----4-:R-:W-:Y:S02]  /*21bc0*/  F2FP.SATFINITE.E4M3.F32.PACK_AB_MERGE_C R25, R25, R4, RZ ;  /* 0x000000041919723e */ /* 0x010fe400048070ff */
[----:B------:R-:W-:Y:S01]  /*21bd0*/  F2FP.SATFINITE.E4M3.F32.PACK_AB_MERGE_C R24, R24, R0, RZ ;  /* 0x000000001818723e */ /* 0x000fe200048070ff */
[----:B--2---:R0:W-:Y:S04]  /*21be0*/  STL [R1+0xaac], R17 ;  /* 0x000aac1101007387 */ /* 0x0041e80000100800 */
[----:B0-----:R-:W2:Y:S04]  /*21bf0*/  LDL.LU R17, [R1+0x140] ;  /* 0x0001400001117983 */ /* 0x001ea80000300800 */
[----:B------:R-:W3:Y:S04]  /*21c00*/  LDL.LU R18, [R1+0x14c] ;  /* 0x00014c0001127983 */ /* 0x000ee80000300800 */
[----:B------:R-:W4:Y:S04]  /*21c10*/  LDL.LU R19, [R1+0x120] ;  /* 0x0001200001137983 */ /* 0x000f280000300800 */
[----:B------:R-:W4:Y:S04]  /*21c20*/  LDL.LU R2, [R1+0x124] ;  /* 0x0001240001027983 */ /* 0x000f280000300800 */
        /* <DEDUP_REMOVED lines=8> */
[----:B------:R0:W-:Y:S04]  /*21cb0*/  STL.64 [R1+0xa58], R22 ;  /* 0x000a581601007387 */ /* 0x0001e80000100a00 */
[----:B0-----:R-:W2:Y:S04]  /*21cc0*/  LDL.LU R22, [R1+0xd8] ;  /* 0x0000d80001167983 */ /* 0x001ea80000300800 */
[----:B------:R-:W2:Y:S04]  /*21cd0*/  LDL.LU R23, [R1+0xdc] ;  /* 0x0000dc0001177983 */ /* 0x000ea80000300800 */
        /* <DEDUP_REMOVED lines=8> */
[----:B------:R0:W-:Y:S04]  /*21d60*/  STL [R1+0x4], R6 ;  /* 0x0000040601007387 */ /* 0x0001e80000100800 */
[----:B0-----:R-:W2:Y:S01]  /*21d70*/  LDL.LU R6, [R1+0xab8] ;  /* 0x000ab80001067983 */ /* 0x001ea20000300800 */
[----:B------:R-:W-:-:S02]  /*21d80*/  F2FP.SATFINITE.E4M3.F32.PACK_AB_MERGE_C R29, R29, R28, RZ ;  /* 0x0000001c1d1d723e */ /* 0x000fc400048070ff */
[----:B--2---:R-:W-:Y:S02]  /*21d90*/  F2FP.SATFINITE.E4M3.F32.PACK_AB_MERGE_C R14, R14, R6, RZ ;  /* 0x000000060e0e723e */ /* 0x004fe400048070ff */
[----:B------:R-:W2:Y:S04]  /*21da0*/  LDL.LU R6, [R1+0x4c4] ;  /* 0x0004c40001067983 */ /* 0x000ea80000300800 */
[----:B------:R0:W-:Y:S04]  /*21db0*/  STL [R1], R14 ;  /* 0x0000000e01007387 */ /* 0x0001e80000100800 */
[----:B0-----:R-:W2:Y:S04]  /*21dc0*/  LDL.LU R14, [R1+0x34] ;  /* 0x00003400010e7983 */ /* 0x001ea80000300800 */
[----:B------:R-:W2:Y:S04]  /*21dd0*/  LDL.LU R28, [R1+0xab4] ;  /* 0x000ab400011c7983 */ /* 0x000ea80000300800 */
[----:B------:R0:W-:Y:S04]  /*21de0*/  STL [R1+0xa2c], R29 ;  /* 0x000a2c1d01007387 */ /* 0x0001e80000100800 */
[----:B0-----:R-:W3:Y:S01]  /*21df0*/  LDL.LU R29, [R1+0xec] ;  /* 0x0000ec00011d7983 */ /* 0x001ee20000300800 */
[----:B--2---:R-:W-:-:S03]  /*21e00*/  F2FP.SATFINITE.E4M3.F32.PACK_AB_MERGE_C R28, R28, R16, RZ ;  /* 0x000000101c1c723e */ /* 0x004fc600048070ff */
[----:B------:R-:W2:Y:S04]  /*21e10*/  LDL.LU R16, [R1+0xab0] ;  /* 0x000ab00001107983 */ /* 0x000ea80000300800 */
[----:B------:R0:W-:Y:S04]  /*21e20*/  STL [R1+0xa30], R28 ;  /* 0x000a301c01007387 */ /* 0x0001e80000100800 */
[----:B0-----:R-:W3:Y:S01]  /*21e30*/  LDL.LU R28, [R1+0x10c] ;  /* 0x00010c00011c7983 */ /* 0x001ee20000300800 */
[----:B--2---:R-:W-:-:S03]  /*21e40*/  F2FP.SATFINITE.E4M3.F32.PACK_AB_MERGE_C R16, R16, R17, RZ ;  /* 0x000000111010723e */ /* 0x004fc600048070ff */
[----:B------:R-:W2:Y:S01]  /*21e50*/  LDL.LU R17, [R1+0xaac] ;  /* 0x000aac0001117983 */ /* 0x000ea20000300800 */
[----:B----4-:R-:W-:-:S03]  /*21e60*/  F2FP.SATFINITE.E4M3.F32.PACK_AB_MERGE_C R2, R2, R19, RZ ;  /* 0x000000130202723e */ /* 0x010fc600048070ff */
[----:B------:R0:W-:Y:S01]  /*21e70*/  STL [R1+0x14], R16 ;  /* 0x0000141001007387 */ /* 0x0001e20000100800 */
[----:B------:R-:W-:Y:S02]  /*21e80*/  F2FP.SATFINITE.E4M3.F32.PACK_AB_MERGE_C R8, R8, R3, RZ ;  /* 0x000000030808723e */ /* 0x000fe400048070ff */
[----:B------:R-:W-:Y:S01]  /*21e90*/  F2FP.SATFINITE.E4M3.F32.PACK_AB_MERGE_C R10, R10, R9, RZ ;  /* 0x000000090a0a723e */ /* 0x000fe200048070ff */
[----:B0-----:R-:W4:Y:S01]  /*21ea0*/  LDL.LU R16, [R1+0xaa8] ;  /* 0x000aa80001107983 */ /* 0x001f220000300800 */
[----:B---3--:R-:W-:Y:S02]  /*21eb0*/  F2FP.SATFINITE.E4M3.F32.PACK_AB_MERGE_C R28, R28, R11, RZ ;  /* 0x0000000b1c1c723e */ /* 0x008fe400048070ff */
[----:B------:R-:W-:Y:S02]  /*21ec0*/  F2FP.SATFINITE.E4M3.F32.PACK_AB_MERGE_C R13, R13, R12, RZ ;  /* 0x0000000c0d0d723e */ /* 0x000fe400048070ff */
[----:B------:R-:W-:Y:S02]  /*21ed0*/  F2FP.SATFINITE.E4M3.F32.PACK_AB_MERGE_C R29, R29, R15, RZ ;  /* 0x0000000f1d1d723e */ /* 0x000fe400048070ff */
[----:B------:R-:W-:-:S02]  /*21ee0*/  F2FP.SATFINITE.E4M3.F32.PACK_AB_MERGE_C R20, R21, R20, RZ ;  /* 0x000000141514723e */ /* 0x000fc400048070ff */
[----:B------:R-:W-:Y:S02]  /*21ef0*/  F2FP.SATFINITE.E4M3.F32.PACK_AB_MERGE_C R21, R23, R22, RZ ;  /* 0x000000161715723e */ /* 0x000fe400048070ff */
[----:B------:R-:W-:Y:S02]  /*21f00*/  F2FP.SATFINITE.E4M3.F32.PACK_AB_MERGE_C R5, R5, R7, RZ ;  /* 0x000000070505723e */ /* 0x000fe400048070ff */
[----:B--2---:R-:W-:Y:S02]  /*21f10*/  F2FP.SATFINITE.E4M3.F32.PACK_AB_MERGE_C R18, R18, R17, RZ ;  /* 0x000000111212723e */ /* 0x004fe400048070ff */
[----:B------:R-:W2:Y:S04]  /*21f20*/  LDL.LU R17, [R1+0xaa4] ;  /* 0x000aa40001117983 */ /* 0x000ea80000300800 */
[----:B------:R0:W-:Y:S04]  /*21f30*/  STL [R1+0x10], R18 ;  /* 0x0000101201007387 */ /* 0x0001e80000100800 */
[----:B0-----:R-:W4:Y:S04]  /*21f40*/  LDL.LU R18, [R1+0xaa0] ;  /* 0x000aa00001127983 */ /* 0x001f280000300800 */
[----:B------:R-:W2:Y:S04]  /*21f50*/  LDL.LU R19, [R1+0xa9c] ;  /* 0x000a9c0001137983 */ /* 0x000ea80000300800 */
[----:B------:R0:W-:Y:S04]  /*21f60*/  STL [R1+0xc], R2 ;  /* 0x00000c0201007387 */ /* 0x0001e80000100800 */
[----:B0-----:R-:W3:Y:S04]  /*21f70*/  LDL.LU R2, [R1+0xa98] ;  /* 0x000a980001027983 */ /* 0x001ee80000300800 */
[----:B------:R-:W2:Y:S04]  /*21f80*/  LDL.LU R3, [R1+0xa94] ;  /* 0x000a940001037983 */ /* 0x000ea80000300800 */
[----:B------:R0:W-:Y:S04]  /*21f90*/  STL [R1+0x8], R8 ;  /* 0x0000080801007387 */ /* 0x0001e80000100800 */
[----:B0-----:R-:W3:Y:S04]  /*21fa0*/  LDL.LU R8, [R1+0xa90] ;  /* 0x000a900001087983 */ /* 0x001ee80000300800 */
[----:B------:R-:W2:Y:S04]  /*21fb0*/  LDL.LU R9, [R1+0xa8c] ;  /* 0x000a8c0001097983 */ /* 0x000ea80000300800 */
[----:B------:R0:W-:Y:S04]  /*21fc0*/  STL [R1+0xac], R10 ;  /* 0x0000ac0a01007387 */ /* 0x0001e80000100800 */
[----:B0-----:R-:W2:Y:S04]  /*21fd0*/  LDL.LU R10, [R1+0xa88] ;  /* 0x000a8800010a7983 */ /* 0x001ea80000300800 */
[----:B------:R-:W2:Y:S04]  /*21fe0*/  LDL.LU R11, [R1+0xa84] ;  /* 0x000a8400010b7983 */ /* 0x000ea80000300800 */
[----:B------:R0:W-:Y:S04]  /*21ff0*/  STL [R1+0xa8], R28 ;  /* 0x0000a81c01007387 */ /* 0x0001e80000100800 */
[----:B0-----:R-:W2:Y:S04]  /*22000*/  LDL R28, [R1+0xa4] ;  /* 0x0000a400011c7983 */ /* 0x001ea80000100800 */
[----:B------:R-:W2:Y:S04]  /*22010*/  LDL.LU R12, [R1+0xa80] ;  /* 0x000a8000010c7983 */ /* 0x000ea80000300800 */
[----:B------:R0:W-:Y:S04]  /*22020*/  STL [R1+0x1c], R13 ;  /* 0x00001c0d01007387 */ /* 0x0001e80000100800 */
[----:B0-----:R-:W2:Y:S04]  /*22030*/  LDL.LU R13, [R1+0xa7c] ;  /* 0x000a7c00010d7983 */ /* 0x001ea80000300800 */
[----:B------:R-:W2:Y:S04]  /*22040*/  LDL.LU R15, [R1+0xa78] ;  /* 0x000a7800010f7983 */ /* 0x000ea80000300800 */
[----:B------:R0:W-:Y:S04]  /*22050*/  STL [R1+0x18], R29 ;  /* 0x0000181d01007387 */ /* 0x0001e80000100800 */
[----:B0-----:R-:W2:Y:S04]  /*22060*/  LDL.LU R29, [R1+0x4c0] ;  /* 0x0004c000011d7983 */ /* 0x001ea80000300800 */
[----:B------:R0:W-:Y:S04]  /*22070*/  STL [R1+0xb8], R20 ;  /* 0x0000b81401007387 */ /* 0x0001e80000100800 */
[----:B0-----:R-:W2:Y:S04]  /*22080*/  LDL.LU R20, [R1+0x4cc] ;  /* 0x0004cc0001147983 */ /* 0x001ea80000300800 */
[----:B------:R0:W-:Y:S04]  /*22090*/  STL [R1+0xbc], R21 ;  /* 0x0000bc1501007387 */ /* 0x0001e80000100800 */
[----:B0-----:R-:W2:Y:S04]  /*220a0*/  LDL.LU R21, [R1+0x30] ;  /* 0x0000300001157983 */ /* 0x001ea80000300800 */
[----:B------:R-:W2:Y:S04]  /*220b0*/  LDL.LU R22, [R1+0x3c] ;  /* 0x00003c0001167983 */ /* 0x000ea80000300800 */
[----:B------:R-:W2:Y:S04]  /*220c0*/  LDL.LU R23, [R1+0x38] ;  /* 0x0000380001177983 */ /* 0x000ea80000300800 */
[----:B------:R-:W2:Y:S04]  /*220d0*/  LDL.LU R7, [R1+0xa74] ;  /* 0x000a740001077983 */ /* 0x000ea80000300800 */
[----:B------:R0:W-:Y:S04]  /*220e0*/  STL [R1+0xb0], R5 ;  /* 0x0000b00501007387 */ /* 0x0001e80000100800 */
[----:B0-----:R-:W2:Y:S01]  /*220f0*/  LDL.LU R5, [R1+0xa70] ;  /* 0x000a700001057983 */ /* 0x001ea20000300800 */
[----:B------:R-:W-:-:S03]  /*22100*/  F2FP.SATFINITE.E4M3.F32.PACK_AB_MERGE_C R0, R0, R4, RZ ;  /* 0x000000040000723e */ /* 0x000fc600048070ff */
[----:B------:R-:W3:Y:S04]  /*22110*/  LDL.LU R4, [R1+0xa6c] ;  /* 0x000a6c0001047983 */ /* 0x000ee80000300800 */
[----:B------:R0:W-:Y:S04]  /*22120*/  STL [R1+0xb4], R0 ;  /* 0x0000b40001007387 */ /* 0x0001e80000100800 */
[----:B0-----:R-:W3:Y:S01]  /*22130*/  LDL.LU R0, [R1+0xa68] ;  /* 0x000a680001007983 */ /* 0x001ee20000300800 */
[----:B--2---:R-:W-:-:S03]  /*22140*/  PRMT R5, R6, 0x5410, R5 ;  /* 0x0000541006057816 */ /* 0x004fc60000000005 */
[----:B------:R-:W2:Y:S02]  /*22150*/  LDL.LU R6, [R1+0xa64] ;  /* 0x000a640001067983 */ /* 0x000ea40000300800 */
[----:B--2---:R-:W-:Y:S02]  /*22160*/  PRMT R6, R14, 0x5410, R6 ;  /* 0x000054100e067816 */ /* 0x004fe40000000006 */
[----:B------:R-:W2:Y:S01]  /*22170*/  LDL.LU R14, [R1+0xa60] ;  /* 0x000a6000010e7983 */ /* 0x000ea20000300800 */
[----:B---3--:R-:W-:Y:S02]  /*22180*/  PRMT R4, R0, 0x5410, R4 ;  /* 0x0000541000047816 */ /* 0x008fe40000000004 */
[----:B------:R-:W0:Y:S01]  /*22190*/  S2R R0, SR_TID.X ;  /* 0x0000000000007919 */ /* 0x000e220000002100 */
[----:B--2---:R-:W-:Y:S02]  /*221a0*/  PRMT R7, R14, 0x5410, R7 ;  /* 0x000054100e077816 */ /* 0x004fe40000000007 */
[----:B------:R-:W2:Y:S01]  /*221b0*/  LDL R14, [R1+0x9dc] ;  /* 0x0009dc00010e7983 */ /* 0x000ea20000100800 */
[----:B0-----:R-:W-:-:S04]  /*221c0*/  LOP3.LUT R0, R0, 0x1f, RZ, 0xc0, !PT ;  /* 0x0000001f00007812 */ /* 0x001fc800078ec0ff */
[----:B------:R-:W-:Y:S01]  /*221d0*/  LEA R0, R0, UR4, 0x4 ;  /* 0x0000000400007c11 */ /* 0x000fe2000f8e20ff */
[----:B------:R-:W-:Y:S01]  /*221e0*/  STL [R1+0xa48], R28 ;  /* 0x000a481c01007387 */ /* 0x000fe20000100800 */
[----:B------:R-:W-:Y:S01]  /*221f0*/  PRMT R15, R23, 0x5410, R15 ;  /* 0x00005410170f7816 */ /* 0x000fe2000000000f */
[----:B------:R-:W0:Y:S02]  /*22200*/  LDCU UR4, c[0x0][0x3b4] ;  /* 0x00007680ff0477ac */ /* 0x000e240008000800 */
[----:B------:R3:W-:Y:S02]  /*22210*/  STSM.16.M88.4 [R0], R4 ;  /* 0x0000000400007844 */ /* 0x0007e40000000200 */
[C---:B---3--:R-:W-:Y:S02]  /*22220*/  VIADD R4, R28.reuse, 0x1 ;  /* 0x000000011c047836 */ /* 0x048fe40000000000 */
[C---:B------:R-:W-:Y:S02]  /*22230*/  VIADD R5, R28.reuse, 0x2 ;  /* 0x000000021c057836 */ /* 0x040fe40000000000 */
[----:B------:R-:W-:-:S02]  /*22240*/  VIADD R6, R28, 0x3 ;  /* 0x000000031c067836 */ /* 0x000fc40000000000 */
[----:B------:R-:W-:Y:S02]  /*22250*/  VIADD R7, R28, 0x4 ;  /* 0x000000041c077836 */ /* 0x000fe40000000000 */
[----:B------:R-:W3:Y:S01]  /*22260*/  LDL.LU R28, [R1+0x4d0] ;  /* 0x0004d000011c7983 */ /* 0x000ee20000300800 */
[----:B--2---:R-:W-:Y:S01]  /*22270*/  ISETP.GE.AND P0, PT, R14, UR10, PT ;  /* 0x0000000a0e007c0c */ /* 0x004fe2000bf06270 */
[----:B------:R-:W2:Y:S03]  /*22280*/  LDCU UR10, c[0x0][0x39c] ;  /* 0x00007380ff0a77ac */ /* 0x000ea60008000800 */
[----:B-1----:R-:W-:Y:S02]  /*22290*/  ISETP.LT.AND P2, PT, R4, UR6, !P0 ;  /* 0x0000000604007c0c */ /* 0x002fe4000c741270 */
[----:B------:R-:W-:Y:S02]  /*222a0*/  PRMT R4, R13, 0x5410, R11 ;  /* 0x000054100d047816 */ /* 0x000fe4000000000b */
[----:B------:R-:W3:Y:S01]  /*222b0*/  LDL.LU R11, [R1+0x4c8] ;  /* 0x0004c800010b7983 */ /* 0x000ee20000300800 */
[----:B------:R-:W1:Y:S01]  /*222c0*/  S2R R14, SR_TID.X ;  /* 0x00000000000e7919 */ /* 0x000e620000002100 */
[----:B-----5:R-:W-:Y:S01]  /*222d0*/  ISETP.LT.AND P3, PT, R5, UR7, !P0 ;  /* 0x0000000705007c0c */ /* 0x020fe2000c761270 */
[----:B------:R-:W5:Y:S01]  /*222e0*/  LDCU.64 UR6, c[0x0][0x390] ;  /* 0x00007200ff0677ac */ /* 0x000f620008000a00 */
[----:B------:R-:W-:-:S02]  /*222f0*/  ISETP.LT.AND P1, PT, R6, UR8, !P0 ;  /* 0x0000000806007c0c */ /* 0x000fc4000c721270 */
[----:B------:R-:W-:Y:S01]  /*22300*/  ISETP.LT.AND P5, PT, R7, UR14, !P0 ;  /* 0x0000000e07007c0c */ /* 0x000fe2000c7a1270 */
[----:B------:R-:W0:Y:S01]  /*22310*/  LDCU UR8, c[0x0][0x3b8] ;  /* 0x00007700ff0877ac */ /* 0x000e220008000800 */
[----:B------:R-:W-:Y:S02]  /*22320*/  PRMT R5, R12, 0x5410, R10 ;  /* 0x000054100c057816 */ /* 0x000fe4000000000a */
[----:B------:R-:W-:Y:S01]  /*22330*/  PRMT R6, R9, 0x5410, R3 ;  /* 0x0000541009067816 */ /* 0x000fe20000000003 */
[----:B------:R-:W0:Y:S01]  /*22340*/  LDCU UR14, c[0x0][0x39c] ;  /* 0x00007380ff0e77ac */ /* 0x000e220008000800 */
[----:B------:R-:W-:Y:S02]  /*22350*/  PRMT R7, R8, 0x5410, R2 ;  /* 0x0000541008077816 */ /* 0x000fe40000000002 */
[----:B------:R-:W2:Y:S04]  /*22360*/  LDL.LU R2, [R1+0x28] ;  /* 0x0000280001027983 */ /* 0x000ea80000300800 */
[----:B------:R-:W-:Y:S01]  /*22370*/  STSM.16.M88.4 [R0+0x200], R4 ;  /* 0x0002000400007844 */ /* 0x000fe20000000200 */
[----:B------:R-:W-:-:S03]  /*22380*/  PRMT R13, R20, 0x5410, R29 ;  /* 0x00005410140d7816 */ /* 0x000fc6000000001d */
[----:B------:R-:W2:Y:S04]  /*22390*/  LDL.LU R3, [R1+0x4d8] ;  /* 0x0004d80001037983 */ /* 0x000ea80000300800 */
[----:B------:R-:W2:Y:S04]  /*223a0*/  LDL.LU R29, [R1+0x4e0] ;  /* 0x0004e000011d7983 */ /* 0x000ea80000300800 */
[----:B------:R-:W2:Y:S01]  /*223b0*/  LDL.LU R20, [R1+0x54] ;  /* 0x0000540001147983 */ /* 0x000ea20000300800 */
[----:B-1----:R-:W-:Y:S01]  /*223c0*/  LOP3.LUT R14, R14, 0x3f, RZ, 0xc0, !PT ;  /* 0x0000003f0e0e7812 */ /* 0x002fe200078ec0ff */
[----:B------:R-:W-:Y:S01]  /*223d0*/  BAR.SYNC.DEFER_BLOCKING 0x0 ;  /* 0x0000000000007b1d */ /* 0x000fe20000010000 */
[----:B---3--:R-:W-:-:S02]  /*223e0*/  PRMT R12, R28, 0x5410, R11 ;  /* 0x000054101c0c7816 */ /* 0x008fc4000000000b */
[----:B------:R-:W-:-:S03]  /*223f0*/  LEA R28, R14, UR5, 0x4 ;  /* 0x000000050e1c7c11 */ /* 0x000fc6000f8e20ff */
[----:B------:R-:W1:Y:S02]  /*22400*/  LDCU UR5, c[0x0][0x3b8] ;  /* 0x00007700ff0577ac */ /* 0x000e640008000800 */
[----:B------:R-:W3:Y:S01]  /*22410*/  LDS.128 R4, [R28] ;  /* 0x000000001c047984 */ /* 0x000ee20000000c00 */
[----:B------:R-:W-:-:S03]  /*22420*/  PRMT R14, R22, 0x5410, R21 ;  /* 0x00005410160e7816 */ /* 0x000fc60000000015 */
[----:B------:R-:W2:Y:S04]  /*22430*/  LDL.LU R21, [R1+0x5c] ;  /* 0x00005c0001157983 */ /* 0x000ea80000300800 */
[----:B------:R-:W2:Y:S04]  /*22440*/  LDL.LU R22, [R1+0x50] ;  /* 0x0000500001167983 */ /* 0x000ea80000300800 */
[----:B------:R-:W2:Y:S04]  /*22450*/  LDL.LU R23, [R1+0x58] ;  /* 0x0000580001177983 */ /* 0x000ea80000300800 */
[----:B------:R-:W-:Y:S04]  /*22460*/  STL [R1+0xa0], R28 ;  /* 0x0000a01c01007387 */ /* 0x000fe80000100800 */
[----:B------:R-:W0:Y:S01]  /*22470*/  LDS.128 R8, [R28+0x400] ;  /* 0x000400001c087984 */ /* 0x000e220000000c00 */
[----:B------:R-:W-:Y:S06]  /*22480*/  BAR.SYNC.DEFER_BLOCKING 0x0 ;  /* 0x0000000000007b1d */ /* 0x000fec0000010000 */
[----:B---3--:R3:W-:Y:S04]  /*22490*/  STL.64 [R1+0xa00], R6 ;  /* 0x000a000601007387 */ /* 0x0087e80000100a00 */
[----:B---3--:R-:W3:Y:S04]  /*224a0*/  LDL.LU R6, [R1+0x2c] ;  /* 0x00002c0001067983 */ /* 0x008ee80000300800 */
[----:B------:R-:W2:Y:S04]  /*224b0*/  LDL.LU R7, [R1+0x20] ;  /* 0x0000200001077983 */ /* 0x000ea80000300800 */
[----:B------:R0:W-:Y:S04]  /*224c0*/  STL.64 [R1+0x9f8], R4 ;  /* 0x0009f80401007387 */ /* 0x0001e80000100a00 */
[----:B0-----:R-:W3:Y:S04]  /*224d0*/  LDL.LU R5, [R1+0x24] ;  /* 0x0000240001057983 */ /* 0x001ee80000300800 */
[----:B------:R-:W-:Y:S04]  /*224e0*/  STL.64 [R1+0xa10], R10 ;  /* 0x000a100a01007387 */ /* 0x000fe80000100a00 */
[----:B------:R0:W-:Y:S04]  /*224f0*/  STL.64 [R1+0xa08], R8 ;  /* 0x000a080801007387 */ /* 0x0001e80000100a00 */
[----:B------:R1:W-:Y:S04]  /*22500*/  STSM.16.M88.4 [R0], R12 ;  /* 0x0000000c00007844 */ /* 0x0003e80000000200 */
[----:B0-----:R-:W5:Y:S04]  /*22510*/  LDL.LU R8, [R1+0x78] ;  /* 0x0000780001087983 */ /* 0x001f680000300800 */
[----:B------:R-:W5:Y:S04]  /*22520*/  LDL.LU R9, [R1+0x64] ;  /* 0x0000640001097983 */ /* 0x000f680000300800 */
[----:B------:R-:W5:Y:S01]  /*22530*/  LDL.LU R10, [R1+0x6c] ;  /* 0x00006c00010a7983 */ /* 0x000f620000300800 */
[----:B-1----:R-:W-:-:S02]  /*22540*/  PRMT R14, R19, 0x5410, R17 ;  /* 0x00005410130e7816 */ /* 0x002fc40000000011 */
[----:B----4-:R-:W-:Y:S01]  /*22550*/  PRMT R15, R18, 0x5410, R16 ;  /* 0x00005410120f7816 */ /* 0x010fe20000000010 */
[----:B------:R-:W4:Y:S04]  /*22560*/  LDL.LU R11, [R1+0x60] ;  /* 0x00006000010b7983 */ /* 0x000f280000300800 */
[----:B------:R-:W4:Y:S04]  /*22570*/  LDL.LU R4, [R1+0x68] ;  /* 0x0000680001047983 */ /* 0x000f280000300800 */
[----:B------:R-:W4:Y:S04]  /*22580*/  LDL.LU R19, [R1+0x7c] ;  /* 0x00007c0001137983 */ /* 0x000f280000300800 */
[----:B------:R-:W5:Y:S04]  /*22590*/  LDL.LU R17, [R1+0x70] ;  /* 0x0000700001117983 */ /* 0x000f680000300800 */
[----:B------:R-:W4:Y:S04]  /*225a0*/  LDL.LU R18, [R1+0x1b8] ;  /* 0x0001b80001127983 */ /* 0x000f280000300800 */
[----:B------:R-:W4:Y:S01]  /*225b0*/  LDL.LU R16, [R1+0x74] ;  /* 0x0000740001107983 */ /* 0x000f220000300800 */
[----:B--2---:R-:W-:-:S02]  /*225c0*/  PRMT R13, R2, 0x5410, R7 ;  /* 0x00005410020d7816 */ /* 0x004fc40000000007 */
[----:B---3--:R-:W-:-:S05]  /*225d0*/  PRMT R12, R6, 0x5410, R5 ;  /* 0x00005410060c7816 */ /* 0x008fca0000000005 */
[----:B------:R0:W-:Y:S04]  /*225e0*/  STSM.16.M88.4 [R0+0x200], R12 ;  /* 0x0002000c00007844 */ /* 0x0001e80000000200 */
[----:B0-----:R-:W2:Y:S04]  /*225f0*/  LDL.LU R14, [R1+0x4d4] ;  /* 0x0004d400010e7983 */ /* 0x001ea80000300800 */
[----:B------:R-:W2:Y:S01]  /*22600*/  LDL.LU R15, [R1+0x4dc] ;  /* 0x0004dc00010f7983 */ /* 0x000ea20000300800 */
[----:B------:R-:W-:-:S03]  /*22610*/  PRMT R12, R29, 0x5410, R3 ;  /* 0x000054101d0c7816 */ /* 0x000fc60000000003 */
[----:B------:R-:W3:Y:S04]  /*22620*/  LDL.LU R5, [R1+0x1d0] ;  /* 0x0001d00001057983 */ /* 0x000ee80000300800 */
[----:B------:R-:W3:Y:S04]  /*22630*/  LDL.LU R6, [R1+0x1d8] ;  /* 0x0001d80001067983 */ /* 0x000ee80000300800 */
[----:B------:R-:W3:Y:S04]  /*22640*/  LDL.LU R7, [R1+0x1bc] ;  /* 0x0001bc0001077983 */ /* 0x000ee80000300800 */
[----:B------:R-:W3:Y:S04]  /*22650*/  LDL.LU R2, [R1+0x1d4] ;  /* 0x0001d40001027983 */ /* 0x000ee80000300800 */
[----:B------:R-:W3:Y:S04]  /*22660*/  LDL.LU R3, [R1+0x134] ;  /* 0x0001340001037983 */ /* 0x000ee80000300800 */
[----:B------:R-:W3:Y:S01]  /*22670*/  LDL.LU R29, [R1+0x13c] ;  /* 0x00013c00011d7983 */ /* 0x000ee20000300800 */
[----:B------:R-:W-:Y:S01]  /*22680*/  BAR.SYNC.DEFER_BLOCKING 0x0 ;  /* 0x0000000000007b1d */ /* 0x000fe20000010000 */
[----:B--2---:R-:W-:-:S02]  /*22690*/  PRMT R13, R15, 0x5410, R14 ;  /* 0x000054100f0d7816 */ /* 0x004fc4000000000e */
[----:B------:R-:W-:Y:S02]  /*226a0*/  PRMT R14, R21, 0x5410, R20 ;  /* 0x00005410150e7816 */ /* 0x000fe40000000014 */
[----:B------:R-:W-:Y:S02]  /*226b0*/  PRMT R15, R23, 0x5410, R22 ;  /* 0x00005410170f7816 */ /* 0x000fe40000000016 */
[----:B------:R-:W0:Y:S04]  /*226c0*/  LDS.128 R20, [R28] ;  /* 0x000000001c147984 */ /* 0x000e280000000c00 */
[----:B0-----:R-:W-:Y:S04]  /*226d0*/  STL.64 [R1+0x20], R20 ;  /* 0x0000201401007387 */ /* 0x001fe80000100a00 */
[----:B------:R-:W-:Y:S04]  /*226e0*/  STL.64 [R1+0x28], R22 ;  /* 0x0000281601007387 */ /* 0x000fe80000100a00 */
[----:B------:R-:W0:Y:S01]  /*226f0*/  LDS.128 R20, [R28+0x400] ;  /* 0x000400001c147984 */ /* 0x000e220000000c00 */
[----:B------:R-:W-:Y:S06]  /*22700*/  BAR.SYNC.DEFER_BLOCKING 0x0 ;  /* 0x0000000000007b1d */ /* 0x000fec0000010000 */
[----:B------:R-:W-:Y:S04]  /*22710*/  STSM.16.M88.4 [R0], R12 ;  /* 0x0000000c00007844 */ /* 0x000fe80000000200 */
[----:B0-----:R-:W-:Y:S04]  /*22720*/  STL.64 [R1+0x30], R20 ;  /* 0x0000301401007387 */ /* 0x001fe80000100a00 */
[----:B------:R0:W-:Y:S04]  /*22730*/  STL.64 [R1+0x38], R22 ;  /* 0x0000381601007387 */ /* 0x0001e80000100a00 */
[----:B0-----:R-:W2:Y:S04]  /*22740*/  LDL.LU.64 R22, [R1+0xa58] ;  /* 0x000a580001167983 */ /* 0x001ea80000300a00 */
[----:B------:R-:W2:Y:S04]  /*22750*/  LDL.LU.64 R20, [R1+0xa50] ;  /* 0x000a500001147983 */ /* 0x000ea80000300a00 */
[----:B------:R-:W2:Y:S04]  /*22760*/  LDL.LU R12, [R1+0x44] ;  /* 0x00004400010c7983 */ /* 0x000ea80000300800 */
[----:B------:R-:W2:Y:S04]  /*22770*/  LDL.LU R13, [R1+0x4c] ;  /* 0x00004c00010d7983 */ /* 0x000ea80000300800 */
[----:B------:R-:W3:Y:S04]  /*22780*/  LDL.LU R14, [R1+0x40] ;  /* 0x00004000010e7983 */ /* 0x000ee80000300800 */
[----:B------:R-:W3:Y:S01]  /*22790*/  LDL.LU R15, [R1+0x48] ;  /* 0x00004800010f7983 */ /* 0x000ee20000300800 */
[----:B--2---:R-:W-:-:S02]  /*227a0*/  PRMT R12, R13, 0x5410, R12 ;  /* 0x000054100d0c7816 */ /* 0x004fc4000000000c */
[----:B---3--:R-:W-:Y:S02]  /*227b0*/  PRMT R13, R15, 0x5410, R14 ;  /* 0x000054100f0d7816 */ /* 0x008fe4000000000e */
[----:B------:R-:W-:Y:S02]  /*227c0*/  PRMT R14, R23, 0x5410, R21 ;  /* 0x00005410170e7816 */ /* 0x000fe40000000015 */
[----:B------:R-:W2:Y:S01]  /*227d0*/  LDL.LU R23, [R1+0x4e4] ;  /* 0x0004e40001177983 */ /* 0x000ea20000300800 */
[----:B------:R-:W-:-:S03]  /*227e0*/  PRMT R15, R22, 0x5410, R20 ;  /* 0x00005410160f7816 */ /* 0x000fc60000000014 */
[----:B------:R-:W3:Y:S04]  /*227f0*/  LDL.LU R21, [R1+0x1b0] ;  /* 0x0001b00001157983 */ /* 0x000ee80000300800 */
[----:B------:R-:W2:Y:S04]  /*22800*/  LDL.LU R20, [R1+0x1b4] ;  /* 0x0001b40001147983 */ /* 0x000ea80000300800 */
[----:B------:R4:W-:Y:S02]  /*22810*/  STSM.16.M88.4 [R0+0x200], R12 ;  /* 0x0002000c00007844 */ /* 0x0009e40000000200 */
[----:B----4-:R-:W-:-:S02]  /*22820*/  PRMT R14, R19, 0x5410, R16 ;  /* 0x00005410130e7816 */ /* 0x010fc40000000010 */
[----:B-----5:R-:W-:Y:S01]  /*22830*/  PRMT R15, R8, 0x5410, R17 ;  /* 0x00005410080f7816 */ /* 0x020fe20000000011 */
[----:B------:R-:W-:Y:S01]  /*22840*/  BAR.SYNC.DEFER_BLOCKING 0x0 ;  /* 0x0000000000007b1d */ /* 0x000fe20000010000 */
[----:B---3--:R-:W-:-:S05]  /*22850*/  PRMT R13, R18, 0x5410, R21 ;  /* 0x00005410120d7816 */ /* 0x008fca0000000015 */
[----:B------:R-:W-:Y:S01]  /*22860*/  LDS.128 R16, [R28+0x400] ;  /* 0x000400001c107984 */ /* 0x000fe20000000c00 */
[----:B--2---:R-:W-:-:S03]  /*22870*/  PRMT R12, R23, 0x5410, R20 ;  /* 0x00005410170c7816 */ /* 0x004fc60000000014 */
[----:B------:R0:W1:Y:S01]  /*22880*/  LDS.128 R20, [R28] ;  /* 0x000000001c147984 */ /* 0x0000620000000c00 */
[----:B------:R-:W-:Y:S06]  /*22890*/  BAR.SYNC.DEFER_BLOCKING 0x0 ;  /* 0x0000000000007b1d */ /* 0x000fec0000010000 */
[----:B0-----:R-:W2:Y:S04]  /*228a0*/  LDL.LU R28, [R1+0xa48] ;  /* 0x000a4800011c7983 */ /* 0x001ea80000300800 */
[----:B------:R0:W-:Y:S04]  /*228b0*/  STSM.16.M88.4 [R0], R12 ;  /* 0x0000000c00007844 */ /* 0x0001e80000000200 */
[----:B-1----:R-:W-:Y:S01]  /*228c0*/  STL.64 [R1+0x40], R20 ;  /* 0x0000401401007387 */ /* 0x002fe20000100a00 */
[----:B0-----:R-:W-:-:S02]  /*228d0*/  PRMT R12, R10, 0x5410, R9 ;  /* 0x000054100a0c7816 */ /* 0x001fc40000000009 */
[----:B------:R-:W-:Y:S02]  /*228e0*/  PRMT R13, R4, 0x5410, R11 ;  /* 0x00005410040d7816 */ /* 0x000fe4000000000b */
[----:B------:R-:W-:Y:S02]  /*228f0*/  PRMT R14, R27, 0x5410, R25 ;  /* 0x000054101b0e7816 */ /* 0x000fe40000000019 */
[----:B------:R-:W-:Y:S01]  /*22900*/  PRMT R15, R26, 0x5410, R24 ;  /* 0x000054101a0f7816 */ /* 0x000fe20000000018 */
[----:B------:R-:W-:Y:S04]  /*22910*/  STL.64 [R1+0x48], R22 ;  /* 0x0000481601007387 */ /* 0x000fe80000100a00 */
[----:B------:R-:W-:Y:S04]  /*22920*/  STL.64 [R1+0x50], R16 ;  /* 0x0000501001007387 */ /* 0x000fe80000100a00 */
[----:B------:R-:W-:Y:S04]  /*22930*/  STL.64 [R1+0x58], R18 ;  /* 0x0000581201007387 */ /* 0x000fe80000100a00 */
[----:B------:R0:W-:Y:S04]  /*22940*/  STSM.16.M88.4 [R0+0x200], R12 ;  /* 0x0002000c00007844 */ /* 0x0001e80000000200 */
[----:B------:R-:W3:Y:S01]  /*22950*/  LDL R25, [R1+0xa0] ;  /* 0x0000a00001197983 */ /* 0x000ee20000100800 */
[----:B0-----:R-:W-:-:S03]  /*22960*/  PRMT R13, R2, 0x5410, R7 ;  /* 0x00005410020d7816 */ /* 0x001fc60000000007 */
[----:B------:R-:W4:Y:S01]  /*22970*/  LDL.LU R15, [R1+0x138] ;  /* 0x00013800010f7983 */ /* 0x000f220000300800 */
[----:B------:R-:W-:Y:S02]  /*22980*/  PRMT R14, R29, 0x5410, R3 ;  /* 0x000054101d0e7816 */ /* 0x000fe40000000003 */
[----:B------:R-:W-:Y:S01]  /*22990*/  PRMT R12, R6, 0x5410, R5 ;  /* 0x00005410060c7816 */ /* 0x000fe20000000005 */
[----:B------:R-:W-:Y:S01]  /*229a0*/  BAR.SYNC.DEFER_BLOCKING 0x0 ;  /* 0x0000000000007b1d */ /* 0x000fe20000010000 */
[----:B--2---:R-:W-:-:S05]  /*229b0*/  IMAD.MOV.U32 R7, RZ, RZ, R28 ;  /* 0x000000ffff077224 */ /* 0x004fca00078e001c */
[----:B------:R-:W2:Y:S04]  /*229c0*/  LDL.LU R28, [R1+0x94] ;  /* 0x00009400011c7983 */ /* 0x000ea80000300800 */
[----:B------:R-:W5:Y:S04]  /*229d0*/  LDL.LU R29, [R1+0x90] ;  /* 0x00009000011d7983 */ /* 0x000f680000300800 */
[----:B------:R-:W2:Y:S04]  /*229e0*/  LDL.LU R26, [R1+0x154] ;  /* 0x00015400011a7983 */ /* 0x000ea80000300800 */
[----:B------:R-:W2:Y:S04]  /*229f0*/  LDL.LU R24, [R1+0x15c] ;  /* 0x00015c0001187983 */ /* 0x000ea80000300800 */
[----:B------:R-:W2:Y:S04]  /*22a00*/  LDL.LU R27, [R1+0x150] ;  /* 0x00015000011b7983 */ /* 0x000ea80000300800 */
[----:B------:R-:W2:Y:S04]  /*22a10*/  LDL.LU R22, [R1+0x158] ;  /* 0x0001580001167983 */ /* 0x000ea80000300800 */
[----:B------:R-:W2:Y:S04]  /*22a20*/  LDL.LU R20, [R1+0xc4] ;  /* 0x0000c40001147983 */ /* 0x000ea80000300800 */
[----:B------:R-:W2:Y:S04]  /*22a30*/  LDL.LU R23, [R1+0xcc] ;  /* 0x0000cc0001177983 */ /* 0x000ea80000300800 */
[----:B------:R-:W3:Y:S04]  /*22a40*/  LDL.LU R21, [R1+0xc0] ;  /* 0x0000c00001157983 */ /* 0x000ee80000300800 */
[----:B--2---:R0:W-:Y:S04]  /*22a50*/  STL [R1+0xa28], R23 ;  /* 0x000a281701007387 */ /* 0x0041e80000100800 */
[----:B0-----:R-:W2:Y:S04]  /*22a60*/  LDL.LU R23, [R1+0x1f4] ;  /* 0x0001f40001177983 */ /* 0x001ea80000300800 */
[----:B---3--:R0:W-:Y:S04]  /*22a70*/  STL.64 [R1+0xa20], R20 ;  /* 0x000a201401007387 */ /* 0x0081e80000100a00 */
[----:B0-----:R-:W3:Y:S04]  /*22a80*/  LDL.LU R20, [R1+0x1f8] ;  /* 0x0001f80001147983 */ /* 0x001ee80000300800 */
[----:B------:R-:W3:Y:S04]  /*22a90*/  LDL.LU R21, [R1+0x1dc] ;  /* 0x0001dc0001157983 */ /* 0x000ee80000300800 */
[----:B--2---:R0:W-:Y:S04]  /*22aa0*/  STL.64 [R1+0xa40], R22 ;  /* 0x000a401601007387 */ /* 0x0041e80000100a00 */
[----:B0-----:R-:W4:Y:S04]  /*22ab0*/  LDL.LU R23, [R1+0x130] ;  /* 0x0001300001177983 */ /* 0x001f280000300800 */
[----:B---3--:R-:W-:Y:S04]  /*22ac0*/  STL.64 [R1+0xa38], R20 ;  /* 0x000a381401007387 */ /* 0x008fe80000100a00 */
[----:B------:R-:W2:Y:S04]  /*22ad0*/  LDL.LU R18, [R1+0xc8] ;  /* 0x0000c80001127983 */ /* 0x000ea80000300800 */
[----:B------:R-:W3:Y:S04]  /*22ae0*/  LDL.LU R16, [R1+0xc] ;  /* 0x00000c0001107983 */ /* 0x000ee80000300800 */
[----:B------:R-:W3:Y:S04]  /*22af0*/  LDL.LU R19, [R1+0x14] ;  /* 0x0000140001137983 */ /* 0x000ee80000300800 */
        /* <DEDUP_REMOVED lines=10> */
[----:B----4-:R-:W-:-:S03]  /*22ba0*/  PRMT R15, R15, 0x5410, R23 ;  /* 0x000054100f0f7816 */ /* 0x010fc60000000017 */
        /* <DEDUP_REMOVED lines=8> */
[----:B0-----:R-:W4:Y:S04]  /*22c30*/  LDL.LU.64 R22, [R1+0xa40] ;  /* 0x000a400001167983 */ /* 0x001f280000300a00 */
[----:B------:R-:W4:Y:S04]  /*22c40*/  LDL.LU.64 R20, [R1+0xa38] ;  /* 0x000a380001147983 */ /* 0x000f280000300a00 */
[----:B------:R-:W2:Y:S04]  /*22c50*/  LDL.LU R12, [R1+0x9c] ;  /* 0x00009c00010c7983 */ /* 0x000ea80000300800 */
[----:B------:R-:W5:Y:S04]  /*22c60*/  LDL.LU R13, [R1+0x98] ;  /* 0x00009800010d7983 */ /* 0x000f680000300800 */
[----:B------:R-:W3:Y:S04]  /*22c70*/  LDL.LU R14, [R1+0x4] ;  /* 0x00000400010e7983 */ /* 0x000ee80000300800 */
[----:B------:R-:W3:Y:S01]  /*22c80*/  LDL.LU R15, [R1] ;  /* 0x00000000010f7983 */ /* 0x000ee20000300800 */
[----:B--2---:R-:W-:-:S03]  /*22c90*/  PRMT R12, R12, 0x5410, R28 ;  /* 0x000054100c0c7816 */ /* 0x004fc6000000001c */
[----:B------:R-:W2:Y:S01]  /*22ca0*/  LDL.LU R28, [R1+0xa30] ;  /* 0x000a3000011c7983 */ /* 0x000ea20000300800 */
[----:B-----5:R-:W-:-:S03]  /*22cb0*/  PRMT R13, R13, 0x5410, R29 ;  /* 0x000054100d0d7816 */ /* 0x020fc6000000001d */
[----:B------:R-:W3:Y:S02]  /*22cc0*/  LDL.LU R29, [R1+0xa2c] ;  /* 0x000a2c00011d7983 */ /* 0x000ee40000300800 */
[----:B---3--:R-:W-:Y:S02]  /*22cd0*/  PRMT R14, R14, 0x5410, R29 ;  /* 0x000054100e0e7816 */ /* 0x008fe4000000001d */
[----:B------:R-:W3:Y:S01]  /*22ce0*/  LDL.LU R29, [R1+0x1f0] ;  /* 0x0001f000011d7983 */ /* 0x000ee20000300800 */
[----:B--2---:R-:W-:-:S05]  /*22cf0*/  PRMT R15, R15, 0x5410, R28 ;  /* 0x000054100f0f7816 */ /* 0x004fca000000001c */
[----:B------:R4:W-:Y:S02]  /*22d00*/  STSM.16.M88.4 [R0+0x200], R12 ;  /* 0x0002000c00007844 */ /* 0x0009e40000000200 */
[----:B----4-:R-:W-:Y:S02]  /*22d10*/  PRMT R13, R23, 0x5410, R21 ;  /* 0x00005410170d7816 */ /* 0x010fe40000000015 */
[----:B------:R-:W-:Y:S02]  /*22d20*/  PRMT R15, R22, 0x5410, R27 ;  /* 0x00005410160f7816 */ /* 0x000fe4000000001b */
[----:B------:R-:W-:Y:S01]  /*22d30*/  PRMT R14, R24, 0x5410, R26 ;  /* 0x00005410180e7816 */ /* 0x000fe2000000001a */
[----:B------:R-:W-:Y:S01]  /*22d40*/  BAR.SYNC.DEFER_BLOCKING 0x0 ;  /* 0x0000000000007b1d */ /* 0x000fe20000010000 */
[----:B---3--:R-:W-:-:S05]  /*22d50*/  PRMT R12, R20, 0x5410, R29 ;  /* 0x00005410140c7816 */ /* 0x008fca000000001d */
[----:B------:R-:W0:Y:S04]  /*22d60*/  LDS.128 R20, [R25] ;  /* 0x0000000019147984 */ /* 0x000e280000000c00 */
[----:B0-----:R-:W-:Y:S04]  /*22d70*/  STL.64 [R1+0x80], R20 ;  /* 0x0000801401007387 */ /* 0x001fe80000100a00 */
[----:B------:R-:W-:Y:S04]  /*22d80*/  STL.64 [R1+0x88], R22 ;  /* 0x0000881601007387 */ /* 0x000fe80000100a00 */
[----:B------:R-:W0:Y:S01]  /*22d90*/  LDS.128 R20, [R25+0x400] ;  /* 0x0004000019147984 */ /* 0x000e220000000c00 */
[----:B------:R-:W-:Y:S06]  /*22da0*/  BAR.SYNC.DEFER_BLOCKING 0x0 ;  /* 0x0000000000007b1d */ /* 0x000fec0000010000 */
[----:B0-----:R-:W-:Y:S04]  /*22db0*/  STL.64 [R1+0x90], R20 ;  /* 0x0000901401007387 */ /* 0x001fe80000100a00 */
[----:B------:R0:W-:Y:S04]  /*22dc0*/  STL.64 [R1+0x98], R22 ;  /* 0x0000981601007387 */ /* 0x0001e80000100a00 */
[----:B0-----:R-:W2:Y:S04]  /*22dd0*/  LDL.LU R23, [R1+0xa28] ;  /* 0x000a280001177983 */ /* 0x001ea80000300800 */
[----:B------:R-:W2:Y:S04]  /*22de0*/  LDL.LU.64 R20, [R1+0xa20] ;  /* 0x000a200001147983 */ /* 0x000ea80000300a00 */
[----:B------:R-:W3:Y:S04]  /*22df0*/  LDL.LU R26, [R1+0x230] ;  /* 0x00023000011a7983 */ /* 0x000ee80000300800 */
[----:B------:R0:W-:Y:S02]  /*22e00*/  STSM.16.M88.4 [R0], R12 ;  /* 0x0000000c00007844 */ /* 0x0001e40000000200 */
[----:B0-----:R-:W-:-:S02]  /*22e10*/  PRMT R14, R19, 0x5410, R16 ;  /* 0x00005410130e7816 */ /* 0x001fc40000000010 */
[----:B------:R-:W-:Y:S01]  /*22e20*/  PRMT R15, R8, 0x5410, R17 ;  /* 0x00005410080f7816 */ /* 0x000fe20000000011 */
[----:B---3--:R0:W-:Y:S04]  /*22e30*/  STL [R1+0xa18], R26 ;  /* 0x000a181a01007387 */ /* 0x0081e80000100800 */
[----:B0-----:R-:W3:Y:S01]  /*22e40*/  LDL.LU R26, [R1+0xf0] ;  /* 0x0000f000011a7983 */ /* 0x001ee20000300800 */
[----:B--2---:R-:W-:Y:S02]  /*22e50*/  PRMT R12, R23, 0x5410, R20 ;  /* 0x00005410170c7816 */ /* 0x004fe40000000014 */
[----:B------:R-:W-:-:S05]  /*22e60*/  PRMT R13, R18, 0x5410, R21 ;  /* 0x00005410120d7816 */ /* 0x000fca0000000015 */
[----:B------:R-:W-:Y:S01]  /*22e70*/  STSM.16.M88.4 [R0+0x200], R12 ;  /* 0x0002000c00007844 */ /* 0x000fe20000000200 */
[----:B------:R-:W-:Y:S06]  /*22e80*/  BAR.SYNC.DEFER_BLOCKING 0x0 ;  /* 0x0000000000007b1d */ /* 0x000fec0000010000 */
[----:B------:R-:W0:Y:S04]  /*22e90*/  LDS.128 R12, [R25] ;  /* 0x00000000190c7984 */ /* 0x000e280000000c00 */
[----:B------:R-:W1:Y:S01]  /*22ea0*/  LDS.128 R16, [R25+0x400] ;  /* 0x0004000019107984 */ /* 0x000e620000000c00 */
[----:B------:R-:W-:-:S02]  /*22eb0*/  PRMT R23, R3, 0x5410, R2 ;  /* 0x0000541003177816 */ /* 0x000fc40000000002 */
[----:B------:R-:W-:Y:S02]  /*22ec0*/  PRMT R20, R10, 0x5410, R9 ;  /* 0x000054100a147816 */ /* 0x000fe40000000009 */
[----:B------:R-:W-:Y:S02]  /*22ed0*/  PRMT R21, R4, 0x5410, R11 ;  /* 0x0000541004157816 */ /* 0x000fe4000000000b */
[----:B------:R-:W-:Y:S01]  /*22ee0*/  PRMT R22, R6, 0x5410, R5 ;  /* 0x0000541006167816 */ /* 0x000fe20000000005 */
[----:B------:R-:W-:Y:S06]  /*22ef0*/  BAR.SYNC.DEFER_BLOCKING 0x0 ;  /* 0x0000000000007b1d */ /* 0x000fec0000010000 */
[----:B------:R-:W-:Y:S04]  /*22f00*/  STSM.16.M88.4 [R0], R20 ;  /* 0x0000001400007844 */ /* 0x000fe80000000200 */
[----:B---3--:R2:W-:Y:S04]  /*22f10*/  STL [R1+0xa1c], R26 ;  /* 0x000a1c1a01007387 */ /* 0x0085e80000100800 */
[----:B--2---:R-:W2:Y:S04]  /*22f20*/  LDL.LU R26, [R1+0xf4] ;  /* 0x0000f400011a7983 */ /* 0x004ea80000300800 */
[----:B------:R-:W3:Y:S04]  /*22f30*/  LDL.LU R8, [R1+0x238] ;  /* 0x0002380001087983 */ /* 0x000ee80000300800 */
[----:B------:R-:W4:Y:S04]  /*22f40*/  LDL.LU R3, [R1+0x9dc] ;  /* 0x0009dc0001037983 */ /* 0x000f280000300800 */
[----:B------:R-:W5:Y:S04]  /*22f50*/  LDL.LU R24, [R1+0x21c] ;  /* 0x00021c0001187983 */ /* 0x000f680000300800 */
[----:B------:R-:W5:Y:S04]  /*22f60*/  LDL.LU R9, [R1+0x234] ;  /* 0x0002340001097983 */ /* 0x000f680000300800 */
[----:B------:R-:W2:Y:S04]  /*22f70*/  LDL.LU R27, [R1+0x194] ;  /* 0x00019400011b7983 */ /* 0x000ea80000300800 */
[----:B------:R-:W2:Y:S04]  /*22f80*/  LDL.LU R10, [R1+0x19c] ;  /* 0x00019c00010a7983 */ /* 0x000ea80000300800 */
[----:B------:R-:W2:Y:S04]  /*22f90*/  LDL.LU R11, [R1+0x190] ;  /* 0x00019000010b7983 */ /* 0x000ea80000300800 */
[----:B------:R-:W2:Y:S04]  /*22fa0*/  LDL.LU R2, [R1+0x198] ;  /* 0x0001980001027983 */ /* 0x000ea80000300800 */
[----:B0-----:R0:W-:Y:S04]  /*22fb0*/  STL [R1+0x9ec], R12 ;  /* 0x0009ec0c01007387 */ /* 0x0011e80000100800 */
[----:B------:R-:W2:Y:S04]  /*22fc0*/  LDL.LU R4, [R1+0x11c] ;  /* 0x00011c0001047983 */ /* 0x000ea80000300800 */
[----:B------:R-:W2:Y:S01]  /*22fd0*/  LDL.LU R28, [R1+0x110] ;  /* 0x00011000011c7983 */ /* 0x000ea20000300800 */
[----:B0-----:R-:W-:-:S03]  /*22fe0*/  IMAD.MOV.U32 R12, RZ, RZ, R7 ;  /* 0x000000ffff0c7224 */ /* 0x001fc600078e0007 */
[----:B------:R-:W2:Y:S04]  /*22ff0*/  LDL.LU R5, [R1+0x118] ;  /* 0x0001180001057983 */ /* 0x000ea80000300800 */
[----:B------:R-:W2:Y:S04]  /*23000*/  LDL.LU R29, [R1+0xb0] ;  /* 0x0000b000011d7983 */ /* 0x000ea80000300800 */
[----:B------:R-:W2:Y:S04]  /*23010*/  LDL.LU R6, [R1+0xb8] ;  /* 0x0000b80001067983 */ /* 0x000ea80000300800 */
[----:B------:R-:W2:Y:S04]  /*23020*/  LDL.LU R7, [R1+0xbc] ;  /* 0x0000bc0001077983 */ /* 0x000ea80000300800 */
[----:B------:R0:W-:Y:S04]  /*23030*/  STL [R1+0x9e8], R13 ;  /* 0x0009e80d01007387 */ /* 0x0001e80000100800 */
[----:B0-----:R-:W2:Y:S04]  /*23040*/  LDL.LU R13, [R1+0xa8] ;  /* 0x0000a800010d7983 */ /* 0x001ea80000300800 */
[----:B------:R0:W-:Y:S04]  /*23050*/  STL [R1+0x9e4], R14 ;  /* 0x0009e40e01007387 */ /* 0x0001e80000100800 */
[----:B0-----:R-:W2:Y:S04]  /*23060*/  LDL.LU R14, [R1+0xb4] ;  /* 0x0000b400010e7983 */ /* 0x001ea80000300800 */
[----:B------:R0:W-:Y:S04]  /*23070*/  STL [R1+0x9e0], R15 ;  /* 0x0009e00f01007387 */ /* 0x0001e80000100800 */
[----:B0-----:R-:W2:Y:S04]  /*23080*/  LDL.LU R15, [R1+0x114] ;  /* 0x00011400010f7983 */ /* 0x001ea80000300800 */
[----:B-1----:R0:W-:Y:S04]  /*23090*/  STL [R1+0x9f0], R19 ;  /* 0x0009f01301007387 */ /* 0x0021e80000100800 */
[----:B0-----:R-:W2:Y:S04]  /*230a0*/  LDL.LU R19, [R1+0x18] ;  /* 0x0000180001137983 */ /* 0x001ea80000300800 */
[----:B------:R-:W2:Y:S04]  /*230b0*/  LDL.LU R20, [R1+0xfc] ;  /* 0x0000fc0001147983 */ /* 0x000ea80000300800 */
[----:B------:R-:W3:Y:S04]  /*230c0*/  LDL.LU R21, [R1+0xf8] ;  /* 0x0000f80001157983 */ /* 0x000ee80000300800 */
[----:B------:R-:W3:Y:S04]  /*230d0*/  LDL.LU R22, [R1+0x1c] ;  /* 0x00001c0001167983 */ /* 0x000ee80000300800 */
[----:B------:R-:W3:Y:S01]  /*230e0*/  LDL.LU R23, [R1+0xac] ;  /* 0x0000ac0001177983 */ /* 0x000ee20000300800 */
[----:B--2---:R-:W-:-:S03]  /*230f0*/  PRMT R20, R20, 0x5410, R26 ;  /* 0x0000541014147816 */ /* 0x004fc6000000001a */
[----:B------:R-:W2:Y:S01]  /*23100*/  LDL.LU R26, [R1+0xa1c] ;  /* 0x000a1c00011a7983 */ /* 0x000ea20000300800 */
[----:B---3--:R-:W-:Y:S02]  /*23110*/  PRMT R22, R23, 0x5410, R22 ;  /* 0x0000541017167816 */ /* 0x008fe40000000016 */
[----:B------:R-:W-:Y:S02]  /*23120*/  PRMT R23, R13, 0x5410, R19 ;  /* 0x000054100d177816 */ /* 0x000fe40000000013 */
[----:B--2---:R-:W-:Y:S02]  /*23130*/  PRMT R21, R21, 0x5410, R26 ;  /* 0x0000541015157816 */ /* 0x004fe4000000001a */
[----:B------:R-:W2:Y:S04]  /*23140*/  LDL.LU R26, [R1+0xa18] ;  /* 0x000a1800011a7983 */ /* 0x000ea80000300800 */
[----:B------:R-:W-:Y:S01]  /*23150*/  STSM.16.M88.4 [R0+0x200], R20 ;  /* 0x0002001400007844 */ /* 0x000fe20000000200 */
[----:B------:R-:W-:Y:S01]  /*23160*/  BAR.SYNC.DEFER_BLOCKING 0x0 ;  /* 0x0000000000007b1d */ /* 0x000fe20000010000 */
[----:B-----5:R-:W-:-:S02]  /*23170*/  PRMT R9, R9, 0x5410, R24 ;  /* 0x0000541009097816 */ /* 0x020fc40000000018 */
[----:B------:R-:W-:-:S03]  /*23180*/  PRMT R10, R10, 0x5410, R27 ;  /* 0x000054100a0a7816 */ /* 0x000fc6000000001b */
[----:B------:R-:W0:Y:S01]  /*23190*/  LDS.128 R20, [R25] ;  /* 0x0000000019147984 */ /* 0x000e220000000c00 */
[----:B------:R-:W-:Y:S02]  /*231a0*/  PRMT R11, R2, 0x5410, R11 ;  /* 0x00005410020b7816 */ /* 0x000fe4000000000b */
[----:B------:R-:W-:Y:S02]  /*231b0*/  PRMT R4, R4, 0x5410, R15 ;  /* 0x0000541004047816 */ /* 0x000fe4000000000f */
[----:B------:R-:W-:Y:S02]  /*231c0*/  PRMT R5, R5, 0x5410, R28 ;  /* 0x0000541005057816 */ /* 0x000fe4000000001c */
[----:B------:R-:W-:Y:S02]  /*231d0*/  PRMT R6, R6, 0x5410, R29 ;  /* 0x0000541006067816 */ /* 0x000fe4000000001d */
[----:B------:R-:W-:Y:S02]  /*231e0*/  PRMT R7, R7, 0x5410, R14 ;  /* 0x0000541007077816 */ /* 0x000fe4000000000e */
[----:B--2---:R-:W-:-:S02]  /*231f0*/  PRMT R8, R8, 0x5410, R26 ;  /* 0x0000541008087816 */ /* 0x004fc4000000001a */
[----:B------:R-:W1:Y:S01]  /*23200*/  LDS.128 R24, [R25+0x400] ;  /* 0x0004000019187984 */ /* 0x000e620000000c00 */
[----:B------:R-:W-:Y:S06]  /*23210*/  BAR.SYNC.DEFER_BLOCKING 0x0 ;  /* 0x0000000000007b1d */ /* 0x000fec0000010000 */
[----:B------:R2:W-:Y:S04]  /*23220*/  STSM.16.M88.4 [R0], R8 ;  /* 0x0000000800007844 */ /* 0x0005e80000000200 */
[----:B------:R3:W-:Y:S04]  /*23230*/  STSM.16.M88.4 [R0+0x200], R4 ;  /* 0x0002000400007844 */ /* 0x0007e80000000200 */
[----:B--2---:R-:W2:Y:S04]  /*23240*/  LDL.LU.64 R10, [R1+0xa10] ;  /* 0x000a1000010a7983 */ /* 0x004ea80000300a00 */
[----:B------:R-:W5:Y:S04]  /*23250*/  LDL.LU.64 R8, [R1+0xa08] ;  /* 0x000a080001087983 */ /* 0x000f680000300a00 */
[----:B---3--:R-:W3:Y:S04]  /*23260*/  LDL.LU.64 R6, [R1+0xa00] ;  /* 0x000a000001067983 */ /* 0x008ee80000300a00 */
[----:B------:R-:W2:Y:S01]  /*23270*/  LDL.LU.64 R4, [R1+0x9f8] ;  /* 0x0009f80001047983 */ /* 0x000ea20000300a00 */
[----:B----4-:R-:W-:Y:S01]  /*23280*/  IMAD R3, R3, UR4, RZ ;  /* 0x0000000403037c24 */ /* 0x010fe2000f8e02ff */
[----:B------:R-:W4:Y:S01]  /*23290*/  LDCU UR4, c[0x0][0x3b8] ;  /* 0x00007700ff0477ac */ /* 0x000f220008000800 */
[----:B------:R-:W-:Y:S03]  /*232a0*/  BAR.SYNC.DEFER_BLOCKING 0x0 ;  /* 0x0000000000007b1d */ /* 0x000fe60000010000 */
[----:B------:R-:W-:-:S04]  /*232b0*/  IADD3 R2, P6, PT, R3, UR6, RZ ;  /* 0x0000000603027c10 */ /* 0x000fc8000ffde0ff */
[----:B------:R-:W-:Y:S01]  /*232c0*/  LEA.HI.X.SX32 R3, R3, UR7, 0x1, P6 ;  /* 0x0000000703037c11 */ /* 0x000fe2000b0f0eff */
[----:B------:R-:W0:Y:S01]  /*232d0*/  LDCU UR7, c[0x0][0x39c] ;  /* 0x00007380ff0777ac */ /* 0x000e220008000800 */
[C---:B------:R-:W-:Y:S01]  /*232e0*/  IMAD R13, R12.reuse, UR5, RZ ;  /* 0x000000050c0d7c24 */ /* 0x040fe2000f8e02ff */
[C---:B------:R-:W-:Y:S01]  /*232f0*/  ISETP.LT.AND P4, PT, R12.reuse, UR11, !P0 ;  /* 0x0000000b0c007c0c */ /* 0x040fe2000c781270 */
[----:B------:R-:W-:Y:S01]  /*23300*/  VIADD R19, R12, 0x5 ;  /* 0x000000050c137836 */ /* 0x000fe20000000000 */
[----:B------:R-:W0:Y:S02]  /*23310*/  LDCU UR5, c[0x0][0x3b8] ;  /* 0x00007700ff0577ac */ /* 0x000e240008000800 */
[CC--:B------:R-:W-:Y:S01]  /*23320*/  IADD3 R28, P6, PT, R13.reuse, R2.reuse, RZ ;  /* 0x000000020d1c7210 */ /* 0x0c0fe20007fde0ff */
[----:B------:R-:W0:Y:S03]  /*23330*/  LDCU UR6, c[0x0][0x3b8] ;  /* 0x00007700ff0677ac */ /* 0x000e260008000800 */
[CC--:B------:R-:W-:Y:S01]  /*23340*/  LEA.HI.X.SX32 R29, R13.reuse, R3.reuse, 0x1, P6 ;  /* 0x000000030d1d7211 */ /* 0x0c0fe200030f0eff */
[----:B------:R-:W-:Y:S01]  /*23350*/  VIADD R13, R13, UR8 ;  /* 0x000000080d0d7c36 */ /* 0x000fe20008000000 */
[----:B------:R-:W0:Y:S04]  /*23360*/  LDCU UR8, c[0x0][0x39c] ;  /* 0x00007380ff0877ac */ /* 0x000e280008000800 */
[C---:B------:R-:W-:Y:S01]  /*23370*/  IADD3 R14, P6, PT, R13.reuse, R2, RZ ;  /* 0x000000020d0e7210 */ /* 0x040fe20007fde0ff */
[----:B------:R-:W0:Y:S03]  /*23380*/  LDCU UR11, c[0x0][0x39c] ;  /* 0x00007380ff0b77ac */ /* 0x000e260008000800 */
[----:B------:R-:W-:-:S02]  /*23390*/  LEA.HI.X.SX32 R15, R13, R3, 0x1, P6 ;  /* 0x000000030d0f7211 */ /* 0x000fc400030f0eff */
[----:B--2---:R-:W-:-:S05]  /*233a0*/  PRMT R0, R4, 0x7770, RZ ;  /* 0x0000777004007816 */ /* 0x004fca00000000ff */
[----:B------:R4:W-:Y:S01]  /*233b0*/  @P4 STG.E.U8 desc[UR12][R28.64], R0 ;  /* 0x000000001c004986 */ /* 0x0009e2000c10110c */
[----:B0-----:R-:W-:Y:S01]  /*233c0*/  ISETP.LT.AND P4, PT, R19, UR7, !P0 ;  /* 0x0000000713007c0c */ /* 0x001fe2000c781270 */
[----:B------:R-:W0:Y:S01]  /*233d0*/  LDCU UR7, c[0x0][0x39c] ;  /* 0x00007380ff0777ac */ /* 0x000e220008000800 */
[----:B----4-:R-:W-:Y:S01]  /*233e0*/  VIADD R0, R13, UR4 ;  /* 0x000000040d007c36 */ /* 0x010fe20008000000 */
[----:B------:R-:W-:Y:S01]  /*233f0*/  PRMT R29, R4, 0x7771, RZ ;  /* 0x00007771041d7816 */ /* 0x000fe200000000ff */
[----:B------:R-:W-:Y:S01]  /*23400*/  VIADD R13, R12, 0x6 ;  /* 0x000000060c0d7836 */ /* 0x000fe20000000000 */
[----:B------:R-:W2:Y:S02]  /*23410*/  LDCU UR4, c[0x0][0x3b8] ;  /* 0x00007700ff0477ac */ /* 0x000ea40008000800 */
[C---:B------:R-:W-:Y:S01]  /*23420*/  IADD3 R28, P6, PT, R0.reuse, R2, RZ ;  /* 0x00000002001c7210 */ /* 0x040fe20007fde0ff */
[----:B------:R4:W-:Y:S01]  /*23430*/  @P2 STG.E.U8 desc[UR12][R14.64], R29 ;  /* 0x0000001d0e002986 */ /* 0x0009e2000c10110c */
[----:B------:R-:W-:Y:S01]  /*23440*/  ISETP.LT.AND P2, PT, R13, UR10, !P0 ;  /* 0x0000000a0d007c0c */ /* 0x000fe2000c741270 */
[----:B------:R-:W-:Y:S01]  /*23450*/  VIADD R13, R0, UR5 ;  /* 0x00000005000d7c36 */ /* 0x000fe20008000000 */
[----:B------:R-:W1:Y:S01]  /*23460*/  LDCU UR5, c[0x0][0x3b8] ;  /* 0x00007700ff0577ac */ /* 0x000e620008000800 */
[----:B------:R-:W-:Y:S01]  /*23470*/  VIADD R19, R12, 0x7 ;  /* 0x000000070c137836 */ /* 0x000fe20000000000 */
[----:B------:R-:W1:Y:S01]  /*23480*/  LDCU UR10, c[0x0][0x39c] ;  /* 0x00007380ff0a77ac */ /* 0x000e620008000800 */
[----:B----4-:R-:W-:-:S02]  /*23490*/  LEA.HI.X.SX32 R29, R0, R3, 0x1, P6 ;  /* 0x00000003001d7211 */ /* 0x010fc400030f0eff */
[----:B------:R-:W-:-:S05]  /*234a0*/  PRMT R14, R5, 0x7770, RZ ;  /* 0x00007770050e7816 */ /* 0x000fca00000000ff */
[----:B------:R4:W-:Y:S01]  /*234b0*/  @P3 STG.E.U8 desc[UR12][R28.64], R14 ;  /* 0x0000000e1c003986 */ /* 0x0009e2000c10110c */
[----:B0-----:R-:W-:Y:S01]  /*234c0*/  ISETP.LT.AND P3, PT, R19, UR7, !P0 ;  /* 0x0000000713007c0c */ /* 0x001fe2000c761270 */
[----:B------:R-:W0:Y:S01]  /*234d0*/  LDCU UR7, c[0x0][0x39c] ;  /* 0x00007380ff0777ac */ /* 0x000e220008000800 */
[C---:B------:R-:W-:Y:S01]  /*234e0*/  VIADD R0, R13.reuse, UR6 ;  /* 0x000000060d007c36 */ /* 0x040fe20008000000 */
[-C--:B----4-:R-:W-:Y:S01]  /*234f0*/  IADD3 R14, P6, PT, R13, R2.reuse, RZ ;  /* 0x000000020d0e7210 */ /* 0x090fe20007fde0ff */
[----:B------:R-:W4:Y:S01]  /*23500*/  LDCU UR6, c[0x0][0x3b8] ;  /* 0x00007700ff0677ac */ /* 0x000f220008000800 */
[----:B------:R-:W-:Y:S02]  /*23510*/  PRMT R29, R5, 0x7771, RZ ;  /* 0x00007771051d7816 */ /* 0x000fe400000000ff */
[----:B------:R-:W-:Y:S01]  /*23520*/  LEA.HI.X.SX32 R15, R13, R3, 0x1, P6 ;  /* 0x000000030d0f7211 */ /* 0x000fe200030f0eff */
[----:B------:R-:W-:Y:S01]  /*23530*/  VIADD R13, R12, 0x8 ;  /* 0x000000080c0d7836 */ /* 0x000fe20000000000 */
[----:B------:R-:W-:-:S03]  /*23540*/  IADD3 R28, P6, PT, R0, R2, RZ ;  /* 0x00000002001c7210 */ /* 0x000fc60007fde0ff */
[----:B------:R0:W-:Y:S01]  /*23550*/  @P1 STG.E.U8 desc[UR12][R14.64], R29 ;  /* 0x0000001d0e001986 */ /* 0x0001e2000c10110c */
[----:B------:R-:W-:Y:S01]  /*23560*/  ISETP.LT.AND P1, PT, R13, UR8, !P0 ;  /* 0x000000080d007c0c */ /* 0x000fe2000c721270 */
[----:B------:R-:W1:Y:S01]  /*23570*/  LDCU UR8, c[0x0][0x39c] ;  /* 0x00007380ff0877ac */ /* 0x000e620008000800 */
[----:B--2---:R-:W-:Y:S02]  /*23580*/  VIADD R13, R0, UR4 ;  /* 0x00000004000d7c36 */ /* 0x004fe40008000000 */
[----:B------:R-:W-:Y:S01]  /*23590*/  VIADD R19, R12, 0x9 ;  /* 0x000000090c137836 */ /* 0x000fe20000000000 */
[----:B------:R-:W2:Y:S01]  /*235a0*/  LDCU UR4, c[0x0][0x3b8] ;  /* 0x00007700ff0477ac */ /* 0x000ea20008000800 */
[----:B0-----:R-:W-:Y:S02]  /*235b0*/  LEA.HI.X.SX32 R29, R0, R3, 0x1, P6 ;  /* 0x00000003001d7211 */ /* 0x001fe400030f0eff */
[----:B---3--:R-:W-:-:S05]  /*235c0*/  PRMT R14, R6, 0x7770, RZ ;  /* 0x00007770060e7816 */ /* 0x008fca00000000ff */
[----:B------:R0:W-:Y:S01]  /*235d0*/  @P5 STG.E.U8 desc[UR12][R28.64], R14 ;  /* 0x0000000e1c005986 */ /* 0x0001e2000c10110c */
[----:B------:R-:W-:Y:S01]  /*235e0*/  ISETP.LT.AND P5, PT, R19, UR7, !P0 ;  /* 0x0000000713007c0c */ /* 0x000fe2000c7a1270 */
[----:B------:R-:W3:Y:S01]  /*235f0*/  LDCU UR7, c[0x0][0x39c] ;  /* 0x00007380ff0777ac */ /* 0x000ee20008000800 */
[C---:B-1----:R-:W-:Y:S01]  /*23600*/  VIADD R0, R13.reuse, UR5 ;  /* 0x000000050d007c36 */ /* 0x042fe20008000000 */
[CC--:B0-----:R-:W-:Y:S01]  /*23610*/  IADD3 R14, P6, PT, R13.reuse, R2.reuse, RZ ;  /* 0x000000020d0e7210 */ /* 0x0c1fe20007fde0ff */
[----:B------:R-:W0:Y:S01]  /*23620*/  LDCU UR5, c[0x0][0x3b8] ;  /* 0x00007700ff0577ac */ /* 0x000e220008000800 */
[----:B------:R-:W-:Y:S02]  /*23630*/  PRMT R29, R6, 0x7771, RZ ;  /* 0x00007771061d7816 */ /* 0x000fe400000000ff */
[----:B------:R-:W-:Y:S01]  /*23640*/  LEA.HI.X.SX32 R15, R13, R3, 0x1, P6 ;  /* 0x000000030d0f7211 */ /* 0x000fe200030f0eff */
[----:B------:R-:W-:Y:S01]  /*23650*/  VIADD R13, R12, 0xa ;  /* 0x0000000a0c0d7836 */ /* 0x000fe20000000000 */
[----:B------:R-:W-:-:S03]  /*23660*/  IADD3 R28, P6, PT, R0, R2, RZ ;  /* 0x00000002001c7210 */ /* 0x000fc60007fde0ff */
[----:B------:R1:W-:Y:S01]  /*23670*/  @P4 STG.E.U8 desc[UR12][R14.64], R29 ;  /* 0x0000001d0e004986 */ /* 0x0003e2000c10110c */
[----:B------:R-:W-:Y:S01]  /*23680*/  ISETP.LT.AND P4, PT, R13, UR8, !P0 ;  /* 0x000000080d007c0c */ /* 0x000fe2000c781270 */
[----:B------:R-:W0:Y:S01]  /*23690*/  LDCU UR8, c[0x0][0x39c] ;  /* 0x00007380ff0877ac */ /* 0x000e220008000800 */
[----:B----4-:R-:W-:Y:S02]  /*236a0*/  VIADD R13, R0, UR6 ;  /* 0x00000006000d7c36 */ /* 0x010fe40008000000 */
[----:B------:R-:W-:Y:S01]  /*236b0*/  VIADD R19, R12, 0xb ;  /* 0x0000000b0c137836 */ /* 0x000fe20000000000 */
[----:B------:R-:W4:Y:S01]  /*236c0*/  LDCU UR6, c[0x0][0x3b8] ;  /* 0x00007700ff0677ac */ /* 0x000f220008000800 */
[----:B-1----:R-:W-:Y:S02]  /*236d0*/  LEA.HI.X.SX32 R29, R0, R3, 0x1, P6 ;  /* 0x00000003001d7211 */ /* 0x002fe400030f0eff */
[----:B------:R-:W-:-:S05]  /*236e0*/  PRMT R14, R7, 0x7770, RZ ;  /* 0x00007770070e7816 */ /* 0x000fca00000000ff */
[----:B------:R1:W-:Y:S01]  /*236f0*/  @P2 STG.E.U8 desc[UR12][R28.64], R14 ;  /* 0x0000000e1c002986 */ /* 0x0003e2000c10110c */
[----:B---3--:R-:W-:Y:S01]  /*23700*/  ISETP.LT.AND P2, PT, R19, UR7, !P0 ;  /* 0x0000000713007c0c */ /* 0x008fe2000c741270 */
[----:B------:R-:W3:Y:S01]  /*23710*/  LDCU UR7, c[0x0][0x39c] ;  /* 0x00007380ff0777ac */ /* 0x000ee20008000800 */
[C---:B--2---:R-:W-:Y:S01]  /*23720*/  VIADD R0, R13.reuse, UR4 ;  /* 0x000000040d007c36 */ /* 0x044fe20008000000 */
[-C--:B-1----:R-:W-:Y:S01]  /*23730*/  IADD3 R14, P6, PT, R13, R2.reuse, RZ ;  /* 0x000000020d0e7210 */ /* 0x082fe20007fde0ff */
[----:B------:R-:W1:Y:S01]  /*23740*/  LDCU UR4, c[0x0][0x3b8] ;  /* 0x00007700ff0477ac */ /* 0x000e620008000800 */
[----:B------:R-:W-:Y:S02]  /*23750*/  PRMT R29, R7, 0x7771, RZ ;  /* 0x00007771071d7816 */ /* 0x000fe400000000ff */
[----:B------:R-:W-:Y:S01]  /*23760*/  LEA.HI.X.SX32 R15, R13, R3, 0x1, P6 ;  /* 0x000000030d0f7211 */ /* 0x000fe200030f0eff */
[----:B------:R-:W-:Y:S01]  /*23770*/  VIADD R13, R12, 0xc ;  /* 0x0000000c0c0d7836 */ /* 0x000fe20000000000 */
[----:B------:R-:W-:-:S03]  /*23780*/  IADD3 R28, P6, PT, R0, R2, RZ ;  /* 0x00000002001c7210 */ /* 0x000fc60007fde0ff */
[----:B------:R2:W-:Y:S01]  /*23790*/  @P3 STG.E.U8 desc[UR12][R14.64], R29 ;  /* 0x0000001d0e003986 */ /* 0x0005e2000c10110c */
[----:B0-----:R-:W-:Y:S01]  /*237a0*/  ISETP.LT.AND P3, PT, R13, UR8, !P0 ;  /* 0x000000080d007c0c */ /* 0x001fe2000c761270 */
[----:B------:R-:W0:Y:S01]  /*237b0*/  LDCU UR8, c[0x0][0x39c] ;  /* 0x00007380ff0877ac */ /* 0x000e220008000800 */
[----:B------:R-:W-:Y:S02]  /*237c0*/  VIADD R13, R0, UR5 ;  /* 0x00000005000d7c36 */ /* 0x000fe40008000000 */
[----:B------:R-:W-:Y:S01]  /*237d0*/  VIADD R19, R12, 0xd ;  /* 0x0000000d0c137836 */ /* 0x000fe20000000000 */
[----:B------:R-:W0:Y:S01]  /*237e0*/  LDCU UR5, c[0x0][0x3b8] ;  /* 0x00007700ff0577ac */ /* 0x000e220008000800 */
[----:B--2---:R-:W-:Y:S02]  /*237f0*/  LEA.HI.X.SX32 R29, R0, R3, 0x1, P6 ;  /* 0x00000003001d7211 */ /* 0x004fe400030f0eff */
[----:B-----5:R-:W-:-:S05]  /*23800*/  PRMT R14, R8, 0x7770, RZ ;  /* 0x00007770080e7816 */ /* 0x020fca00000000ff */
[----:B------:R2:W-:Y:S01]  /*23810*/  @P1 STG.E.U8 desc[UR12][R28.64], R14 ;  /* 0x0000000e1c001986 */ /* 0x0005e2000c10110c */
[----:B---3--:R-:W-:Y:S01]  /*23820*/  ISETP.LT.AND P1, PT, R19, UR7, !P0 ;  /* 0x0000000713007c0c */ /* 0x008fe2000c721270 */
[----:B------:R-:W3:Y:S01]  /*23830*/  LDCU UR7, c[0x0][0x39c] ;  /* 0x00007380ff0777ac */ /* 0x000ee20008000800 */
[C---:B----4-:R-:W-:Y:S01]  /*23840*/  VIADD R0, R13.reuse, UR6 ;  /* 0x000000060d007c36 */ /* 0x050fe20008000000 */
[CC--:B--2---:R-:W-:Y:S01]  /*23850*/  IADD3 R14, P6, PT, R13.reuse, R2.reuse, RZ ;  /* 0x000000020d0e7210 */ /* 0x0c4fe20007fde0ff */
[----:B------:R-:W2:Y:S01]  /*23860*/  LDCU UR6, c[0x0][0x3b8] ;  /* 0x00007700ff0677ac */ /* 0x000ea20008000800 */
[----:B------:R-:W-:Y:S02]  /*23870*/  PRMT R29, R8, 0x7771, RZ ;  /* 0x00007771081d7816 */ /* 0x000fe400000000ff */
[----:B------:R-:W-:Y:S01]  /*23880*/  LEA.HI.X.SX32 R15, R13, R3, 0x1, P6 ;  /* 0x000000030d0f7211 */ /* 0x000fe200030f0eff */
[----:B------:R-:W-:Y:S01]  /*23890*/  VIADD R13, R12, 0xe ;  /* 0x0000000e0c0d7836 */ /* 0x000fe20000000000 */
[----:B------:R-:W-:-:S03]  /*238a0*/  IADD3 R28, P6, PT, R0, R2, RZ ;  /* 0x00000002001c7210 */ /* 0x000fc60007fde0ff */
[----:B------:R4:W-:Y:S01]  /*238b0*/  @P5 STG.E.U8 desc[UR12][R14.64], R29 ;  /* 0x0000001d0e005986 */ /* 0x0009e2000c10110c */
[----:B0-----:R-:W-:Y:S01]  /*238c0*/  ISETP.LT.AND P5, PT, R13, UR8, !P0 ;  /* 0x000000080d007c0c */ /* 0x001fe2000c7a1270 */
[----:B------:R-:W0:Y:S01]  /*238d0*/  LDCU UR8, c[0x0][0x39c] ;  /* 0x00007380ff0877ac */ /* 0x000e220008000800 */
[----:B-1----:R-:W-:Y:S02]  /*238e0*/  VIADD R13, R0, UR4 ;  /* 0x00000004000d7c36 */ /* 0x002fe40008000000 */
[----:B------:R-:W-:Y:S01]  /*238f0*/  VIADD R19, R12, 0xf ;  /* 0x0000000f0c137836 */ /* 0x000fe20000000000 */
[----:B------:R-:W1:Y:S01]  /*23900*/  LDCU UR4, c[0x0][0x3b8] ;  /* 0x00007700ff0477ac */ /* 0x000e620008000800 */
[----:B----4-:R-:W-:Y:S02]  /*23910*/  LEA.HI.X.SX32 R29, R0, R3, 0x1, P6 ;  /* 0x00000003001d7211 */ /* 0x010fe400030f0eff */
[----:B------:R-:W-:-:S05]  /*23920*/  PRMT R14, R9, 0x7770, RZ ;  /* 0x00007770090e7816 */ /* 0x000fca00000000ff */
[----:B------:R4:W-:Y:S01]  /*23930*/  @P4 STG.E.U8 desc[UR12][R28.64], R14 ;  /* 0x0000000e1c004986 */ /* 0x0009e2000c10110c */
[----:B---3--:R-:W-:Y:S01]  /*23940*/  ISETP.LT.AND P4, PT, R19, UR7, !P0 ;  /* 0x0000000713007c0c */ /* 0x008fe2000c781270 */
[----:B------:R-:W3:Y:S01]  /*23950*/  LDCU UR7, c[0x0][0x39c] ;  /* 0x00007380ff0777ac */ /* 0x000ee20008000800 */
        /* <DEDUP_REMOVED lines=8> */
[----:B0-----:R-:W-:Y:S01]  /*239e0*/  ISETP.LT.AND P2, PT, R13, UR8, !P0 ;  /* 0x000000080d007c0c */ /* 0x001fe2000c741270 */
[----:B------:R-:W0:Y:S01]  /*239f0*/  LDCU UR8, c[0x0][0x39c] ;  /* 0x00007380ff0877ac */ /* 0x000e220008000800 */
[----:B--2---:R-:W-:Y:S02]  /*23a00*/  VIADD R13, R0, UR6 ;  /* 0x00000006000d7c36 */ /* 0x004fe40008000000 */
[----:B------:R-:W-:Y:S01]  /*23a10*/  VIADD R19, R12, 0x11 ;  /* 0x000000110c137836 */ /* 0x000fe20000000000 */
[----:B------:R-:W2:Y:S01]  /*23a20*/  LDCU UR6, c[0x0][0x3b8] ;  /* 0x00007700ff0677ac */ /* 0x000ea20008000800 */
[----:B-----5:R-:W-:Y:S02]  /*23a30*/  LEA.HI.X.SX32 R29, R0, R3, 0x1, P6 ;  /* 0x00000003001d7211 */ /* 0x020fe400030f0eff */
[----:B------:R-:W-:-:S05]  /*23a40*/  PRMT R14, R10, 0x7770, RZ ;  /* 0x000077700a0e7816 */ /* 0x000fca00000000ff */
[----:B------:R5:W-:Y:S01]  /*23a50*/  @P3 STG.E.U8 desc[UR12][R28.64], R14 ;  /* 0x0000000e1c003986 */ /* 0x000be2000c10110c */
[----:B---3--:R-:W-:Y:S01]  /*23a60*/  ISETP.LT.AND P3, PT, R19, UR7, !P0 ;  /* 0x0000000713007c0c */ /* 0x008fe2000c761270 */
[----:B------:R-:W3:Y:S01]  /*23a70*/  LDCU UR7, c[0x0][0x39c] ;  /* 0x00007380ff0777ac */ /* 0x000ee20008000800 */
[C---:B-1----:R-:W-:Y:S01]  /*23a80*/  VIADD R0, R13.reuse, UR4 ;  /* 0x000000040d007c36 */ /* 0x042fe20008000000 */
[CC--:B-----5:R-:W-:Y:S01]  /*23a90*/  IADD3 R14, P6, PT, R13.reuse, R2.reuse, RZ ;  /* 0x000000020d0e7210 */ /* 0x0e0fe20007fde0ff */
        /* <DEDUP_REMOVED lines=8> */
[----:B----4-:R-:W-:Y:S02]  /*23b20*/  VIADD R13, R0, UR5 ;  /* 0x00000005000d7c36 */ /* 0x010fe40008000000 */
[----:B------:R-:W-:Y:S01]  /*23b30*/  VIADD R19, R12, 0x13 ;  /* 0x000000130c137836 */ /* 0x000fe20000000000 */
[----:B------:R-:W4:Y:S01]  /*23b40*/  LDCU UR5, c[0x0][0x3b8] ;  /* 0x00007700ff0577ac */ /* 0x000f220008000800 */
[----:B-----5:R-:W-:Y:S02]  /*23b50*/  LEA.HI.X.SX32 R29, R0, R3, 0x1, P6 ;  /* 0x00000003001d7211 */ /* 0x020fe400030f0eff */
[----:B------:R-:W-:-:S05]  /*23b60*/  PRMT R14, R11, 0x7770, RZ ;  /* 0x000077700b0e7816 */ /* 0x000fca00000000ff */
[----:B------:R5:W-:Y:S01]  /*23b70*/  @P5 STG.E.U8 desc[UR12][R28.64], R14 ;  /* 0x0000000e1c005986 */ /* 0x000be2000c10110c */
[----:B---3--:R-:W-:Y:S01]  /*23b80*/  ISETP.LT.AND P5, PT, R19, UR7, !P0 ;  /* 0x0000000713007c0c */ /* 0x008fe2000c7a1270 */
[----:B------:R-:W3:Y:S01]  /*23b90*/  LDCU UR7, c[0x0][0x39c] ;  /* 0x00007380ff0777ac */ /* 0x000ee20008000800 */
[C---:B--2---:R-:W-:Y:S01]  /*23ba0*/  VIADD R0, R13.reuse, UR6 ;  /* 0x000000060d007c36 */ /* 0x044fe20008000000 */
[-C--:B-----5:R-:W-:Y:S01]  /*23bb0*/  IADD3 R14, P6, PT, R13, R2.reuse, RZ ;  /* 0x000000020d0e7210 */ /* 0x0a0fe20007fde0ff */
        /* <DEDUP_REMOVED lines=11> */
[----:B-----5:R-:W-:Y:S02]  /*23c70*/  LEA.HI.X.SX32 R29, R0, R3, 0x1, P6 ;  /* 0x00000003001d7211 */ /* 0x020fe400030f0eff */
[----:B------:R-:W-:-:S05]  /*23c80*/  PRMT R14, R4, 0x7772, RZ ;  /* 0x00007772040e7816 */ /* 0x000fca00000000ff */
[----:B------:R5:W-:Y:S01]  /*23c90*/  @P2 STG.E.U8 desc[UR12][R28.64], R14 ;  /* 0x0000000e1c002986 */ /* 0x000be2000c10110c */
[----:B---3--:R-:W-:Y:S01]  /*23ca0*/  ISETP.LT.AND P2, PT, R19, UR7, !P0 ;  /* 0x0000000713007c0c */ /* 0x008fe2000c741270 */
[----:B------:R-:W3:Y:S01]  /*23cb0*/  LDCU UR7, c[0x0][0x39c] ;  /* 0x00007380ff0777ac */ /* 0x000ee20008000800 */
[C---:B----4-:R-:W-:Y:S01]  /*23cc0*/  VIADD R0, R13.reuse, UR5 ;  /* 0x000000050d007c36 */ /* 0x050fe20008000000 */
[----:B------:R-:W-:Y:S01]  /*23cd0*/  PRMT R4, R4, 0x7773, RZ ;  /* 0x0000777304047816 */ /* 0x000fe200000000ff */
[----:B------:R-:W4:Y:S01]  /*23ce0*/  LDCU UR5, c[0x0][0x3b8] ;  /* 0x00007700ff0577ac */ /* 0x000f220008000800 */
[----:B-----5:R-:W-:Y:S01]  /*23cf0*/  IADD3 R14, P6, PT, R13, R2, RZ ;  /* 0x000000020d0e7210 */ /* 0x020fe20007fde0ff */
[----:B------:R-:W-:-:S03]  /*23d00*/  VIADD R29, R12, 0x16 ;  /* 0x000000160c1d7836 */ /* 0x000fc60000000000 */
[----:B------:R-:W-:Y:S02]  /*23d10*/  LEA.HI.X.SX32 R15, R13, R3, 0x1, P6 ;  /* 0x000000030d0f7211 */ /* 0x000fe400030f0eff */
[----:B------:R-:W-:-:S03]  /*23d20*/  IADD3 R28, P6, PT, R0, R2, RZ ;  /* 0x00000002001c7210 */ /* 0x000fc60007fde0ff */
[----:B------:R5:W-:Y:S01]  /*23d30*/  @P3 STG.E.U8 desc[UR12][R14.64], R4 ;  /* 0x000000040e003986 */ /* 0x000be2000c10110c */
[----:B0-----:R-:W-:Y:S01]  /*23d40*/  ISETP.LT.AND P3, PT, R29, UR8, !P0 ;  /* 0x000000081d007c0c */ /* 0x001fe2000c761270 */
[----:B------:R-:W0:Y:S01]  /*23d50*/  LDCU UR8, c[0x0][0x39c] ;  /* 0x00007380ff0877ac */ /* 0x000e220008000800 */
[----:B------:R-:W-:Y:S01]  /*23d60*/  LEA.HI.X.SX32 R29, R0, R3, 0x1, P6 ;  /* 0x00000003001d7211 */ /* 0x000fe200030f0eff */
[----:B------:R-:W-:Y:S01]  /*23d70*/  VIADD R13, R12, 0x17 ;  /* 0x000000170c0d7836 */ /* 0x000fe20000000000 */
[----:B-----5:R-:W-:Y:S01]  /*23d80*/  PRMT R14, R5, 0x7772, RZ ;  /* 0x00007772050e7816 */ /* 0x020fe200000000ff */
[----:B--2---:R-:W-:Y:S01]  /*23d90*/  VIADD R4, R0, UR6 ;  /* 0x0000000600047c36 */ /* 0x004fe20008000000 */
[----:B------:R-:W2:Y:S03]  /*23da0*/  LDCU UR6, c[0x0][0x3b8] ;  /* 0x00007700ff0677ac */ /* 0x000ea60008000800 */
[----:B------:R5:W-:Y:S01]  /*23db0*/  @P1 STG.E.U8 desc[UR12][R28.64], R14 ;  /* 0x0000000e1c001986 */ /* 0x000be2000c10110c */
[----:B---3--:R-:W-:Y:S01]  /*23dc0*/  ISETP.LT.AND P1, PT, R13, UR7, !P0 ;  /* 0x000000070d007c0c */ /* 0x008fe2000c721270 */
[----:B------:R-:W3:Y:S01]  /*23dd0*/  LDCU UR7, c[0x0][0x39c] ;  /* 0x00007380ff0777ac */ /* 0x000ee20008000800 */
[----:B-1----:R-:W-:Y:S01]  /*23de0*/  VIADD R0, R4, UR4 ;  /* 0x0000000404007c36 */ /* 0x002fe20008000000 */
[----:B------:R-:W-:Y:S01]  /*23df0*/  PRMT R5, R5, 0x7773, RZ ;  /* 0x0000777305057816 */ /* 0x000fe200000000ff */
[----:B------:R-:W-:Y:S01]  /*23e00*/  VIADD R13, R12, 0x18 ;  /* 0x000000180c0d7836 */ /* 0x000fe20000000000 */
[----:B------:R-:W1:Y:S01]  /*23e10*/  LDCU UR4, c[0x0][0x3b8] ;  /* 0x00007700ff0477ac */ /* 0x000e620008000800 */
[----:B-----5:R-:W-:-:S04]  /*23e20*/  IADD3 R28, P6, PT, R4, R2, RZ ;  /* 0x00000002041c7210 */ /* 0x020fc80007fde0ff */
[----:B------:R-:W-:Y:S02]  /*23e30*/  LEA.HI.X.SX32 R29, R4, R3, 0x1, P6 ;  /* 0x00000003041d7211 */ /* 0x000fe400030f0eff */
[----:B------:R-:W-:-:S03]  /*23e40*/  IADD3 R4, P6, PT, R0, R2, RZ ;  /* 0x0000000200047210 */ /* 0x000fc60007fde0ff */
[----:B------:R5:W-:Y:S01]  /*23e50*/  @P5 STG.E.U8 desc[UR12][R28.64], R5 ;  /* 0x000000051c005986 */ /* 0x000be2000c10110c */
[----:B0-----:R-:W-:Y:S01]  /*23e60*/  ISETP.LT.AND P5, PT, R13, UR8, !P0 ;  /* 0x000000080d007c0c */ /* 0x001fe2000c7a1270 */
[----:B------:R-:W0:Y:S01]  /*23e70*/  LDCU UR8, c[0x0][0x39c] ;  /* 0x00007380ff0877ac */ /* 0x000e220008000800 */
[----:B------:R-:W-:Y:S01]  /*23e80*/  VIADD R13, R12, 0x19 ;  /* 0x000000190c0d7836 */ /* 0x000fe20000000000 */
[C---:B-----5:R-:W-:Y:S01]  /*23e90*/  LEA.HI.X.SX32 R5, R0.reuse, R3, 0x1, P6 ;  /* 0x0000000300057211 */ /* 0x060fe200030f0eff */
[----:B----4-:R-:W-:Y:S01]  /*23ea0*/  VIADD R29, R0, UR5 ;  /* 0x00000005001d7c36 */ /* 0x010fe20008000000 */
[C---:B------:R-:W-:Y:S01]  /*23eb0*/  PRMT R28, R6.reuse, 0x7772, RZ ;  /* 0x00007772061c7816 */ /* 0x040fe200000000ff */
[----:B------:R-:W4:Y:S04]  /*23ec0*/  LDCU UR5, c[0x0][0x3b8] ;  /* 0x00007700ff0577ac */ /* 0x000f280008000800 */
[----:B------:R5:W-:Y:S01]  /*23ed0*/  @P4 STG.E.U8 desc[UR12][R4.64], R28 ;  /* 0x0000001c04004986 */ /* 0x000be2000c10110c */
[----:B---3--:R-:W-:Y:S01]  /*23ee0*/  ISETP.LT.AND P4, PT, R13, UR7, !P0 ;  /* 0x000000070d007c0c */ /* 0x008fe2000c781270 */
[----:B------:R-:W3:Y:S01]  /*23ef0*/  LDCU UR7, c[0x0][0x39c] ;  /* 0x00007380ff0777ac */ /* 0x000ee20008000800 */
[C---:B--2---:R-:W-:Y:S01]  /*23f00*/  VIADD R0, R29.reuse, UR6 ;  /* 0x000000061d007c36 */ /* 0x044fe20008000000 */
[----:B------:R-:W-:Y:S01]  /*23f10*/  PRMT R6, R6, 0x7773, RZ ;  /* 0x0000777306067816 */ /* 0x000fe200000000ff */
[----:B------:R-:W2:Y:S01]  /*23f20*/  LDCU UR6, c[0x0][0x3b8] ;  /* 0x00007700ff0677ac */ /* 0x000ea20008000800 */
[----:B-----5:R-:W-:Y:S01]  /*23f30*/  IADD3 R28, P6, PT, R29, R2, RZ ;  /* 0x000000021d1c7210 */ /* 0x020fe20007fde0ff */
[----:B------:R-:W-:-:S03]  /*23f40*/  VIADD R5, R12, 0x1a ;  /* 0x0000001a0c057836 */ /* 0x000fc60000000000 */
[----:B------:R-:W-:Y:S02]  /*23f50*/  LEA.HI.X.SX32 R29, R29, R3, 0x1, P6 ;  /* 0x000000031d1d7211 */ /* 0x000fe400030f0eff */
[----:B------:R-:W-:-:S03]  /*23f60*/  IADD3 R4, P6, PT, R0, R2, RZ ;  /* 0x0000000200047210 */ /* 0x000fc60007fde0ff */
[----:B------:R5:W-:Y:S01]  /*23f70*/  @P2 STG.E.U8 desc[UR12][R28.64], R6 ;  /* 0x000000061c002986 */ /* 0x000be2000c10110c */
[----:B0-----:R-:W-:Y:S01]  /*23f80*/  ISETP.LT.AND P2, PT, R5, UR8, !P0 ;  /* 0x0000000805007c0c */ /* 0x001fe2000c741270 */
[----:B------:R-:W0:Y:S01]  /*23f90*/  LDCU UR8, c[0x0][0x39c] ;  /* 0x00007380ff0877ac */ /* 0x000e220008000800 */
[C---:B------:R-:W-:Y:S02]  /*23fa0*/  LEA.HI.X.SX32 R5, R0.reuse, R3, 0x1, P6 ;  /* 0x0000000300057211 */ /* 0x040fe400030f0eff */
[C---:B-----5:R-:W-:Y:S01]  /*23fb0*/  PRMT R28, R7.reuse, 0x7772, RZ ;  /* 0x00007772071c7816 */ /* 0x060fe200000000ff */
[----:B-1----:R-:W-:Y:S01]  /*23fc0*/  VIADD R6, R0, UR4 ;  /* 0x0000000400067c36 */ /* 0x002fe20008000000 */
[----:B------:R-:W1:Y:S01]  /*23fd0*/  LDCU UR4, c[0x0][0x3b8] ;  /* 0x00007700ff0477ac */ /* 0x000e620008000800 */
[----:B------:R-:W-:Y:S02]  /*23fe0*/  VIADD R29, R12, 0x1b ;  /* 0x0000001b0c1d7836 */ /* 0x000fe40000000000 */
[----:B------:R5:W-:Y:S01]  /*23ff0*/  @P3 STG.E.U8 desc[UR12][R4.64], R28 ;  /* 0x0000001c04003986 */ /* 0x000be2000c10110c */
[C---:B----4-:R-:W-:Y:S01]  /*24000*/  VIADD R0, R6.reuse, UR5 ;  /* 0x0000000506007c36 */ /* 0x050fe20008000000 */
[----:B------:R-:W-:Y:S01]  /*24010*/  PRMT R7, R7, 0x7773, RZ ;  /* 0x0000777307077816 */ /* 0x000fe200000000ff */
[----:B------:R-:W4:Y:S01]  /*24020*/  LDCU UR5, c[0x0][0x3b8] ;  /* 0x00007700ff0577ac */ /* 0x000f220008000800 */
[----:B---3--:R-:W-:Y:S01]  /*24030*/  ISETP.LT.AND P3, PT, R29, UR7, !P0 ;  /* 0x000000071d007c0c */ /* 0x008fe2000c761270 */
[----:B------:R-:W3:Y:S01]  /*24040*/  LDCU UR7, c[0x0][0x39c] ;  /* 0x00007380ff0777ac */ /* 0x000ee20008000800 */
[----:B-----5:R-:W-:Y:S01]  /*24050*/  IADD3 R28, P6, PT, R6, R2, RZ ;  /* 0x00000002061c7210 */ /* 0x020fe20007fde0ff */
[----:B------:R-:W-:-:S03]  /*24060*/  VIADD R5, R12, 0x1c ;  /* 0x0000001c0c057836 */ /* 0x000fc60000000000 */
[----:B------:R-:W-:Y:S02]  /*24070*/  LEA.HI.X.SX32 R29, R6, R3, 0x1, P6 ;  /* 0x00000003061d7211 */ /* 0x000fe400030f0eff */
[----:B------:R-:W-:-:S03]  /*24080*/  IADD3 R4, P6, PT, R0, R2, RZ ;  /* 0x0000000200047210 */ /* 0x000fc60007fde0ff */
[----:B------:R5:W-:Y:S01]  /*24090*/  @P1 STG.E.U8 desc[UR12][R28.64], R7 ;  /* 0x000000071c001986 */ /* 0x000be2000c10110c */
[----:B0-----:R-:W-:Y:S01]  /*240a0*/  ISETP.LT.AND P1, PT, R5, UR8, !P0 ;  /* 0x0000000805007c0c */ /* 0x001fe2000c721270 */
[----:B------:R-:W0:Y:S01]  /*240b0*/  LDCU UR8, c[0x0][0x39c] ;  /* 0x00007380ff0877ac */ /* 0x000e220008000800 */
[C---:B------:R-:W-:Y:S01]  /*240c0*/  LEA.HI.X.SX32 R5, R0.reuse, R3, 0x1, P6 ;  /* 0x0000000300057211 */ /* 0x040fe200030f0eff */
[----:B--2---:R-:W-:Y:S01]  /*240d0*/  VIADD R0, R0, UR6 ;  /* 0x0000000600007c36 */ /* 0x004fe20008000000 */
[----:B------:R-:W-:Y:S01]  /*240e0*/  PRMT R6, R8, 0x7772, RZ ;  /* 0x0000777208067816 */ /* 0x000fe200000000ff */
[----:B------:R-:W2:Y:S04]  /*240f0*/  LDCU UR6, c[0x0][0x3b8] ;  /* 0x00007700ff0677ac */ /* 0x000ea80008000800 */
[----:B------:R0:W-:Y:S01]  /*24100*/  @P5 STG.E.U8 desc[UR12][R4.64], R6 ;  /* 0x0000000604005986 */ /* 0x0001e2000c10110c */
[----:B-----5:R-:W-:-:S02]  /*24110*/  VIADD R7, R12, 0x1d ;  /* 0x0000001d0c077836 */ /* 0x020fc40000000000 */
[C---:B-1----:R-:W-:Y:S01]  /*24120*/  VIADD R28, R0.reuse, UR4 ;  /* 0x00000004001c7c36 */ /* 0x042fe20008000000 */
[----:B------:R-:W1:Y:S01]  /*24130*/  LDCU UR4, c[0x0][0x3b8] ;  /* 0x00007700ff0477ac */ /* 0x000e620008000800 */
[----:B------:R-:W5:Y:S01]  /*24140*/  LDL.LU R29, [R1+0x28] ;  /* 0x00002800011d7983 */ /* 0x000f620000300800 */
[----:B---3--:R-:W-:Y:S01]  /*24150*/  ISETP.LT.AND P5, PT, R7, UR7, !P0 ;  /* 0x0000000707007c0c */ /* 0x008fe2000c7a1270 */
[----:B------:R-:W3:Y:S02]  /*24160*/  LDCU UR7, c[0x0][0x39c] ;  /* 0x00007380ff0777ac */ /* 0x000ee40008000800 */
[----:B------:R-:W5:Y:S01]  /*24170*/  LDL.LU R19, [R1+0x2c] ;  /* 0x00002c0001137983 */ /* 0x000f620000300800 */
[----:B0-----:R-:W-:Y:S01]  /*24180*/  IADD3 R6, P6, PT, R0, R2, RZ ;  /* 0x0000000200067210 */ /* 0x001fe20007fde0ff */
[----:B------:R-:W-:Y:S02]  /*24190*/  VIADD R5, R12, 0x1e ;  /* 0x0000001e0c057836 */ /* 0x000fe40000000000 */
[----:B------:R-:W5:Y:S01]  /*241a0*/  LDL.LU R15, [R1+0x30] ;  /* 0x00003000010f7983 */ /* 0x000f620000300800 */
[----:B------:R-:W-:-:S02]  /*241b0*/  LEA.HI.X.SX32 R7, R0, R3, 0x1, P6 ;  /* 0x0000000300077211 */ /* 0x000fc400030f0eff */
[----:B------:R-:W-:Y:S01]  /*241c0*/  PRMT R0, R8, 0x7773, RZ ;  /* 0x0000777308007816 */ /* 0x000fe200000000ff */
[----:B------:R-:W5:Y:S01]  /*241d0*/  LDL.LU R14, [R1+0x34] ;  /* 0x00003400010e7983 */ /* 0x000f620000300800 */
[----:B------:R-:W-:-:S03]  /*241e0*/  IADD3 R4, P6, PT, R28, R2, RZ ;  /* 0x000000021c047210 */ /* 0x000fc60007fde0ff */
[----:B------:R0:W-:Y:S01]  /*241f0*/  @P4 STG.E.U8 desc[UR12][R6.64], R0 ;  /* 0x0000000006004986 */ /* 0x0001e2000c10110c */
[----:B------:R-:W-:Y:S01]  /*24200*/  ISETP.LT.AND P4, PT, R5, UR8, !P0 ;  /* 0x0000000805007c0c */ /* 0x000fe2000c781270 */
[----:B------:R-:W1:Y:S01]  /*24210*/  LDCU UR8, c[0x0][0x39c] ;  /* 0x00007380ff0877ac */ /* 0x000e620008000800 */
[C---:B------:R-:W-:Y:S01]  /*24220*/  LEA.HI.X.SX32 R5, R28.reuse, R3, 0x1, P6 ;  /* 0x000000031c057211 */ /* 0x040fe200030f0eff */
[----:B------:R-:W5:Y:S01]  /*24230*/  LDL.LU R13, [R1+0x38] ;  /* 0x00003800010d7983 */ /* 0x000f620000300800 */
[----:B0-----:R-:W-:Y:S01]  /*24240*/  PRMT R7, R9, 0x7772, RZ ;  /* 0x0000777209077816 */ /* 0x001fe200000000ff */
[----:B----4-:R-:W-:Y:S01]  /*24250*/  VIADD R6, R28, UR5 ;  /* 0x000000051c067c36 */ /* 0x010fe20008000000 */
[----:B------:R-:W0:Y:S01]  /*24260*/  LDCU UR5, c[0x0][0x3b8] ;  /* 0x00007700ff0577ac */ /* 0x000e220008000800 */
[----:B------:R-:W-:Y:S02]  /*24270*/  VIADD R0, R12, 0x1f ;  /* 0x0000001f0c007836 */ /* 0x000fe40000000000 */
[----:B------:R4:W-:Y:S01]  /*24280*/  @P2 STG.E.U8 desc[UR12][R4.64], R7 ;  /* 0x0000000704002986 */ /* 0x0009e2000c10110c */
[----:B------:R-:W-:-:S02]  /*24290*/  IMAD.MOV.U32 R28, RZ, RZ, R12 ;  /* 0x000000ffff1c7224 */ /* 0x000fc400078e000c */
[----:B---3--:R-:W-:Y:S01]  /*242a0*/  ISETP.LT.AND P2, PT, R0, UR7, !P0 ;  /* 0x0000000700007c0c */ /* 0x008fe2000c741270 */
[----:B--2---:R-:W-:Y:S01]  /*242b0*/  VIADD R0, R6, UR6 ;  /* 0x0000000606007c36 */ /* 0x004fe20008000000 */
[----:B------:R-:W2:Y:S01]  /*242c0*/  LDCU UR7, c[0x0][0x39c] ;  /* 0x00007380ff0777ac */ /* 0x000ea20008000800 */
[----:B------:R-:W-:Y:S01]  /*242d0*/  VIADD R8, R28, 0x20 ;  /* 0x000000201c087836 */ /* 0x000fe20000000000 */
[----:B------:R-:W3:Y:S01]  /*242e0*/  LDL.LU R12, [R1+0x3c] ;  /* 0x00003c00010c7983 */ /* 0x000ee20000300800 */
[----:B------:R-:W0:Y:S01]  /*242f0*/  LDCU UR6, c[0x0][0x3b8] ;  /* 0x00007700ff0677ac */ /* 0x000e220008000800 */
[C---:B----4-:R-:W-:Y:S02]  /*24300*/  IADD3 R4, P6, PT, R6.reuse, R2, RZ ;  /* 0x0000000206047210 */ /* 0x050fe40007fde0ff */
[----:B------:R-:W-:Y:S02]  /*24310*/  PRMT R7, R9, 0x7773, RZ ;  /* 0x0000777309077816 */ /* 0x000fe400000000ff */
[----:B------:R-:W-:-:S02]  /*24320*/  LEA.HI.X.SX32 R5, R6, R3, 0x1, P6 ;  /* 0x0000000306057211 */ /* 0x000fc400030f0eff */
[----:B------:R-:W-:-:S03]  /*24330*/  IADD3 R6, P6, PT, R0, R2, RZ ;  /* 0x0000000200067210 */ /* 0x000fc60007fde0ff */
[----:B------:R4:W-:Y:S01]  /*24340*/  @P3 STG.E.U8 desc[UR12][R4.64], R7 ;  /* 0x0000000704003986 */ /* 0x0009e2000c10110c */
[----:B-1----:R-:W-:Y:S01]  /*24350*/  ISETP.LT.AND P3, PT, R8, UR8, !P0 ;  /* 0x0000000808007c0c */ /* 0x002fe2000c761270 */
[----:B------:R-:W1:Y:S01]  /*24360*/  LDCU UR8, c[0x0][0x39c] ;  /* 0x00007380ff0877ac */ /* 0x000e620008000800 */
[C---:B----4-:R-:W-:Y:S01]  /*24370*/  LEA.HI.X.SX32 R7, R0.reuse, R3, 0x1, P6 ;  /* 0x0000000300077211 */ /* 0x050fe200030f0eff */
[----:B------:R-:W-:Y:S01]  /*24380*/  VIADD R0, R0, UR4 ;  /* 0x0000000400007c36 */ /* 0x000fe20008000000 */
[----:B------:R-:W-:Y:S01]  /*24390*/  PRMT R5, R10, 0x7772, RZ ;  /* 0x000077720a057816 */ /* 0x000fe200000000ff */
[----:B------:R-:W-:Y:S01]  /*243a0*/  VIADD R4, R28, 0x21 ;  /* 0x000000211c047836 */ /* 0x000fe20000000000 */
[----:B------:R-:W4:Y:S03]  /*243b0*/  LDCU UR4, c[0x0][0x3b8] ;  /* 0x00007700ff0477ac */ /* 0x000f260008000800 */
[----:B------:R1:W-:Y:S01]  /*243c0*/  @P1 STG.E.U8 desc[UR12][R6.64], R5 ;  /* 0x0000000506001986 */ /* 0x0003e2000c10110c */
[----:B0-----:R-:W-:Y:S01]  /*243d0*/  VIADD R8, R0, UR5 ;  /* 0x0000000500087c36 */ /* 0x001fe20008000000 */
[----:B--2---:R-:W-:Y:S01]  /*243e0*/  ISETP.LT.AND P1, PT, R4, UR7, !P0 ;  /* 0x0000000704007c0c */ /* 0x004fe2000c721270 */
[----:B------:R-:W0:Y:S01]  /*243f0*/  LDCU UR7, c[0x0][0x39c] ;  /* 0x00007380ff0777ac */ /* 0x000e220008000800 */
[----:B------:R-:W2:Y:S01]  /*24400*/  LDCU UR5, c[0x0][0x3b8] ;  /* 0x00007700ff0577ac */ /* 0x000ea20008000800 */
[----:B-1----:R-:W-:Y:S01]  /*24410*/  IADD3 R6, P6, PT, R0, R2, RZ ;  /* 0x0000000200067210 */ /* 0x002fe20007fde0ff */
[----:B------:R-:W-:-:S03]  /*24420*/  VIADD R5, R28, 0x22 ;  /* 0x000000221c057836 */ /* 0x000fc60000000000 */
[-C--:B------:R-:W-:Y:S02]  /*24430*/  LEA.HI.X.SX32 R7, R0, R3.reuse, 0x1, P6 ;  /* 0x0000000300077211 */ /* 0x080fe400030f0eff */
[----:B------:R-:W-:Y:S02]  /*24440*/  PRMT R0, R10, 0x7773, RZ ;  /* 0x000077730a007816 */ /* 0x000fe400000000ff */
[C---:B------:R-:W-:Y:S01]  /*24450*/  IADD3 R4, P6, PT, R8.reuse, R2, RZ ;  /* 0x0000000208047210 */ /* 0x040fe20007fde0ff */
[----:B------:R-:W3:Y:S04]  /*24460*/  LDL.LU R10, [R1+0x24] ;  /* 0x00002400010a7983 */ /* 0x000ee80000300800 */
[----:B------:R1:W-:Y:S01]  /*24470*/  @P5 STG.E.U8 desc[UR12][R6.64], R0 ;  /* 0x0000000006005986 */ /* 0x0003e2000c10110c */
[----:B------:R-:W-:Y:S01]  /*24480*/  ISETP.LT.AND P5, PT, R5, UR8, !P0 ;  /* 0x0000000805007c0c */ /* 0x000fe2000c7a1270 */
[----:B------:R-:W0:Y:S01]  /*24490*/  LDCU UR8, c[0x0][0x39c] ;  /* 0x00007380ff0877ac */ /* 0x000e220008000800 */
[----:B------:R-:W-:-:S02]  /*244a0*/  LEA.HI.X.SX32 R5, R8, R3, 0x1, P6 ;  /* 0x0000000308057211 */ /* 0x000fc400030f0eff */
[----:B-1----:R-:W-:-:S05]  /*244b0*/  PRMT R7, R11, 0x7772, RZ ;  /* 0x000077720b077816 */ /* 0x002fca00000000ff */
[----:B------:R1:W-:Y:S02]  /*244c0*/  @P4 STG.E.U8 desc[UR12][R4.64], R7 ;  /* 0x0000000704004986 */ /* 0x0003e4000c10110c */
[----:B-1----:R-:W-:Y:S02]  /*244d0*/  PRMT R7, R11, 0x7773, RZ ;  /* 0x000077730b077816 */ /* 0x002fe400000000ff */
[----:B------:R-:W3:Y:S01]  /*244e0*/  LDL.LU R11, [R1+0x20] ;  /* 0x00002000010b7983 */ /* 0x000ee20000300800 */
[----:B------:R-:W-:Y:S02]  /*244f0*/  VIADD R0, R28, 0x23 ;  /* 0x000000231c007836 */ /* 0x000fe40000000000 */
[----:B------:R-:W-:Y:S01]  /*24500*/  VIADD R6, R8, UR6 ;  /* 0x0000000608067c36 */ /* 0x000fe20008000000 */
[----:B------:R-:W1:Y:S02]  /*24510*/  LDCU UR6, c[0x0][0x3b8] ;  /* 0x00007700ff0677ac */ /* 0x000e640008000800 */
[----:B0-----:R-:W-:Y:S01]  /*24520*/  ISETP.LT.AND P4, PT, R0, UR7, !P0 ;  /* 0x0000000700007c0c */ /* 0x001fe2000c781270 */
[----:B------:R-:W0:Y:S01]  /*24530*/  LDCU UR7, c[0x0][0x39c] ;  /* 0x00007380ff0777ac */ /* 0x000e220008000800 */
[C---:B------:R-:W-:Y:S01]  /*24540*/  IADD3 R4, P6, PT, R6.reuse, R2, RZ ;  /* 0x0000000206047210 */ /* 0x040fe20007fde0ff */
[----:B----4-:R-:W-:-:S02]  /*24550*/  VIADD R0, R6, UR4 ;  /* 0x0000000406007c36 */ /* 0x010fc40008000000 */
[----:B------:R-:W-:Y:S01]  /*24560*/  VIADD R8, R28, 0x24 ;  /* 0x000000241c087836 */ /* 0x000fe20000000000 */
[----:B------:R-:W-:Y:S01]  /*24570*/  LEA.HI.X.SX32 R5, R6, R3, 0x1, P6 ;  /* 0x0000000306057211 */ /* 0x000fe200030f0eff */
[----:B------:R-:W4:Y:S01]  /*24580*/  LDCU UR4, c[0x0][0x3b8] ;  /* 0x00007700ff0477ac */ /* 0x000f220008000800 */
[----:B------:R-:W-:-:S03]  /*24590*/  IADD3 R6, P6, PT, R0, R2, RZ ;  /* 0x0000000200067210 */ /* 0x000fc60007fde0ff */
[----:B------:R0:W-:Y:S01]  /*245a0*/  @P2 STG.E.U8 desc[UR12][R4.64], R7 ;  /* 0x0000000704002986 */ /* 0x0001e2000c10110c */
[----:B------:R-:W-:Y:S01]  /*245b0*/  ISETP.LT.AND P2, PT, R8, UR8, !P0 ;  /* 0x0000000808007c0c */ /* 0x000fe2000c741270 */
[----:B------:R-:W1:Y:S01]  /*245c0*/  LDCU UR8, c[0x0][0x39c] ;  /* 0x00007380ff0877ac */ /* 0x000e620008000800 */
[----:B0-----:R-:W-:Y:S01]  /*245d0*/  LEA.HI.X.SX32 R7, R0, R3, 0x1, P6 ;  /* 0x0000000300077211 */ /* 0x001fe200030f0eff */
[----:B------:R-:W-:Y:S02]  /*245e0*/  VIADD R4, R28, 0x25 ;  /* 0x000000251c047836 */ /* 0x000fe40000000000 */
[----:B--2---:R-:W-:Y:S01]  /*245f0*/  VIADD R0, R0, UR5 ;  /* 0x0000000500007c36 */ /* 0x004fe20008000000 */
[----:B------:R-:W0:Y:S01]  /*24600*/  LDCU UR5, c[0x0][0x3b8] ;  /* 0x00007700ff0577ac */ /* 0x000e220008000800 */
[----:B---3--:R-:W-:-:S05]  /*24610*/  PRMT R5, R11, 0x7770, RZ ;  /* 0x000077700b057816 */ /* 0x008fca00000000ff */
[----:B------:R2:W-:Y:S01]  /*24620*/  @P3 STG.E.U8 desc[UR12][R6.64], R5 ;  /* 0x0000000506003986 */ /* 0x0005e2000c10110c */
[----:B------:R-:W-:Y:S01]  /*24630*/  ISETP.LT.AND P3, PT, R4, UR7, !P0 ;  /* 0x0000000704007c0c */ /* 0x000fe2000c761270 */
[----:B------:R-:W3:Y:S01]  /*24640*/  LDCU UR7, c[0x0][0x39c] ;  /* 0x00007380ff0777ac */ /* 0x000ee20008000800 */
[C---:B-1----:R-:W-:Y:S01]  /*24650*/  VIADD R4, R0.reuse, UR6 ;  /* 0x0000000600047c36 */ /* 0x042fe20008000000 */
[----:B------:R-:W1:Y:S01]  /*24660*/  LDCU UR6, c[0x0][0x3b8] ;  /* 0x00007700ff0677ac */ /* 0x000e620008000800 */
[----:B--2---:R-:W-:Y:S01]  /*24670*/  IADD3 R6, P6, PT, R0, R2, RZ ;  /* 0x0000000200067210 */ /* 0x004fe20007fde0ff */
[----:B------:R-:W-:-:S03]  /*24680*/  VIADD R5, R28, 0x26 ;  /* 0x000000261c057836 */ /* 0x000fc60000000000 */
[----:B------:R-:W-:Y:S02]  /*24690*/  LEA.HI.X.SX32 R7, R0, R3, 0x1, P6 ;  /* 0x0000000300077211 */ /* 0x000fe400030f0eff */
[----:B------:R-:W-:Y:S02]  /*246a0*/  PRMT R0, R11, 0x7771, RZ ;  /* 0x000077710b007816 */ /* 0x000fe400000000ff */
[----:B------:R-:W-:-:S03]  /*246b0*/  IADD3 R8, P6, PT, R4, R2, RZ ;  /* 0x0000000204087210 */ /* 0x000fc60007fde0ff */
[----:B------:R2:W-:Y:S01]  /*246c0*/  @P1 STG.E.U8 desc[UR12][R6.64], R0 ;  /* 0x0000000006001986 */ /* 0x0005e2000c10110c */
[----:B------:R-:W-:Y:S01]  /*246d0*/  ISETP.LT.AND P1, PT, R5, UR8, !P0 ;  /* 0x0000000805007c0c */ /* 0x000fe2000c721270 */
[----:B------:R-:W1:Y:S01]  /*246e0*/  LDCU UR8, c[0x0][0x39c] ;  /* 0x00007380ff0877ac */ /* 0x000e620008000800 */
[----:B------:R-:W-:Y:S02]  /*246f0*/  LEA.HI.X.SX32 R9, R4, R3, 0x1, P6 ;  /* 0x0000000304097211 */ /* 0x000fe400030f0eff */
[----:B------:R-:W-:Y:S01]  /*24700*/  PRMT R5, R10, 0x7770, RZ ;  /* 0x000077700a057816 */ /* 0x000fe200000000ff */
[----:B----4-:R-:W-:Y:S01]  /*24710*/  VIADD R4, R4, UR4 ;  /* 0x0000000404047c36 */ /* 0x010fe20008000000 */
[----:B------:R-:W4:Y:S01]  /*24720*/  LDCU UR4, c[0x0][0x3b8] ;  /* 0x00007700ff0477ac */ /* 0x000f220008000800 */
[----:B--2---:R-:W-:Y:S02]  /*24730*/  VIADD R0, R28, 0x27 ;  /* 0x000000271c007836 */ /* 0x004fe40000000000 */
[----:B------:R2:W-:Y:S01]  /*24740*/  @P5 STG.E.U8 desc[UR12][R8.64], R5 ;  /* 0x0000000508005986 */ /* 0x0005e2000c10110c */
[----:B------:R-:W-:-:S02]  /*24750*/  IADD3 R6, P6, PT, R4, R2, RZ ;  /* 0x0000000204067210 */ /* 0x000fc40007fde0ff */
[----:B---3--:R-:W-:Y:S01]  /*24760*/  ISETP.LT.AND P5, PT, R0, UR7, !P0 ;  /* 0x0000000700007c0c */ /* 0x008fe2000c7a1270 */
[----:B------:R-:W3:Y:S01]  /*24770*/  LDCU UR7, c[0x0][0x39c] ;  /* 0x00007380ff0777ac */ /* 0x000ee20008000800 */
[C---:B0-----:R-:W-:Y:S01]  /*24780*/  VIADD R0, R4.reuse, UR5 ;  /* 0x0000000504007c36 */ /* 0x041fe20008000000 */
[----:B------:R-:W-:Y:S01]  /*24790*/  LEA.HI.X.SX32 R7, R4, R3, 0x1, P6 ;  /* 0x0000000304077211 */ /* 0x000fe200030f0eff */
[----:B------:R-:W0:Y:S01]  /*247a0*/  LDCU UR5, c[0x0][0x3b8] ;  /* 0x00007700ff0577ac */ /* 0x000e220008000800 */
[----:B--2---:R-:W-:Y:S01]  /*247b0*/  PRMT R5, R10, 0x7771, RZ ;  /* 0x000077710a057816 */ /* 0x004fe200000000ff */
[----:B------:R-:W-:Y:S01]  /*247c0*/  VIADD R8, R28, 0x28 ;  /* 0x000000281c087836 */ /* 0x000fe20000000000 */
[----:B------:R-:W-:-:S03]  /*247d0*/  IADD3 R4, P6, PT, R0, R2, RZ ;  /* 0x0000000200047210 */ /* 0x000fc60007fde0ff */
[----:B------:R2:W-:Y:S01]  /*247e0*/  @P4 STG.E.U8 desc[UR12][R6.64], R5 ;  /* 0x0000000506004986 */ /* 0x0005e2000c10110c */
[----:B-1----:R-:W-:Y:S01]  /*247f0*/  ISETP.LT.AND P4, PT, R8, UR8, !P0 ;  /* 0x0000000808007c0c */ /* 0x002fe2000c781270 */
[----:B------:R-:W1:Y:S01]  /*24800*/  LDCU UR8, c[0x0][0x39c] ;  /* 0x00007380ff0877ac */ /* 0x000e620008000800 */
[----:B--2---:R-:W-:Y:S01]  /*24810*/  LEA.HI.X.SX32 R5, R0, R3, 0x1, P6 ;  /* 0x0000000300057211 */ /* 0x004fe200030f0eff */
[----:B------:R-:W-:Y:S01]  /*24820*/  VIADD R6, R28, 0x29 ;  /* 0x000000291c067836 */ /* 0x000fe20000000000 */
[----:B-----5:R-:W-:Y:S01]  /*24830*/  PRMT R7, R29, 0x7770, RZ ;  /* 0x000077701d077816 */ /* 0x020fe200000000ff */
[----:B------:R-:W-:Y:S01]  /*24840*/  VIADD R0, R0, UR6 ;  /* 0x0000000600007c36 */ /* 0x000fe20008000000 */
[----:B------:R-:W2:Y:S03]  /*24850*/  LDCU UR6, c[0x0][0x3b8] ;  /* 0x00007700ff0677ac */ /* 0x000ea60008000800 */
[----:B------:R5:W-:Y:S01]  /*24860*/  @P2 STG.E.U8 desc[UR12][R4.64], R7 ;  /* 0x0000000704002986 */ /* 0x000be2000c10110c */
[----:B---3--:R-:W-:Y:S01]  /*24870*/  ISETP.LT.AND P2, PT, R6, UR7, !P0 ;  /* 0x0000000706007c0c */ /* 0x008fe2000c741270 */
[----:B------:R-:W3:Y:S01]  /*24880*/  LDCU UR7, c[0x0][0x39c] ;  /* 0x00007380ff0777ac */ /* 0x000ee20008000800 */
[C---:B----4-:R-:W-:Y:S01]  /*24890*/  VIADD R6, R0.reuse, UR4 ;  /* 0x0000000400067c36 */ /* 0x050fe20008000000 */
[----:B------:R-:W4:Y:S01]  /*248a0*/  LDCU UR4, c[0x0][0x3b8] ;  /* 0x00007700ff0477ac */ /* 0x000f220008000800 */
[----:B-----5:R-:W-:Y:S01]  /*248b0*/  IADD3 R4, P6, PT, R0, R2, RZ ;  /* 0x0000000200047210 */ /* 0x020fe20007fde0ff */
[----:B------:R-:W-:-:S03]  /*248c0*/  VIADD R7, R28, 0x2a ;  /* 0x0000002a1c077836 */ /* 0x000fc60000000000 */
[----:B------:R-:W-:Y:S02]  /*248d0*/  LEA.HI.X.SX32 R5, R0, R3, 0x1, P6 ;  /* 0x0000000300057211 */ /* 0x000fe400030f0eff */
[----:B------:R-:W-:Y:S02]  /*248e0*/  PRMT R0, R29, 0x7771, RZ ;  /* 0x000077711d007816 */ /* 0x000fe400000000ff */
[----:B------:R-:W-:-:S03]  /*248f0*/  IADD3 R8, P6, PT, R6, R2, RZ ;  /* 0x0000000206087210 */ /* 0x000fc60007fde0ff */
[----:B------:R5:W-:Y:S01]  /*24900*/  @P3 STG.E.U8 desc[UR12][R4.64], R0 ;  /* 0x0000000004003986 */ /* 0x000be2000c10110c */
[----:B-1----:R-:W-:Y:S01]  /*24910*/  ISETP.LT.AND P3, PT, R7, UR8, !P0 ;  /* 0x0000000807007c0c */ /* 0x002fe2000c761270 */
[----:B------:R-:W1:Y:S01]  /*24920*/  LDCU UR8, c[0x0][0x39c] ;  /* 0x00007380ff0877ac */ /* 0x000e620008000800 */
[C---:B------:R-:W-:Y:S01]  /*24930*/  LEA.HI.X.SX32 R9, R6.reuse, R3, 0x1, P6 ;  /* 0x0000000306097211 */ /* 0x040fe200030f0eff */
[----:B0-----:R-:W-:Y:S01]  /*24940*/  VIADD R6, R6, UR5 ;  /* 0x0000000506067c36 */ /* 0x001fe20008000000 */
[C---:B-----5:R-:W-:Y:S01]  /*24950*/  PRMT R4, R19.reuse, 0x7770, RZ ;  /* 0x0000777013047816 */ /* 0x060fe200000000ff */
[----:B------:R-:W-:Y:S01]  /*24960*/  VIADD R0, R28, 0x2b ;  /* 0x0000002b1c007836 */ /* 0x000fe20000000000 */
[----:B------:R-:W0:Y:S03]  /*24970*/  LDCU UR5, c[0x0][0x3b8] ;  /* 0x00007700ff0577ac */ /* 0x000e260008000800 */
        /* <DEDUP_REMOVED lines=11> */
[----:B-1----:R-:W-:Y:S01]  /*24a30*/  ISETP.LT.AND P5, PT, R8, UR8, !P0 ;  /* 0x0000000808007c0c */ /* 0x002fe2000c7a1270 */
[----:B------:R-:W1:Y:S01]  /*24a40*/  LDCU UR8, c[0x0][0x39c] ;  /* 0x00007380ff0877ac */ /* 0x000e620008000800 */
[----:B-----5:R-:W-:Y:S01]  /*24a50*/  LEA.HI.X.SX32 R7, R0, R3, 0x1, P6 ;  /* 0x0000000300077211 */ /* 0x020fe200030f0eff */
[----:B------:R-:W-:Y:S01]  /*24a60*/  VIADD R4, R28, 0x2d ;  /* 0x0000002d1c047836 */ /* 0x000fe20000000000 */
[----:B------:R-:W-:Y:S01]  /*24a70*/  PRMT R5, R15, 0x7770, RZ ;  /* 0x000077700f057816 */ /* 0x000fe200000000ff */
[----:B----4-:R-:W-:Y:S01]  /*24a80*/  VIADD R0, R0, UR4 ;  /* 0x0000000400007c36 */ /* 0x010fe20008000000 */
[----:B------:R-:W4:Y:S03]  /*24a90*/  LDCU UR4, c[0x0][0x3b8] ;  /* 0x00007700ff0477ac */ /* 0x000f260008000800 */
[----:B------:R5:W-:Y:S01]  /*24aa0*/  @P4 STG.E.U8 desc[UR12][R6.64], R5 ;  /* 0x0000000506004986 */ /* 0x000be2000c10110c */
[----:B---3--:R-:W-:Y:S01]  /*24ab0*/  ISETP.LT.AND P4, PT, R4, UR7, !P0 ;  /* 0x0000000704007c0c */ /* 0x008fe2000c781270 */
[----:B------:R-:W3:Y:S01]  /*24ac0*/  LDCU UR7, c[0x0][0x39c] ;  /* 0x00007380ff0777ac */ /* 0x000ee20008000800 */
[C---:B0-----:R-:W-:Y:S01]  /*24ad0*/  VIADD R4, R0.reuse, UR5 ;  /* 0x0000000500047c36 */ /* 0x041fe20008000000 */
[----:B------:R-:W0:Y:S01]  /*24ae0*/  LDCU UR5, c[0x0][0x3b8] ;  /* 0x00007700ff0577ac */ /* 0x000e220008000800 */
        /* <DEDUP_REMOVED lines=8> */
[----:B------:R-:W-:Y:S02]  /*24b70*/  LEA.HI.X.SX32 R9, R4, R3, 0x1, P6 ;  /* 0x0000000304097211 */ /* 0x000fe400030f0eff */
[----:B------:R-:W-:Y:S01]  /*24b80*/  PRMT R5, R14, 0x7770, RZ ;  /* 0x000077700e057816 */ /* 0x000fe200000000ff */
[----:B--2---:R-:W-:Y:S01]  /*24b90*/  VIADD R4, R4, UR6 ;  /* 0x0000000604047c36 */ /* 0x004fe20008000000 */
[----:B------:R-:W2:Y:S01]  /*24ba0*/  LDCU UR6, c[0x0][0x3b8] ;  /* 0x00007700ff0677ac */ /* 0x000ea20008000800 */
[----:B-----5:R-:W-:Y:S02]  /*24bb0*/  VIADD R0, R28, 0x2f ;  /* 0x0000002f1c007836 */ /* 0x020fe40000000000 */
[----:B------:R5:W-:Y:S01]  /*24bc0*/  @P3 STG.E.U8 desc[UR12][R8.64], R5 ;  /* 0x0000000508003986 */ /* 0x000be2000c10110c */
[----:B------:R-:W-:-:S02]  /*24bd0*/  IADD3 R6, P6, PT, R4, R2, RZ ;  /* 0x0000000204067210 */ /* 0x000fc40007fde0ff */
[----:B---3--:R-:W-:Y:S01]  /*24be0*/  ISETP.LT.AND P3, PT, R0, UR7, !P0 ;  /* 0x0000000700007c0c */ /* 0x008fe2000c761270 */
[----:B------:R-:W3:Y:S01]  /*24bf0*/  LDCU UR7, c[0x0][0x39c] ;  /* 0x00007380ff0777ac */ /* 0x000ee20008000800 */
[C---:B----4-:R-:W-:Y:S01]  /*24c00*/  VIADD R0, R4.reuse, UR4 ;  /* 0x0000000404007c36 */ /* 0x050fe20008000000 */
[----:B------:R-:W-:Y:S01]  /*24c10*/  LEA.HI.X.SX32 R7, R4, R3, 0x1, P6 ;  /* 0x0000000304077211 */ /* 0x000fe200030f0eff */
[----:B------:R-:W4:Y:S01]  /*24c20*/  LDCU UR4, c[0x0][0x3b8] ;  /* 0x00007700ff0477ac */ /* 0x000f220008000800 */
[----:B-----5:R-:W-:Y:S01]  /*24c30*/  PRMT R5, R14, 0x7771, RZ ;  /* 0x000077710e057816 */ /* 0x020fe200000000ff */
[----:B------:R-:W-:Y:S01]  /*24c40*/  VIADD R8, R28, 0x30 ;  /* 0x000000301c087836 */ /* 0x000fe20000000000 */
[----:B------:R-:W-:-:S03]  /*24c50*/  IADD3 R4, P6, PT, R0, R2, RZ ;  /* 0x0000000200047210 */ /* 0x000fc60007fde0ff */
[----:B------:R5:W-:Y:S01]  /*24c60*/  @P1 STG.E.U8 desc[UR12][R6.64], R5 ;  /* 0x0000000506001986 */ /* 0x000be2000c10110c */
[----:B-1----:R-:W-:Y:S01]  /*24c70*/  ISETP.LT.AND P1, PT, R8, UR8, !P0 ;  /* 0x0000000808007c0c */ /* 0x002fe2000c721270 */
[----:B------:R-:W1:Y:S01]  /*24c80*/  LDCU UR8, c[0x0][0x39c] ;  /* 0x00007380ff0877ac */ /* 0x000e620008000800 */
[----:B-----5:R-:W-:Y:S01]  /*24c90*/  LEA.HI.X.SX32 R5, R0, R3, 0x1, P6 ;  /* 0x0000000300057211 */ /* 0x020fe200030f0eff */
[----:B------:R-:W-:Y:S01]  /*24ca0*/  VIADD R6, R28, 0x31 ;  /* 0x000000311c067836 */ /* 0x000fe20000000000 */
[----:B------:R-:W-:Y:S01]  /*24cb0*/  PRMT R7, R13, 0x7770, RZ ;  /* 0x000077700d077816 */ /* 0x000fe200000000ff */
[----:B0-----:R-:W-:Y:S01]  /*24cc0*/  VIADD R0, R0, UR5 ;  /* 0x0000000500007c36 */ /* 0x001fe20008000000 */
[----:B------:R-:W0:Y:S03]  /*24cd0*/  LDCU UR5, c[0x0][0x3b8] ;  /* 0x00007700ff0577ac */ /* 0x000e260008000800 */
[----:B------:R5:W-:Y:S01]  /*24ce0*/  @P5 STG.E.U8 desc[UR12][R4.64], R7 ;  /* 0x0000000704005986 */ /* 0x000be2000c10110c */
[----:B---3--:R-:W-:Y:S01]  /*24cf0*/  ISETP.LT.AND P5, PT, R6, UR7, !P0 ;  /* 0x0000000706007c0c */ /* 0x008fe2000c7a1270 */
[----:B------:R-:W3:Y:S01]  /*24d00*/  LDCU UR7, c[0x0][0x39c] ;  /* 0x00007380ff0777ac */ /* 0x000ee20008000800 */
[C---:B--2---:R-:W-:Y:S01]  /*24d10*/  VIADD R6, R0.reuse, UR6 ;  /* 0x0000000600067c36 */ /* 0x044fe20008000000 */
[----:B------:R-:W2:Y:S01]  /*24d20*/  LDCU UR6, c[0x0][0x3b8] ;  /* 0x00007700ff0677ac */ /* 0x000ea20008000800 */
        /* <DEDUP_REMOVED lines=9> */
[----:B----4-:R-:W-:Y:S01]  /*24dc0*/  VIADD R6, R6, UR4 ;  /* 0x0000000406067c36 */ /* 0x010fe20008000000 */
[----:B------:R-:W4:Y:S01]  /*24dd0*/  LDCU UR4, c[0x0][0x3b8] ;  /* 0x00007700ff0477ac */ /* 0x000f220008000800 */
[----:B-----5:R-:W-:Y:S01]  /*24de0*/  PRMT R4, R12, 0x7770, RZ ;  /* 0x000077700c047816 */ /* 0x020fe200000000ff */
[----:B------:R-:W-:-:S04]  /*24df0*/  VIADD R0, R28, 0x33 ;  /* 0x000000331c007836 */ /* 0x000fc80000000000 */
[----:B------:R5:W-:Y:S01]  /*24e00*/  @P2 STG.E.U8 desc[UR12][R8.64], R4 ;  /* 0x0000000408002986 */ /* 0x000be2000c10110c */
[----:B---3--:R-:W-:Y:S01]  /*24e10*/  ISETP.LT.AND P2, PT, R0, UR7, !P0 ;  /* 0x0000000700007c0c */ /* 0x008fe2000c741270 */
[----:B------:R-:W3:Y:S01]  /*24e20*/  LDCU UR7, c[0x0][0x39c] ;  /* 0x00007380ff0777ac */ /* 0x000ee20008000800 */
[----:B0-----:R-:W-:Y:S01]  /*24e30*/  VIADD R0, R6, UR5 ;  /* 0x0000000506007c36 */ /* 0x001fe20008000000 */
[----:B------:R-:W-:Y:S01]  /*24e40*/  PRMT R7, R12, 0x7771, RZ ;  /* 0x000077710c077816 */ /* 0x000fe200000000ff */
[----:B------:R-:W0:Y:S01]  /*24e50*/  LDCU UR5, c[0x0][0x3b8] ;  /* 0x00007700ff0577ac */ /* 0x000e220008000800 */
[----:B-----5:R-:W-:Y:S01]  /*24e60*/  IADD3 R4, P6, PT, R6, R2, RZ ;  /* 0x0000000206047210 */ /* 0x020fe20007fde0ff */
[----:B------:R-:W-:-:S03]  /*24e70*/  VIADD R8, R28, 0x34 ;  /* 0x000000341c087836 */ /* 0x000fc60000000000 */
[----:B------:R-:W-:Y:S02]  /*24e80*/  LEA.HI.X.SX32 R5, R6, R3, 0x1, P6 ;  /* 0x0000000306057211 */ /* 0x000fe400030f0eff */
[----:B------:R-:W-:-:S03]  /*24e90*/  IADD3 R6, P6, PT, R0, R2, RZ ;  /* 0x0000000200067210 */ /* 0x000fc60007fde0ff */
[----:B------:R5:W-:Y:S01]  /*24ea0*/  @P3 STG.E.U8 desc[UR12][R4.64], R7 ;  /* 0x0000000704003986 */ /* 0x000be2000c10110c */
[----:B-1----:R-:W-:Y:S01]  /*24eb0*/  ISETP.LT.AND P3, PT, R8, UR8, !P0 ;  /* 0x0000000808007c0c */ /* 0x002fe2000c761270 */
[----:B------:R-:W1:Y:S01]  /*24ec0*/  LDCU UR8, c[0x0][0x39c] ;  /* 0x00007380ff0877ac */ /* 0x000e620008000800 */
[C---:B-----5:R-:W-:Y:S01]  /*24ed0*/  LEA.HI.X.SX32 R7, R0.reuse, R3, 0x1, P6 ;  /* 0x0000000300077211 */ /* 0x060fe200030f0eff */
[----:B--2---:R-:W-:Y:S01]  /*24ee0*/  VIADD R0, R0, UR6 ;  /* 0x0000000600007c36 */ /* 0x004fe20008000000 */
[----:B------:R-:W-:Y:S01]  /*24ef0*/  PRMT R5, R11, 0x7772, RZ ;  /* 0x000077720b057816 */ /* 0x000fe200000000ff */
[----:B------:R-:W-:Y:S01]  /*24f00*/  VIADD R4, R28, 0x35 ;  /* 0x000000351c047836 */ /* 0x000fe20000000000 */
[----:B------:R-:W2:Y:S03]  /*24f10*/  LDCU UR6, c[0x0][0x3b8] ;  /* 0x00007700ff0677ac */ /* 0x000ea60008000800 */
[----:B------:R5:W-:Y:S01]  /*24f20*/  @P1 STG.E.U8 desc[UR12][R6.64], R5 ;  /* 0x0000000506001986 */ /* 0x000be2000c10110c */
[----:B---3--:R-:W-:Y:S01]  /*24f30*/  ISETP.LT.AND P1, PT, R4, UR7, !P0 ;  /* 0x0000000704007c0c */ /* 0x008fe2000c721270 */
[----:B------:R-:W3:Y:S01]  /*24f40*/  LDCU UR7, c[0x0][0x39c] ;  /* 0x00007380ff0777ac */ /* 0x000ee20008000800 */
[C---:B----4-:R-:W-:Y:S01]  /*24f50*/  VIADD R8, R0.reuse, UR4 ;  /* 0x0000000400087c36 */ /* 0x050fe20008000000 */
[----:B------:R-:W4:Y:S01]  /*24f60*/  LDCU UR4, c[0x0][0x3b8] ;  /* 0x00007700ff0477ac */ /* 0x000f220008000800 */
[----:B-----5:R-:W-:-:S04]  /*24f70*/  IADD3 R6, P6, PT, R0, R2, RZ ;  /* 0x0000000200067210 */ /* 0x020fc80007fde0ff */
[-C--:B------:R-:W-:Y:S02]  /*24f80*/  LEA.HI.X.SX32 R7, R0, R3.reuse, 0x1, P6 ;  /* 0x0000000300077211 */ /* 0x080fe400030f0eff */
[----:B------:R-:W-:Y:S02]  /*24f90*/  PRMT R0, R11, 0x7773, RZ ;  /* 0x000077730b007816 */ /* 0x000fe400000000ff */
[----:B------:R-:W5:Y:S01]  /*24fa0*/  LDL.LU R11, [R1+0x40] ;  /* 0x00004000010b7983 */ /* 0x000f620000300800 */
[----:B------:R-:W-:Y:S01]  /*24fb0*/  VIADD R5, R28, 0x36 ;  /* 0x000000361c057836 */ /* 0x000fe20000000000 */
[C---:B------:R-:W-:Y:S02]  /*24fc0*/  IADD3 R4, P6, PT, R8.reuse, R2, RZ ;  /* 0x0000000208047210 */ /* 0x040fe40007fde0ff */
[----:B------:R0:W-:Y:S02]  /*24fd0*/  @P5 STG.E.U8 desc[UR12][R6.64], R0 ;  /* 0x0000000006005986 */ /* 0x0001e4000c10110c */
[----:B-1----:R-:W-:Y:S01]  /*24fe0*/  ISETP.LT.AND P5, PT, R5, UR8, !P0 ;  /* 0x0000000805007c0c */ /* 0x002fe2000c7a1270 */
[----:B------:R-:W1:Y:S01]  /*24ff0*/  LDCU UR8, c[0x0][0x39c] ;  /* 0x00007380ff0877ac */ /* 0x000e620008000800 */
[----:B------:R-:W-:-:S02]  /*25000*/  LEA.HI.X.SX32 R5, R8, R3, 0x1, P6 ;  /* 0x0000000308057211 */ /* 0x000fc400030f0eff */
[----:B0-----:R-:W-:Y:S01]  /*25010*/  PRMT R7, R10, 0x7772, RZ ;  /* 0x000077720a077816 */ /* 0x001fe200000000ff */
[----:B------:R-:W-:Y:S02]  /*25020*/  VIADD R0, R28, 0x37 ;  /* 0x000000371c007836 */ /* 0x000fe40000000000 */
[----:B------:R-:W-:Y:S01]  /*25030*/  VIADD R6, R8, UR5 ;  /* 0x0000000508067c36 */ /* 0x000fe20008000000 */
[----:B------:R-:W0:Y:S01]  /*25040*/  LDCU UR5, c[0x0][0x3b8] ;  /* 0x00007700ff0577ac */ /* 0x000e220008000800 */
[----:B------:R1:W-:Y:S01]  /*25050*/  @P4 STG.E.U8 desc[UR12][R4.64], R7 ;  /* 0x0000000704004986 */ /* 0x0003e2000c10110c */
[----:B---3--:R-:W-:Y:S01]  /*25060*/  ISETP.LT.AND P4, PT, R0, UR7, !P0 ;  /* 0x0000000700007c0c */ /* 0x008fe2000c781270 */
[----:B--2---:R-:W-:Y:S01]  /*25070*/  VIADD R0, R6, UR6 ;  /* 0x0000000606007c36 */ /* 0x004fe20008000000 */
[----:B------:R-:W2:Y:S01]  /*25080*/  LDCU UR7, c[0x0][0x39c] ;  /* 0x00007380ff0777ac */ /* 0x000ea20008000800 */
[----:B------:R-:W-:Y:S01]  /*25090*/  VIADD R8, R28, 0x38 ;  /* 0x000000381c087836 */ /* 0x000fe20000000000 */
[----:B------:R-:W3:Y:S01]  /*250a0*/  LDCU UR6, c[0x0][0x3b8] ;  /* 0x00007700ff0677ac */ /* 0x000ee20008000800 */
[----:B-1----:R-:W-:-:S02]  /*250b0*/  IADD3 R4, P6, PT, R6, R2, RZ ;  /* 0x0000000206047210 */ /* 0x002fc40007fde0ff */
[----:B------:R-:W-:Y:S02]  /*250c0*/  PRMT R7, R10, 0x7773, RZ ;  /* 0x000077730a077816 */ /* 0x000fe400000000ff */
[----:B------:R-:W5:Y:S01]  /*250d0*/  LDL.LU R10, [R1+0x44] ;  /* 0x00004400010a7983 */ /* 0x000f620000300800 */
[----:B------:R-:W-:Y:S02]  /*250e0*/  LEA.HI.X.SX32 R5, R6, R3, 0x1, P6 ;  /* 0x0000000306057211 */ /* 0x000fe400030f0eff */
[----:B------:R-:W-:-:S03]  /*250f0*/  IADD3 R6, P6, PT, R0, R2, RZ ;  /* 0x0000000200067210 */ /* 0x000fc60007fde0ff */
[----:B------:R1:W-:Y:S01]  /*25100*/  @P2 STG.E.U8 desc[UR12][R4.64], R7 ;  /* 0x0000000704002986 */ /* 0x0003e2000c10110c */
[----:B------:R-:W-:Y:S01]  /*25110*/  ISETP.LT.AND P2, PT, R8, UR8, !P0 ;  /* 0x0000000808007c0c */ /* 0x000fe2000c741270 */
[----:B------:R-:W0:Y:S01]  /*25120*/  LDCU UR8, c[0x0][0x39c] ;  /* 0x00007380ff0877ac */ /* 0x000e220008000800 */
[C---:B-1----:R-:W-:Y:S01]  /*25130*/  LEA.HI.X.SX32 R7, R0.reuse, R3, 0x1, P6 ;  /* 0x0000000300077211 */ /* 0x042fe200030f0eff */
[----:B----4-:R-:W-:Y:S01]  /*25140*/  VIADD R0, R0, UR4 ;  /* 0x0000000400007c36 */ /* 0x010fe20008000000 */
[----:B------:R-:W-:Y:S01]  /*25150*/  PRMT R5, R29, 0x7772, RZ ;  /* 0x000077721d057816 */ /* 0x000fe200000000ff */
[----:B------:R-:W-:Y:S01]  /*25160*/  VIADD R4, R28, 0x39 ;  /* 0x000000391c047836 */ /* 0x000fe20000000000 */
[----:B------:R-:W1:Y:S03]  /*25170*/  LDCU UR4, c[0x0][0x3b8] ;  /* 0x00007700ff0477ac */ /* 0x000e660008000800 */
[----:B------:R4:W-:Y:S01]  /*25180*/  @P3 STG.E.U8 desc[UR12][R6.64], R5 ;  /* 0x0000000506003986 */ /* 0x0009e2000c10110c */
[----:B--2---:R-:W-:Y:S01]  /*25190*/  ISETP.LT.AND P3, PT, R4, UR7, !P0 ;  /* 0x0000000704007c0c */ /* 0x004fe2000c761270 */
[----:B------:R-:W2:Y:S01]  /*251a0*/  LDCU UR7, c[0x0][0x39c] ;  /* 0x00007380ff0777ac */ /* 0x000ea20008000800 */
[C---:B0-----:R-:W-:Y:S01]  /*251b0*/  VIADD R8, R0.reuse, UR5 ;  /* 0x0000000500087c36 */ /* 0x041fe20008000000 */
[----:B------:R-:W0:Y:S01]  /*251c0*/  LDCU UR5, c[0x0][0x3b8] ;  /* 0x00007700ff0577ac */ /* 0x000e220008000800 */
[----:B----4-:R-:W-:-:S04]  /*251d0*/  IADD3 R6, P6, PT, R0, R2, RZ ;  /* 0x0000000200067210 */ /* 0x010fc80007fde0ff */
[-C--:B------:R-:W-:Y:S02]  /*251e0*/  LEA.HI.X.SX32 R7, R0, R3.reuse, 0x1, P6 ;  /* 0x0000000300077211 */ /* 0x080fe400030f0eff */
[----:B------:R-:W-:Y:S02]  /*251f0*/  PRMT R0, R29, 0x7773, RZ ;  /* 0x000077731d007816 */ /* 0x000fe400000000ff */
[----:B------:R-:W4:Y:S01]  /*25200*/  LDL.LU R29, [R1+0x48] ;  /* 0x00004800011d7983 */ /* 0x000f220000300800 */
[----:B------:R-:W-:Y:S01]  /*25210*/  VIADD R5, R28, 0x3a ;  /* 0x0000003a1c057836 */ /* 0x000fe20000000000 */
[C---:B------:R-:W-:Y:S02]  /*25220*/  IADD3 R4, P6, PT, R8.reuse, R2, RZ ;  /* 0x0000000208047210 */ /* 0x040fe40007fde0ff */
[----:B------:R0:W-:Y:S02]  /*25230*/  @P1 STG.E.U8 desc[UR12][R6.64], R0 ;  /* 0x0000000006001986 */ /* 0x0001e4000c10110c */
[----:B------:R-:W-:Y:S01]  /*25240*/  ISETP.LT.AND P1, PT, R5, UR8, !P0 ;  /* 0x0000000805007c0c */ /* 0x000fe2000c721270 */
[----:B------:R-:W1:Y:S01]  /*25250*/  LDCU UR8, c[0x0][0x39c] ;  /* 0x00007380ff0877ac */ /* 0x000e620008000800 */
[----:B------:R-:W-:-:S02]  /*25260*/  LEA.HI.X.SX32 R5, R8, R3, 0x1, P6 ;  /* 0x0000000308057211 */ /* 0x000fc400030f0eff */
[----:B0-----:R-:W-:Y:S01]  /*25270*/  PRMT R7, R19, 0x7772, RZ ;  /* 0x0000777213077816 */ /* 0x001fe200000000ff */
[----:B------:R-:W-:Y:S02]  /*25280*/  VIADD R0, R28, 0x3b ;  /* 0x0000003b1c007836 */ /* 0x000fe40000000000 */
[----:B---3--:R-:W-:Y:S01]  /*25290*/  VIADD R6, R8, UR6 ;  /* 0x0000000608067c36 */ /* 0x008fe20008000000 */
[----:B------:R-:W0:Y:S01]  /*252a0*/  LDCU UR6, c[0x0][0x3b8] ;  /* 0x00007700ff0677ac */ /* 0x000e220008000800 */
[----:B------:R3:W-:Y:S01]  /*252b0*/  @P5 STG.E.U8 desc[UR12][R4.64], R7 ;  /* 0x0000000704005986 */ /* 0x0007e2000c10110c */
[----:B--2---:R-:W-:Y:S01]  /*252c0*/  ISETP.LT.AND P5, PT, R0, UR7, !P0 ;  /* 0x0000000700007c0c */ /* 0x004fe2000c7a1270 */
[----:B-1----:R-:W-:Y:S01]  /*252d0*/  VIADD R0, R6, UR4 ;  /* 0x0000000406007c36 */ /* 0x002fe20008000000 */
[----:B------:R-:W1:Y:S01]  /*252e0*/  LDCU UR7, c[0x0][0x39c] ;  /* 0x00007380ff0777ac */ /* 0x000e620008000800 */
[----:B------:R-:W-:Y:S01]  /*252f0*/  VIADD R8, R28, 0x3c ;  /* 0x0000003c1c087836 */ /* 0x000fe20000000000 */
[----:B------:R-:W2:Y:S01]  /*25300*/  LDCU UR4, c[0x0][0x3b8] ;  /* 0x00007700ff0477ac */ /* 0x000ea20008000800 */
[----:B---3--:R-:W-:-:S02]  /*25310*/  IADD3 R4, P6, PT, R6, R2, RZ ;  /* 0x0000000206047210 */ /* 0x008fc40007fde0ff */
[----:B------:R-:W-:Y:S02]  /*25320*/  PRMT R7, R19, 0x7773, RZ ;  /* 0x0000777313077816 */ /* 0x000fe400000000ff */
[----:B------:R-:W3:Y:S01]  /*25330*/  LDL.LU R19, [R1+0x4c] ;  /* 0x00004c0001137983 */ /* 0x000ee20000300800 */
[----:B------:R-:W-:Y:S02]  /*25340*/  LEA.HI.X.SX32 R5, R6, R3, 0x1, P6 ;  /* 0x0000000306057211 */ /* 0x000fe400030f0eff */
[----:B------:R-:W-:-:S03]  /*25350*/  IADD3 R6, P6, PT, R0, R2, RZ ;  /* 0x0000000200067210 */ /* 0x000fc60007fde0ff */
[----:B------:R0:W-:Y:S01]  /*25360*/  @P4 STG.E.U8 desc[UR12][R4.64], R7 ;  /* 0x0000000704004986 */ /* 0x0001e2000c10110c */
[----:B------:R-:W-:Y:S01]  /*25370*/  ISETP.LT.AND P4, PT, R8, UR8, !P0 ;  /* 0x0000000808007c0c */ /* 0x000fe2000c781270 */
[----:B------:R-:W1:Y:S01]  /*25380*/  LDCU UR8, c[0x0][0x39c] ;  /* 0x00007380ff0877ac */ /* 0x000e620008000800 */
[C---:B0-----:R-:W-:Y:S01]  /*25390*/  LEA.HI.X.SX32 R7, R0.reuse, R3, 0x1, P6 ;  /* 0x0000000300077211 */ /* 0x041fe200030f0eff */
[----:B------:R-:W-:Y:S01]  /*253a0*/  VIADD R0, R0, UR5 ;  /* 0x0000000500007c36 */ /* 0x000fe20008000000 */
[----:B------:R-:W-:Y:S01]  /*253b0*/  PRMT R5, R15, 0x7772, RZ ;  /* 0x000077720f057816 */ /* 0x000fe200000000ff */
[----:B------:R-:W-:Y:S01]  /*253c0*/  VIADD R4, R28, 0x3d ;  /* 0x0000003d1c047836 */ /* 0x000fe20000000000 */
[----:B------:R-:W0:Y:S03]  /*253d0*/  LDCU UR5, c[0x0][0x3b8] ;  /* 0x00007700ff0577ac */ /* 0x000e260008000800 */
[----:B------:R2:W-:Y:S01]  /*253e0*/  @P2 STG.E.U8 desc[UR12][R6.64], R5 ;  /* 0x0000000506002986 */ /* 0x0005e2000c10110c */
[----:B-1----:R-:W-:Y:S01]  /*253f0*/  ISETP.LT.AND P2, PT, R4, UR7, !P0 ;  /* 0x0000000704007c0c */ /* 0x002fe2000c741270 */
[----:B------:R-:W1:Y:S01]  /*25400*/  LDCU UR7, c[0x0][0x39c] ;  /* 0x00007380ff0777ac */ /* 0x000e620008000800 */
[C---:B------:R-:W-:Y:S01]  /*25410*/  VIADD R8, R0.reuse, UR6 ;  /* 0x0000000600087c36 */ /* 0x040fe20008000000 */
[----:B------:R-:W0:Y:S01]  /*25420*/  LDCU UR6, c[0x0][0x3b8] ;  /* 0x00007700ff0677ac */ /* 0x000e220008000800 */
[----:B--2---:R-:W-:-:S04]  /*25430*/  IADD3 R6, P6, PT, R0, R2, RZ ;  /* 0x0000000200067210 */ /* 0x004fc80007fde0ff */
[-C--:B------:R-:W-:Y:S02]  /*25440*/  LEA.HI.X.SX32 R7, R0, R3.reuse, 0x1, P6 ;  /* 0x0000000300077211 */ /* 0x080fe400030f0eff */
[----:B------:R-:W-:Y:S02]  /*25450*/  PRMT R0, R15, 0x7773, RZ ;  /* 0x000077730f007816 */ /* 0x000fe400000000ff */
[----:B------:R-:W2:Y:S01]  /*25460*/  LDL.LU R15, [R1+0x50] ;  /* 0x00005000010f7983 */ /* 0x000ea20000300800 */
        /* <DEDUP_REMOVED lines=8> */
[----:B------:R-:W-:Y:S01]  /*254f0*/  VIADD R6, R8, UR4 ;  /* 0x0000000408067c36 */ /* 0x000fe20008000000 */
[----:B------:R-:W0:Y:S01]  /*25500*/  LDCU UR4, c[0x0][0x3b8] ;  /* 0x00007700ff0477ac */ /* 0x000e220008000800 */
[----:B------:R0:W-:Y:S01]  /*25510*/  @P1 STG.E.U8 desc[UR12][R4.64], R7 ;  /* 0x0000000704001986 */ /* 0x0001e2000c10110c */
[----:B-1----:R-:W-:Y:S01]  /*25520*/  ISETP.LT.AND P1, PT, R0, UR7, !P0 ;  /* 0x0000000700007c0c */ /* 0x002fe2000c721270 */
[----:B------:R-:W-:Y:S01]  /*25530*/  VIADD R0, R6, UR5 ;  /* 0x0000000506007c36 */ /* 0x000fe20008000000 */
[----:B------:R-:W1:Y:S01]  /*25540*/  LDCU UR7, c[0x0][0x39c] ;  /* 0x00007380ff0777ac */ /* 0x000e620008000800 */
[----:B------:R-:W-:Y:S01]  /*25550*/  VIADD R8, R28, 0x40 ;  /* 0x000000401c087836 */ /* 0x000fe20000000000 */
[----:B------:R-:W1:Y:S01]  /*25560*/  LDCU UR5, c[0x0][0x3b8] ;  /* 0x00007700ff0577ac */ /* 0x000e620008000800 */
[----:B0-----:R-:W-:-:S02]  /*25570*/  IADD3 R4, P6, PT, R6, R2, RZ ;  /* 0x0000000206047210 */ /* 0x001fc40007fde0ff */
[----:B------:R-:W-:Y:S02]  /*25580*/  PRMT R7, R14, 0x7773, RZ ;  /* 0x000077730e077816 */ /* 0x000fe400000000ff */
[----:B------:R-:W2:Y:S01]  /*25590*/  LDL.LU R14, [R1+0x54] ;  /* 0x00005400010e7983 */ /* 0x000ea20000300800 */
[----:B------:R-:W-:Y:S02]  /*255a0*/  LEA.HI.X.SX32 R5, R6, R3, 0x1, P6 ;  /* 0x0000000306057211 */ /* 0x000fe400030f0eff */
[----:B------:R-:W-:-:S03]  /*255b0*/  IADD3 R6, P6, PT, R0, R2, RZ ;  /* 0x0000000200067210 */ /* 0x000fc60007fde0ff */
[----:B------:R0:W-:Y:S01]  /*255c0*/  @P5 STG.E.U8 desc[UR12][R4.64], R7 ;  /* 0x0000000704005986 */ /* 0x0001e2000c10110c */
[----:B------:R-:W-:Y:S01]  /*255d0*/  ISETP.LT.AND P5, PT, R8, UR8, !P0 ;  /* 0x0000000808007c0c */ /* 0x000fe2000c7a1270 */
[----:B------:R-:W1:Y:S01]  /*255e0*/  LDCU UR8, c[0x0][0x39c] ;  /* 0x00007380ff0877ac */ /* 0x000e620008000800 */
[CC--:B0-----:R-:W-:Y:S01]  /*255f0*/  LEA.HI.X.SX32 R7, R0.reuse, R3.reuse, 0x1, P6 ;  /* 0x0000000300077211 */ /* 0x0c1fe200030f0eff */
[----:B------:R-:W-:Y:S01]  /*25600*/  VIADD R0, R0, UR6 ;  /* 0x0000000600007c36 */ /* 0x000fe20008000000 */
[----:B------:R-:W-:Y:S01]  /*25610*/  PRMT R5, R13, 0x7772, RZ ;  /* 0x000077720d057816 */ /* 0x000fe200000000ff */
[----:B------:R-:W-:Y:S01]  /*25620*/  VIADD R4, R28, 0x41 ;  /* 0x000000411c047836 */ /* 0x000fe20000000000 */
[----:B------:R-:W0:Y:S03]  /*25630*/  LDCU UR6, c[0x0][0x3b8] ;  /* 0x00007700ff0677ac */ /* 0x000e260008000800 */
[----:B------:R1:W-:Y:S01]  /*25640*/  @P4 STG.E.U8 desc[UR12][R6.64], R5 ;  /* 0x0000000506004986 */ /* 0x0003e2000c10110c */
[C---:B------:R-:W-:Y:S01]  /*25650*/  VIADD R8, R0.reuse, UR4 ;  /* 0x0000000400087c36 */ /* 0x040fe20008000000 */
[----:B-1----:R-:W-:Y:S01]  /*25660*/  IADD3 R6, P6, PT, R0, R2, RZ ;  /* 0x0000000200067210 */ /* 0x002fe20007fde0ff */
[----:B------:R-:W-:Y:S01]  /*25670*/  VIADD R5, R28, 0x42 ;  /* 0x000000421c057836 */ /* 0x000fe20000000000 */
[----:B------:R-:W-:Y:S01]  /*25680*/  ISETP.LT.AND P4, PT, R4, UR7, !P0 ;  /* 0x0000000704007c0c */ /* 0x000fe2000c781270 */
[----:B------:R-:W1:Y:S01]  /*25690*/  LDCU UR7, c[0x0][0x39c] ;  /* 0x00007380ff0777ac */ /* 0x000e620008000800 */
[----:B------:R-:W-:-:S02]  /*256a0*/  LEA.HI.X.SX32 R7, R0, R3, 0x1, P6 ;  /* 0x0000000300077211 */ /* 0x000fc400030f0eff */
[----:B------:R-:W-:Y:S01]  /*256b0*/  PRMT R0, R13, 0x7773, RZ ;  /* 0x000077730d007816 */ /* 0x000fe200000000ff */
[----:B------:R-:W0:Y:S01]  /*256c0*/  LDCU UR4, c[0x0][0x3b8] ;  /* 0x00007700ff0477ac */ /* 0x000e220008000800 */
[----:B------:R-:W2:Y:S01]  /*256d0*/  LDL.LU R13, [R1+0x58] ;  /* 0x00005800010d7983 */ /* 0x000ea20000300800 */
[----:B------:R-:W-:-:S03]  /*256e0*/  IADD3 R4, P6, PT, R8, R2, RZ ;  /* 0x0000000208047210 */ /* 0x000fc60007fde0ff */
[----:B------:R1:W-:Y:S01]  /*256f0*/  @P2 STG.E.U8 desc[UR12][R6.64], R0 ;  /* 0x0000000006002986 */ /* 0x0003e2000c10110c */
[----:B------:R-:W-:Y:S01]  /*25700*/  ISETP.LT.AND P2, PT, R5, UR8, !P0 ;  /* 0x0000000805007c0c */ /* 0x000fe2000c741270 */
[----:B------:R-:W0:Y:S01]  /*25710*/  LDCU UR8, c[0x0][0x39c] ;  /* 0x00007380ff0877ac */ /* 0x000e220008000800 */
[----:B------:R-:W-:Y:S02]  /*25720*/  LEA.HI.X.SX32 R5, R8, R3, 0x1, P6 ;  /* 0x0000000308057211 */ /* 0x000fe400030f0eff */
[----:B-1----:R-:W-:-:S05]  /*25730*/  PRMT R7, R12, 0x7772, RZ ;  /* 0x000077720c077816 */ /* 0x002fca00000000ff */
[----:B------:R1:W-:Y:S02]  /*25740*/  @P3 STG.E.U8 desc[UR12][R4.64], R7 ;  /* 0x0000000704003986 */ /* 0x0003e4000c10110c */
[----:B-1----:R-:W-:Y:S02]  /*25750*/  PRMT R7, R12, 0x7773, RZ ;  /* 0x000077730c077816 */ /* 0x002fe400000000ff */
[----:B------:R-:W2:Y:S01]  /*25760*/  LDL.LU R12, [R1+0x5c] ;  /* 0x00005c00010c7983 */ /* 0x000ea20000300800 */
[----:B------:R-:W-:Y:S02]  /*25770*/  VIADD R0, R28, 0x43 ;  /* 0x000000431c007836 */ /* 0x000fe40000000000 */
[----:B------:R-:W-:Y:S01]  /*25780*/  VIADD R6, R8, UR5 ;  /* 0x0000000508067c36 */ /* 0x000fe20008000000 */
[----:B------:R-:W1:Y:S02]  /*25790*/  LDCU UR5, c[0x0][0x3b8] ;  /* 0x00007700ff0577ac */ /* 0x000e640008000800 */
[----:B------:R-:W-:Y:S01]  /*257a0*/  ISETP.LT.AND P3, PT, R0, UR7, !P0 ;  /* 0x0000000700007c0c */ /* 0x000fe2000c761270 */
[----:B------:R-:W1:Y:S01]  /*257b0*/  LDCU UR7, c[0x0][0x39c] ;  /* 0x00007380ff0777ac */ /* 0x000e620008000800 */
[C---:B------:R-:W-:Y:S01]  /*257c0*/  IADD3 R4, P6, PT, R6.reuse, R2, RZ ;  /* 0x0000000206047210 */ /* 0x040fe20007fde0ff */
[----:B0-----:R-:W-:-:S02]  /*257d0*/  VIADD R0, R6, UR6 ;  /* 0x0000000606007c36 */ /* 0x001fc40008000000 */
[----:B------:R-:W-:Y:S01]  /*257e0*/  VIADD R8, R28, 0x44 ;  /* 0x000000441c087836 */ /* 0x000fe20000000000 */
[----:B------:R-:W-:Y:S01]  /*257f0*/  LEA.HI.X.SX32 R5, R6, R3, 0x1, P6 ;  /* 0x0000000306057211 */ /* 0x000fe200030f0eff */
[----:B------:R-:W0:Y:S01]  /*25800*/  LDCU UR6, c[0x0][0x3b8] ;  /* 0x00007700ff0677ac */ /* 0x000e220008000800 */
[----:B------:R-:W-:-:S03]  /*25810*/  IADD3 R6, P6, PT, R0, R2, RZ ;  /* 0x0000000200067210 */ /* 0x000fc60007fde0ff */
[----:B------:R1:W-:Y:S01]  /*25820*/  @P1 STG.E.U8 desc[UR12][R4.64], R7 ;  /* 0x0000000704001986 */ /* 0x0003e2000c10110c */
[----:B------:R-:W-:Y:S01]  /*25830*/  ISETP.LT.AND P1, PT, R8, UR8, !P0 ;  /* 0x0000000808007c0c */ /* 0x000fe2000c721270 */
[----:B------:R-:W0:Y:S01]  /*25840*/  LDCU UR8, c[0x0][0x39c] ;  /* 0x00007380ff0877ac */ /* 0x000e220008000800 */
[----:B-1----:R-:W-:Y:S01]  /*25850*/  LEA.HI.X.SX32 R7, R0, R3, 0x1, P6 ;  /* 0x0000000300077211 */ /* 0x002fe200030f0eff */
[----:B------:R-:W-:Y:S01]  /*25860*/  VIADD R4, R28, 0x45 ;  /* 0x000000451c047836 */ /* 0x000fe20000000000 */
[----:B-----5:R-:W-:Y:S01]  /*25870*/  PRMT R5, R11, 0x7770, RZ ;  /* 0x000077700b057816 */ /* 0x020fe200000000ff */
[----:B------:R-:W-:Y:S01]  /*25880*/  VIADD R0, R0, UR4 ;  /* 0x0000000400007c36 */ /* 0x000fe20008000000 */
[----:B------:R-:W1:Y:S03]  /*25890*/  LDCU UR4, c[0x0][0x3b8] ;  /* 0x00007700ff0477ac */ /* 0x000e660008000800 */
[----:B------:R5:W-:Y:S01]  /*258a0*/  @P5 STG.E.U8 desc[UR12][R6.64], R5 ;  /* 0x0000000506005986 */ /* 0x000be2000c10110c */
[----:B------:R-:W-:Y:S01]  /*258b0*/  ISETP.LT.AND P5, PT, R4, UR7, !P0 ;  /* 0x0000000704007c0c */ /* 0x000fe2000c7a1270 */
[----:B------:R-:W0:Y:S01]  /*258c0*/  LDCU UR7, c[0x0][0x39c] ;  /* 0x00007380ff0777ac */ /* 0x000e220008000800 */
[C---:B------:R-:W-:Y:S01]  /*258d0*/  VIADD R4, R0.reuse, UR5 ;  /* 0x0000000500047c36 */ /* 0x040fe20008000000 */
[----:B------:R-:W0:Y:S01]  /*258e0*/  LDCU UR5, c[0x0][0x3b8] ;  /* 0x00007700ff0577ac */ /* 0x000e220008000800 */
[----:B-----5:R-:W-:Y:S01]  /*258f0*/  IADD3 R6, P6, PT, R0, R2, RZ ;  /* 0x0000000200067210 */ /* 0x020fe20007fde0ff */
[----:B------:R-:W-:-:S03]  /*25900*/  VIADD R5, R28, 0x46 ;  /* 0x000000461c057836 */ /* 0x000fc60000000000 */
[----:B------:R-:W-:Y:S02]  /*25910*/  LEA.HI.X.SX32 R7, R0, R3, 0x1, P6 ;  /* 0x0000000300077211 */ /* 0x000fe400030f0eff */
[----:B------:R-:W-:Y:S02]  /*25920*/  PRMT R0, R11, 0x7771, RZ ;  /* 0x000077710b007816 */ /* 0x000fe400000000ff */
[----:B------:R-:W-:-:S03]  /*25930*/  IADD3 R8, P6, PT, R4, R2, RZ ;  /* 0x0000000204087210 */ /* 0x000fc60007fde0ff */
[----:B------:R5:W-:Y:S01]  /*25940*/  @P4 STG.E.U8 desc[UR12][R6.64], R0 ;  /* 0x0000000006004986 */ /* 0x000be2000c10110c */
[----:B0-----:R-:W-:Y:S01]  /*25950*/  ISETP.LT.AND P4, PT, R5, UR8, !P0 ;  /* 0x0000000805007c0c */ /* 0x001fe2000c781270 */
[----:B------:R-:W0:Y:S01]  /*25960*/  LDCU UR8, c[0x0][0x39c] ;  /* 0x00007380ff0877ac */ /* 0x000e220008000800 */
[----:B------:R-:W-:Y:S02]  /*25970*/  LEA.HI.X.SX32 R9, R4, R3, 0x1, P6 ;  /* 0x0000000304097211 */ /* 0x000fe400030f0eff */
[----:B------:R-:W-:Y:S01]  /*25980*/  PRMT R5, R10, 0x7770, RZ ;  /* 0x000077700a057816 */ /* 0x000fe200000000ff */
[----:B------:R-:W-:Y:S01]  /*25990*/  VIADD R4, R4, UR6 ;  /* 0x0000000604047c36 */ /* 0x000fe20008000000 */
[----:B------:R-:W0:Y:S01]  /*259a0*/  LDCU UR6, c[0x0][0x3b8] ;  /* 0x00007700ff0677ac */ /* 0x000e220008000800 */
[----:B-----5:R-:W-:Y:S02]  /*259b0*/  VIADD R0, R28, 0x47 ;  /* 0x000000471c007836 */ /* 0x020fe40000000000 */
[----:B------:R5:W-:Y:S01]  /*259c0*/  @P2 STG.E.U8 desc[UR12][R8.64], R5 ;  /* 0x0000000508002986 */ /* 0x000be2000c10110c */
[----:B------:R-:W-:-:S02]  /*259d0*/  IADD3 R6, P6, PT, R4, R2, RZ ;  /* 0x0000000204067210 */ /* 0x000fc40007fde0ff */
[----:B------:R-:W-:Y:S01]  /*259e0*/  ISETP.LT.AND P2, PT, R0, UR7, !P0 ;  /* 0x0000000700007c0c */ /* 0x000fe2000c741270 */
[----:B------:R-:W4:Y:S01]  /*259f0*/  LDCU UR7, c[0x0][0x39c] ;  /* 0x00007380ff0777ac */ /* 0x000f220008000800 */
[C---:B-1----:R-:W-:Y:S01]  /*25a00*/  VIADD R0, R4.reuse, UR4 ;  /* 0x0000000404007c36 */ /* 0x042fe20008000000 */
[----:B------:R-:W-:Y:S01]  /*25a10*/  LEA.HI.X.SX32 R7, R4, R3, 0x1, P6 ;  /* 0x0000000304077211 */ /* 0x000fe200030f0eff */
[----:B------:R-:W1:Y:S01]  /*25a20*/  LDCU UR4, c[0x0][0x3b8] ;  /* 0x00007700ff0477ac */ /* 0x000e620008000800 */
[----:B-----5:R-:W-:Y:S01]  /*25a30*/  PRMT R5, R10, 0x7771, RZ ;  /* 0x000077710a057816 */ /* 0x020fe200000000ff */
[----:B------:R-:W-:Y:S01]  /*25a40*/  VIADD R8, R28, 0x48 ;  /* 0x000000481c087836 */ /* 0x000fe20000000000 */
[----:B------:R-:W-:-:S03]  /*25a50*/  IADD3 R4, P6, PT, R0, R2, RZ ;  /* 0x0000000200047210 */ /* 0x000fc60007fde0ff */
[----:B------:R5:W-:Y:S01]  /*25a60*/  @P3 STG.E.U8 desc[UR12][R6.64], R5 ;  /* 0x0000000506003986 */ /* 0x000be2000c10110c */
[----:B0-----:R-:W-:Y:S01]  /*25a70*/  ISETP.LT.AND P3, PT, R8, UR8, !P0 ;  /* 0x0000000808007c0c */ /* 0x001fe2000c761270 */
[----:B------:R-:W0:Y:S01]  /*25a80*/  LDCU UR8, c[0x0][0x39c] ;  /* 0x00007380ff0877ac */ /* 0x000e220008000800 */
[----:B-----5:R-:W-:Y:S01]  /*25a90*/  LEA.HI.X.SX32 R5, R0, R3, 0x1, P6 ;  /* 0x0000000300057211 */ /* 0x020fe200030f0eff */
[----:B------:R-:W-:Y:S01]  /*25aa0*/  VIADD R6, R28, 0x49 ;  /* 0x000000491c067836 */ /* 0x000fe20000000000 */
[----:B----4-:R-:W-:Y:S01]  /*25ab0*/  PRMT R7, R29, 0x7770, RZ ;  /* 0x000077701d077816 */ /* 0x010fe200000000ff */
[----:B------:R-:W-:Y:S01]  /*25ac0*/  VIADD R0, R0, UR5 ;  /* 0x0000000500007c36 */ /* 0x000fe20008000000 */
[----:B------:R-:W4:Y:S03]  /*25ad0*/  LDCU UR5, c[0x0][0x3b8] ;  /* 0x00007700ff0577ac */ /* 0x000f260008000800 */
        /* <DEDUP_REMOVED lines=13> */
[C---:B------:R-:W-:Y:S01]  /*25bb0*/  LEA.HI.X.SX32 R9, R6.reuse, R3, 0x1, P6 ;  /* 0x0000000306097211 */ /* 0x040fe200030f0eff */
[----:B-1----:R-:W-:Y:S01]  /*25bc0*/  VIADD R6, R6, UR4 ;  /* 0x0000000406067c36 */ /* 0x002fe20008000000 */
[----:B------:R-:W1:Y:S01]  /*25bd0*/  LDCU UR4, c[0x0][0x3b8] ;  /* 0x00007700ff0477ac */ /* 0x000e620008000800 */
[----:B---3--:R-:W-:Y:S01]  /*25be0*/  PRMT R4, R19, 0x7770, RZ ;  /* 0x0000777013047816 */ /* 0x008fe200000000ff */
[----:B------:R-:W-:-:S04]  /*25bf0*/  VIADD R0, R28, 0x4b ;  /* 0x0000004b1c007836 */ /* 0x000fc80000000000 */
[----:B------:R3:W-:Y:S01]  /*25c00*/  @P4 STG.E.U8 desc[UR12][R8.64], R4 ;  /* 0x0000000408004986 */ /* 0x0007e2000c10110c */
[----:B------:R-:W-:Y:S01]  /*25c10*/  ISETP.LT.AND P4, PT, R0, UR7, !P0 ;  /* 0x0000000700007c0c */ /* 0x000fe2000c781270 */
[----:B------:R-:W5:Y:S01]  /*25c20*/  LDCU UR7, c[0x0][0x39c] ;  /* 0x00007380ff0777ac */ /* 0x000f620008000800 */
[C---:B----4-:R-:W-:Y:S01]  /*25c30*/  VIADD R0, R6.reuse, UR5 ;  /* 0x0000000506007c36 */ /* 0x050fe20008000000 */
[----:B------:R-:W-:Y:S01]  /*25c40*/  PRMT R7, R19, 0x7771, RZ ;  /* 0x0000777113077816 */ /* 0x000fe200000000ff */
[----:B------:R-:W4:Y:S01]  /*25c50*/  LDCU UR5, c[0x0][0x3b8] ;  /* 0x00007700ff0577ac */ /* 0x000f220008000800 */
[----:B---3--:R-:W-:Y:S01]  /*25c60*/  IADD3 R4, P6, PT, R6, R2, RZ ;  /* 0x0000000206047210 */ /* 0x008fe20007fde0ff */
[----:B------:R-:W-:-:S03]  /*25c70*/  VIADD R8, R28, 0x4c ;  /* 0x0000004c1c087836 */ /* 0x000fc60000000000 */
[----:B------:R-:W-:Y:S02]  /*25c80*/  LEA.HI.X.SX32 R5, R6, R3, 0x1, P6 ;  /* 0x0000000306057211 */ /* 0x000fe400030f0eff */
[----:B------:R-:W-:-:S03]  /*25c90*/  IADD3 R6, P6, PT, R0, R2, RZ ;  /* 0x0000000200067210 */ /* 0x000fc60007fde0ff */
[----:B------:R3:W-:Y:S01]  /*25ca0*/  @P2 STG.E.U8 desc[UR12][R4.64], R7 ;  /* 0x0000000704002986 */ /* 0x0007e2000c10110c */
[----:B0-----:R-:W-:Y:S01]  /*25cb0*/  ISETP.LT.AND P2, PT, R8, UR8, !P0 ;  /* 0x0000000808007c0c */ /* 0x001fe2000c741270 */
[----:B------:R-:W0:Y:S01]  /*25cc0*/  LDCU UR8, c[0x0][0x39c] ;  /* 0x00007380ff0877ac */ /* 0x000e220008000800 */
[----:B---3--:R-:W-:Y:S01]  /*25cd0*/  LEA.HI.X.SX32 R7, R0, R3, 0x1, P6 ;  /* 0x0000000300077211 */ /* 0x008fe200030f0eff */
[----:B------:R-:W-:Y:S01]  /*25ce0*/  VIADD R4, R28, 0x4d ;  /* 0x0000004d1c047836 */ /* 0x000fe20000000000 */
[----:B--2---:R-:W-:Y:S01]  /*25cf0*/  PRMT R5, R15, 0x7770, RZ ;  /* 0x000077700f057816 */ /* 0x004fe200000000ff */
[----:B------:R-:W-:Y:S01]  /*25d00*/  VIADD R0, R0, UR6 ;  /* 0x0000000600007c36 */ /* 0x000fe20008000000 */
[----:B------:R-:W2:Y:S03]  /*25d10*/  LDCU UR6, c[0x0][0x3b8] ;  /* 0x00007700ff0677ac */ /* 0x000ea60008000800 */
[----:B------:R3:W-:Y:S01]  /*25d20*/  @P3 STG.E.U8 desc[UR12][R6.64], R5 ;  /* 0x0000000506003986 */ /* 0x0007e2000c10110c */
[----:B-----5:R-:W-:Y:S01]  /*25d30*/  ISETP.LT.AND P3, PT, R4, UR7, !P0 ;  /* 0x0000000704007c0c */ /* 0x020fe2000c761270 */
[----:B------:R-:W5:Y:S01]  /*25d40*/  LDCU UR7, c[0x0][0x39c] ;  /* 0x00007380ff0777ac */ /* 0x000f620008000800 */
[C---:B-1----:R-:W-:Y:S01]  /*25d50*/  VIADD R4, R0.reuse, UR4 ;  /* 0x0000000400047c36 */ /* 0x042fe20008000000 */
[----:B------:R-:W1:Y:S01]  /*25d60*/  LDCU UR4, c[0x0][0x3b8] ;  /* 0x00007700ff0477ac */ /* 0x000e620008000800 */
[----:B---3--:R-:W-:Y:S01]  /*25d70*/  IADD3 R6, P6, PT, R0, R2, RZ ;  /* 0x0000000200067210 */ /* 0x008fe20007fde0ff */
        /* <DEDUP_REMOVED lines=8> */
[----:B----4-:R-:W-:Y:S01]  /*25e00*/  VIADD R4, R4, UR5 ;  /* 0x0000000504047c36 */ /* 0x010fe20008000000 */
[----:B------:R-:W4:Y:S01]  /*25e10*/  LDCU UR5, c[0x0][0x3b8] ;  /* 0x00007700ff0577ac */ /* 0x000f220008000800 */
[----:B------:R-:W-:Y:S01]  /*25e20*/  PRMT R5, R14, 0x7770, RZ ;  /* 0x000077700e057816 */ /* 0x000fe200000000ff */
[----:B---3--:R-:W-:-:S04]  /*25e30*/  VIADD R0, R28, 0x4f ;  /* 0x0000004f1c007836 */ /* 0x008fc80000000000 */
[----:B------:R3:W-:Y:S01]  /*25e40*/  @P5 STG.E.U8 desc[UR12][R8.64], R5 ;  /* 0x0000000508005986 */ /* 0x0007e2000c10110c */
[-C--:B------:R-:W-:Y:S02]  /*25e50*/  IADD3 R6, P6, PT, R4, R2.reuse, RZ ;  /* 0x0000000204067210 */ /* 0x080fe40007fde0ff */
[----:B-----5:R-:W-:Y:S01]  /*25e60*/  ISETP.LT.AND P5, PT, R0, UR7, !P0 ;  /* 0x0000000700007c0c */ /* 0x020fe2000c7a1270 */
[----:B------:R-:W5:Y:S01]  /*25e70*/  LDCU UR7, c[0x0][0x39c] ;  /* 0x00007380ff0777ac */ /* 0x000f620008000800 */
[C---:B--2---:R-:W-:Y:S01]  /*25e80*/  VIADD R0, R4.reuse, UR6 ;  /* 0x0000000604007c36 */ /* 0x044fe20008000000 */
[----:B------:R-:W-:Y:S01]  /*25e90*/  LEA.HI.X.SX32 R7, R4, R3, 0x1, P6 ;  /* 0x0000000304077211 */ /* 0x000fe200030f0eff */
[----:B------:R-:W2:Y:S01]  /*25ea0*/  LDCU UR6, c[0x0][0x3b8] ;  /* 0x00007700ff0677ac */ /* 0x000ea20008000800 */
[----:B---3--:R-:W-:Y:S01]  /*25eb0*/  PRMT R5, R14, 0x7771, RZ ;  /* 0x000077710e057816 */ /* 0x008fe200000000ff */
[----:B------:R-:W-:Y:S01]  /*25ec0*/  VIADD R8, R28, 0x50 ;  /* 0x000000501c087836 */ /* 0x000fe20000000000 */
[----:B------:R-:W-:-:S03]  /*25ed0*/  IADD3 R4, P6, PT, R0, R2, RZ ;  /* 0x0000000200047210 */ /* 0x000fc60007fde0ff */
[----:B------:R3:W-:Y:S01]  /*25ee0*/  @P4 STG.E.U8 desc[UR12][R6.64], R5 ;  /* 0x0000000506004986 */ /* 0x0007e2000c10110c */
[----:B0-----:R-:W-:Y:S01]  /*25ef0*/  ISETP.LT.AND P4, PT, R8, UR8, !P0 ;  /* 0x0000000808007c0c */ /* 0x001fe2000c781270 */
[----:B------:R-:W0:Y:S01]  /*25f00*/  LDCU UR8, c[0x0][0x39c] ;  /* 0x00007380ff0877ac */ /* 0x000e220008000800 */
[----:B---3--:R-:W-:Y:S01]  /*25f10*/  LEA.HI.X.SX32 R5, R0, R3, 0x1, P6 ;  /* 0x0000000300057211 */ /* 0x008fe200030f0eff */
[----:B------:R-:W-:Y:S02]  /*25f20*/  VIADD R6, R28, 0x51 ;  /* 0x000000511c067836 */ /* 0x000fe40000000000 */
[----:B-1----:R-:W-:Y:S01]  /*25f30*/  VIADD R0, R0, UR4 ;  /* 0x0000000400007c36 */ /* 0x002fe20008000000 */
[----:B------:R-:W1:Y:S01]  /*25f40*/  LDCU UR4, c[0x0][0x3b8] ;  /* 0x00007700ff0477ac */ /* 0x000e620008000800 */
[----:B------:R-:W-:-:S05]  /*25f50*/  PRMT R7, R13, 0x7770, RZ ;  /* 0x000077700d077816 */ /* 0x000fca00000000ff */
[----:B------:R3:W-:Y:S01]  /*25f60*/  @P2 STG.E.U8 desc[UR12][R4.64], R7 ;  /* 0x0000000704002986 */ /* 0x0007e2000c10110c */
[----:B-----5:R-:W-:Y:S01]  /*25f70*/  ISETP.LT.AND P2, PT, R6, UR7, !P0 ;  /* 0x0000000706007c0c */ /* 0x020fe2000c741270 */
[----:B------:R-:W5:Y:S01]  /*25f80*/  LDCU UR7, c[0x0][0x39c] ;  /* 0x00007380ff0777ac */ /* 0x000f620008000800 */
[C---:B----4-:R-:W-:Y:S01]  /*25f90*/  VIADD R6, R0.reuse, UR5 ;  /* 0x0000000500067c36 */ /* 0x050fe20008000000 */
[----:B------:R-:W4:Y:S01]  /*25fa0*/  LDCU UR5, c[0x0][0x3b8] ;  /* 0x00007700ff0577ac */ /* 0x000f220008000800 */
        /* <DEDUP_REMOVED lines=9> */
[----:B--2---:R-:W-:Y:S01]  /*26040*/  VIADD R6, R6, UR6 ;  /* 0x0000000606067c36 */ /* 0x004fe20008000000 */
[----:B------:R-:W2:Y:S01]  /*26050*/  LDCU UR6, c[0x0][0x3b8] ;  /* 0x00007700ff0677ac */ /* 0x000ea20008000800 */
[----:B---3--:R-:W-:Y:S01]  /*26060*/  PRMT R4, R12, 0x7770, RZ ;  /* 0x000077700c047816 */ /* 0x008fe200000000ff */
[----:B------:R-:W-:-:S04]  /*26070*/  VIADD R0, R28, 0x53 ;  /* 0x000000531c007836 */ /* 0x000fc80000000000 */
[----:B------:R3:W-:Y:S01]  /*26080*/  @P1 STG.E.U8 desc[UR12][R8.64], R4 ;  /* 0x0000000408001986 */ /* 0x0007e2000c10110c */
[----:B-----5:R-:W-:Y:S01]  /*26090*/  ISETP.LT.AND P1, PT, R0, UR7, !P0 ;  /* 0x0000000700007c0c */ /* 0x020fe2000c721270 */
[----:B------:R-:W5:Y:S01]  /*260a0*/  LDCU UR7, c[0x0][0x39c] ;  /* 0x00007380ff0777ac */ /* 0x000f620008000800 */
[----:B-1----:R-:W-:Y:S01]  /*260b0*/  VIADD R0, R6, UR4 ;  /* 0x0000000406007c36 */ /* 0x002fe20008000000 */
[----:B------:R-:W-:Y:S01]  /*260c0*/  PRMT R7, R12, 0x7771, RZ ;  /* 0x000077710c077816 */ /* 0x000fe200000000ff */
[----:B------:R-:W1:Y:S01]  /*260d0*/  LDCU UR4, c[0x0][0x3b8] ;  /* 0x00007700ff0477ac */ /* 0x000e620008000800 */
[----:B---3--:R-:W-:Y:S01]  /*260e0*/  IADD3 R4, P6, PT, R6, R2, RZ ;  /* 0x0000000206047210 */ /* 0x008fe20007fde0ff */
[----:B------:R-:W-:-:S03]  /*260f0*/  VIADD R8, R28, 0x54 ;  /* 0x000000541c087836 */ /* 0x000fc60000000000 */
[----:B------:R-:W-:Y:S02]  /*26100*/  LEA.HI.X.SX32 R5, R6, R3, 0x1, P6 ;  /* 0x0000000306057211 */ /* 0x000fe400030f0eff */
[----:B------:R-:W-:-:S03]  /*26110*/  IADD3 R6, P6, PT, R0, R2, RZ ;  /* 0x0000000200067210 */ /* 0x000fc60007fde0ff */
[----:B------:R3:W-:Y:S01]  /*26120*/  @P5 STG.E.U8 desc[UR12][R4.64], R7 ;  /* 0x0000000704005986 */ /* 0x0007e2000c10110c */
[----:B0-----:R-:W-:Y:S01]  /*26130*/  ISETP.LT.AND P5, PT, R8, UR8, !P0 ;  /* 0x0000000808007c0c */ /* 0x001fe2000c7a1270 */
[----:B------:R-:W0:Y:S01]  /*26140*/  LDCU UR8, c[0x0][0x39c] ;  /* 0x00007380ff0877ac */ /* 0x000e220008000800 */
[C---:B---3--:R-:W-:Y:S01]  /*26150*/  LEA.HI.X.SX32 R7, R0.reuse, R3, 0x1, P6 ;  /* 0x0000000300077211 */ /* 0x048fe200030f0eff */
[----:B----4-:R-:W-:Y:S01]  /*26160*/  VIADD R0, R0, UR5 ;  /* 0x0000000500007c36 */ /* 0x010fe20008000000 */
[----:B------:R-:W-:Y:S01]  /*26170*/  PRMT R5, R11, 0x7772, RZ ;  /* 0x000077720b057816 */ /* 0x000fe200000000ff */
[----:B------:R-:W-:Y:S01]  /*26180*/  VIADD R4, R28, 0x55 ;  /* 0x000000551c047836 */ /* 0x000fe20000000000 */
[----:B------:R-:W3:Y:S03]  /*26190*/  LDCU UR5, c[0x0][0x3b8] ;  /* 0x00007700ff0577ac */ /* 0x000ee60008000800 */
[----:B------:R4:W-:Y:S01]  /*261a0*/  @P4 STG.E.U8 desc[UR12][R6.64], R5 ;  /* 0x0000000506004986 */ /* 0x0009e2000c10110c */
[----:B-----5:R-:W-:Y:S01]  /*261b0*/  ISETP.LT.AND P4, PT, R4, UR7, !P0 ;  /* 0x0000000704007c0c */ /* 0x020fe2000c781270 */
[----:B------:R-:W5:Y:S01]  /*261c0*/  LDCU UR7, c[0x0][0x39c] ;  /* 0x00007380ff0777ac */ /* 0x000f620008000800 */
[C---:B--2---:R-:W-:Y:S01]  /*261d0*/  VIADD R8, R0.reuse, UR6 ;  /* 0x0000000600087c36 */ /* 0x044fe20008000000 */
[----:B------:R-:W2:Y:S01]  /*261e0*/  LDCU UR6, c[0x0][0x3b8] ;  /* 0x00007700ff0677ac */ /* 0x000ea20008000800 */
[----:B----4-:R-:W-:-:S04]  /*261f0*/  IADD3 R6, P6, PT, R0, R2, RZ ;  /* 0x0000000200067210 */ /* 0x010fc80007fde0ff */
[-C--:B------:R-:W-:Y:S02]  /*26200*/  LEA.HI.X.SX32 R7, R0, R3.reuse, 0x1, P6 ;  /* 0x0000000300077211 */ /* 0x080fe400030f0eff */
[----:B------:R-:W-:Y:S02]  /*26210*/  PRMT R0, R11, 0x7773, RZ ;  /* 0x000077730b007816 */ /* 0x000fe400000000ff */
[----:B------:R-:W4:Y:S01]  /*26220*/  LDL.LU R11, [R1+0x60] ;  /* 0x00006000010b7983 */ /* 0x000f220000300800 */
[----:B------:R-:W-:Y:S01]  /*26230*/  VIADD R5, R28, 0x56 ;  /* 0x000000561c057836 */ /* 0x000fe20000000000 */
[C---:B------:R-:W-:Y:S02]  /*26240*/  IADD3 R4, P6, PT, R8.reuse, R2, RZ ;  /* 0x0000000208047210 */ /* 0x040fe40007fde0ff */
[----:B------:R1:W-:Y:S02]  /*26250*/  @P2 STG.E.U8 desc[UR12][R6.64], R0 ;  /* 0x0000000006002986 */ /* 0x0003e4000c10110c */
[----:B0-----:R-:W-:Y:S01]  /*26260*/  ISETP.LT.AND P2, PT, R5, UR8, !P0 ;  /* 0x0000000805007c0c */ /* 0x001fe2000c741270 */
[----:B------:R-:W0:Y:S01]  /*26270*/  LDCU UR8, c[0x0][0x39c] ;  /* 0x00007380ff0877ac */ /* 0x000e220008000800 */
[----:B------:R-:W-:-:S02]  /*26280*/  LEA.HI.X.SX32 R5, R8, R3, 0x1, P6 ;  /* 0x0000000308057211 */ /* 0x000fc400030f0eff */
[----:B-1----:R-:W-:Y:S01]  /*26290*/  PRMT R7, R10, 0x7772, RZ ;  /* 0x000077720a077816 */ /* 0x002fe200000000ff */
[----:B------:R-:W-:Y:S02]  /*262a0*/  VIADD R0, R28, 0x57 ;  /* 0x000000571c007836 */ /* 0x000fe40000000000 */
[----:B------:R-:W-:Y:S01]  /*262b0*/  VIADD R6, R8, UR4 ;  /* 0x0000000408067c36 */ /* 0x000fe20008000000 */
[----:B------:R-:W1:Y:S01]  /*262c0*/  LDCU UR4, c[0x0][0x3b8] ;  /* 0x00007700ff0477ac */ /* 0x000e620008000800 */
[----:B------:R0:W-:Y:S01]  /*262d0*/  @P3 STG.E.U8 desc[UR12][R4.64], R7 ;  /* 0x0000000704003986 */ /* 0x0001e2000c10110c */
[----:B-----5:R-:W-:Y:S01]  /*262e0*/  ISETP.LT.AND P3, PT, R0, UR7, !P0 ;  /* 0x0000000700007c0c */ /* 0x020fe2000c761270 */
[----:B---3--:R-:W-:Y:S01]  /*262f0*/  VIADD R0, R6, UR5 ;  /* 0x0000000506007c36 */ /* 0x008fe20008000000 */
[----:B------:R-:W3:Y:S01]  /*26300*/  LDCU UR7, c[0x0][0x39c] ;  /* 0x00007380ff0777ac */ /* 0x000ee20008000800 */
[----:B------:R-:W-:Y:S01]  /*26310*/  VIADD R8, R28, 0x58 ;  /* 0x000000581c087836 */ /* 0x000fe20000000000 */
[----:B------:R-:W5:Y:S01]  /*26320*/  LDCU UR5, c[0x0][0x3b8] ;  /* 0x00007700ff0577ac */ /* 0x000f620008000800 */
[----:B0-----:R-:W-:-:S02]  /*26330*/  IADD3 R4, P6, PT, R6, R2, RZ ;  /* 0x0000000206047210 */ /* 0x001fc40007fde0ff */
[----:B------:R-:W-:Y:S02]  /*26340*/  PRMT R7, R10, 0x7773, RZ ;  /* 0x000077730a077816 */ /* 0x000fe400000000ff */
[----:B------:R-:W-:Y:S01]  /*26350*/  LEA.HI.X.SX32 R5, R6, R3, 0x1, P6 ;  /* 0x0000000306057211 */ /* 0x000fe200030f0eff */
[----:B------:R-:W4:Y:S01]  /*26360*/  LDL.LU R10, [R1+0x64] ;  /* 0x00006400010a7983 */ /* 0x000f220000300800 */
[----:B------:R-:W-:-:S03]  /*26370*/  IADD3 R6, P6, PT, R0, R2, RZ ;  /* 0x0000000200067210 */ /* 0x000fc60007fde0ff */
[----:B------:R0:W-:Y:S01]  /*26380*/  @P1 STG.E.U8 desc[UR12][R4.64], R7 ;  /* 0x0000000704001986 */ /* 0x0001e2000c10110c */
[----:B------:R-:W-:Y:S01]  /*26390*/  ISETP.LT.AND P1, PT, R8, UR8, !P0 ;  /* 0x0000000808007c0c */ /* 0x000fe2000c721270 */
[----:B------:R-:W1:Y:S01]  /*263a0*/  LDCU UR8, c[0x0][0x39c] ;  /* 0x00007380ff0877ac */ /* 0x000e620008000800 */
[C---:B0-----:R-:W-:Y:S01]  /*263b0*/  LEA.HI.X.SX32 R7, R0.reuse, R3, 0x1, P6 ;  /* 0x0000000300077211 */ /* 0x041fe200030f0eff */
[----:B--2---:R-:W-:Y:S01]  /*263c0*/  VIADD R0, R0, UR6 ;  /* 0x0000000600007c36 */ /* 0x004fe20008000000 */
[----:B------:R-:W-:Y:S01]  /*263d0*/  PRMT R5, R29, 0x7772, RZ ;  /* 0x000077721d057816 */ /* 0x000fe200000000ff */
[----:B------:R-:W-:Y:S01]  /*263e0*/  VIADD R4, R28, 0x59 ;  /* 0x000000591c047836 */ /* 0x000fe20000000000 */
[----:B------:R-:W0:Y:S03]  /*263f0*/  LDCU UR6, c[0x0][0x3b8] ;  /* 0x00007700ff0677ac */ /* 0x000e260008000800 */
[----:B------:R2:W-:Y:S01]  /*26400*/  @P5 STG.E.U8 desc[UR12][R6.64], R5 ;  /* 0x0000000506005986 */ /* 0x0005e2000c10110c */
[----:B---3--:R-:W-:Y:S01]  /*26410*/  ISETP.LT.AND P5, PT, R4, UR7, !P0 ;  /* 0x0000000704007c0c */ /* 0x008fe2000c7a1270 */
[----:B------:R-:W3:Y:S01]  /*26420*/  LDCU UR7, c[0x0][0x39c] ;  /* 0x00007380ff0777ac */ /* 0x000ee20008000800 */
[C---:B-1----:R-:W-:Y:S01]  /*26430*/  VIADD R8, R0.reuse, UR4 ;  /* 0x0000000400087c36 */ /* 0x042fe20008000000 */
[----:B------:R-:W1:Y:S01]  /*26440*/  LDCU UR4, c[0x0][0x3b8] ;  /* 0x00007700ff0477ac */ /* 0x000e620008000800 */
        /* <DEDUP_REMOVED lines=12> */
[----:B-----5:R-:W-:Y:S01]  /*26510*/  VIADD R6, R8, UR5 ;  /* 0x0000000508067c36 */ /* 0x020fe20008000000 */
[----:B------:R-:W0:Y:S01]  /*26520*/  LDCU UR5, c[0x0][0x3b8] ;  /* 0x00007700ff0577ac */ /* 0x000e220008000800 */
[----:B------:R5:W-:Y:S01]  /*26530*/  @P2 STG.E.U8 desc[UR12][R4.64], R7 ;  /* 0x0000000704002986 */ /* 0x000be2000c10110c */
[----:B---3--:R-:W-:Y:S01]  /*26540*/  ISETP.LT.AND P2, PT, R0, UR7, !P0 ;  /* 0x0000000700007c0c */ /* 0x008fe2000c741270 */
[----:B------:R-:W-:Y:S01]  /*26550*/  VIADD R0, R6, UR6 ;  /* 0x0000000606007c36 */ /* 0x000fe20008000000 */
[----:B------:R-:W3:Y:S01]  /*26560*/  LDCU UR7, c[0x0][0x39c] ;  /* 0x00007380ff0777ac */ /* 0x000ee20008000800 */
[----:B------:R-:W-:Y:S01]  /*26570*/  VIADD R8, R28, 0x5c ;  /* 0x0000005c1c087836 */ /* 0x000fe20000000000 */
[----:B------:R-:W0:Y:S01]  /*26580*/  LDCU UR6, c[0x0][0x3b8] ;  /* 0x00007700ff0677ac */ /* 0x000e220008000800 */
[----:B-----5:R-:W-:-:S02]  /*26590*/  IADD3 R4, P6, PT, R6, R2, RZ ;  /* 0x0000000206047210 */ /* 0x020fc40007fde0ff */
[----:B------:R-:W-:Y:S02]  /*265a0*/  PRMT R7, R19, 0x7773, RZ ;  /* 0x0000777313077816 */ /* 0x000fe400000000ff */
[----:B------:R-:W-:Y:S01]  /*265b0*/  LEA.HI.X.SX32 R5, R6, R3, 0x1, P6 ;  /* 0x0000000306057211 */ /* 0x000fe200030f0eff */
[----:B------:R-:W5:Y:S01]  /*265c0*/  LDL.LU R19, [R1+0x6c] ;  /* 0x00006c0001137983 */ /* 0x000f620000300800 */
[----:B------:R-:W-:-:S03]  /*265d0*/  IADD3 R6, P6, PT, R0, R2, RZ ;  /* 0x0000000200067210 */ /* 0x000fc60007fde0ff */
[----:B------:R0:W-:Y:S01]  /*265e0*/  @P3 STG.E.U8 desc[UR12][R4.64], R7 ;  /* 0x0000000704003986 */ /* 0x0001e2000c10110c */
[----:B-1----:R-:W-:Y:S01]  /*265f0*/  ISETP.LT.AND P3, PT, R8, UR8, !P0 ;  /* 0x0000000808007c0c */ /* 0x002fe2000c761270 */
[----:B------:R-:W1:Y:S01]  /*26600*/  LDCU UR8, c[0x0][0x39c] ;  /* 0x00007380ff0877ac */ /* 0x000e620008000800 */
[C---:B0-----:R-:W-:Y:S01]  /*26610*/  LEA.HI.X.SX32 R7, R0.reuse, R3, 0x1, P6 ;  /* 0x0000000300077211 */ /* 0x041fe200030f0eff */
[----:B------:R-:W-:Y:S01]  /*26620*/  VIADD R0, R0, UR4 ;  /* 0x0000000400007c36 */ /* 0x000fe20008000000 */
[----:B------:R-:W-:Y:S01]  /*26630*/  PRMT R5, R15, 0x7772, RZ ;  /* 0x000077720f057816 */ /* 0x000fe200000000ff */
[----:B------:R-:W-:Y:S01]  /*26640*/  VIADD R4, R28, 0x5d ;  /* 0x0000005d1c047836 */ /* 0x000fe20000000000 */
[----:B------:R-:W0:Y:S03]  /*26650*/  LDCU UR4, c[0x0][0x3b8] ;  /* 0x00007700ff0477ac */ /* 0x000e260008000800 */
[----:B------:R1:W-:Y:S01]  /*26660*/  @P1 STG.E.U8 desc[UR12][R6.64], R5 ;  /* 0x0000000506001986 */ /* 0x0003e2000c10110c */
[----:B---3--:R-:W-:Y:S01]  /*26670*/  ISETP.LT.AND P1, PT, R4, UR7, !P0 ;  /* 0x0000000704007c0c */ /* 0x008fe2000c721270 */
[----:B------:R-:W3:Y:S01]  /*26680*/  LDCU UR7, c[0x0][0x39c] ;  /* 0x00007380ff0777ac */ /* 0x000ee20008000800 */
[C---:B------:R-:W-:Y:S01]  /*26690*/  VIADD R8, R0.reuse, UR5 ;  /* 0x0000000500087c36 */ /* 0x040fe20008000000 */
[----:B------:R-:W0:Y:S01]  /*266a0*/  LDCU UR5, c[0x0][0x3b8] ;  /* 0x00007700ff0577ac */ /* 0x000e220008000800 */
[----:B-1----:R-:W-:-:S04]  /*266b0*/  IADD3 R6, P6, PT, R0, R2, RZ ;  /* 0x0000000200067210 */ /* 0x002fc80007fde0ff */
[-C--:B------:R-:W-:Y:S02]  /*266c0*/  LEA.HI.X.SX32 R7, R0, R3.reuse, 0x1, P6 ;  /* 0x0000000300077211 */ /* 0x080fe400030f0eff */
[----:B------:R-:W-:Y:S02]  /*266d0*/  PRMT R0, R15, 0x7773, RZ ;  /* 0x000077730f007816 */ /* 0x000fe400000000ff */
[----:B------:R-:W5:Y:S01]  /*266e0*/  LDL.LU R15, [R1+0x70] ;  /* 0x00007000010f7983 */ /* 0x000f620000300800 */
[----:B------:R-:W-:Y:S01]  /*266f0*/  VIADD R5, R28, 0x5e ;  /* 0x0000005e1c057836 */ /* 0x000fe20000000000 */
[C---:B------:R-:W-:Y:S02]  /*26700*/  IADD3 R4, P6, PT, R8.reuse, R2, RZ ;  /* 0x0000000208047210 */ /* 0x040fe40007fde0ff */
[----:B------:R1:W-:Y:S02]  /*26710*/  @P5 STG.E.U8 desc[UR12][R6.64], R0 ;  /* 0x0000000006005986 */ /* 0x0003e4000c10110c */
[----:B------:R-:W-:Y:S01]  /*26720*/  ISETP.LT.AND P5, PT, R5, UR8, !P0 ;  /* 0x0000000805007c0c */ /* 0x000fe2000c7a1270 */
[----:B------:R-:W0:Y:S01]  /*26730*/  LDCU UR8, c[0x0][0x39c] ;  /* 0x00007380ff0877ac */ /* 0x000e220008000800 */
[----:B------:R-:W-:-:S02]  /*26740*/  LEA.HI.X.SX32 R5, R8, R3, 0x1, P6 ;  /* 0x0000000308057211 */ /* 0x000fc400030f0eff */
[----:B-1----:R-:W-:Y:S01]  /*26750*/  PRMT R7, R14, 0x7772, RZ ;  /* 0x000077720e077816 */ /* 0x002fe200000000ff */
[----:B------:R-:W-:Y:S02]  /*26760*/  VIADD R0, R28, 0x5f ;  /* 0x0000005f1c007836 */ /* 0x000fe40000000000 */
[----:B------:R-:W-:Y:S01]  /*26770*/  VIADD R6, R8, UR6 ;  /* 0x0000000608067c36 */ /* 0x000fe20008000000 */
[----:B------:R-:W1:Y:S01]  /*26780*/  LDCU UR6, c[0x0][0x3b8] ;  /* 0x00007700ff0677ac */ /* 0x000e620008000800 */
[----:B------:R1:W-:Y:S01]  /*26790*/  @P4 STG.E.U8 desc[UR12][R4.64], R7 ;  /* 0x0000000704004986 */ /* 0x0003e2000c10110c */
[----:B---3--:R-:W-:Y:S01]  /*267a0*/  ISETP.LT.AND P4, PT, R0, UR7, !P0 ;  /* 0x0000000700007c0c */ /* 0x008fe2000c781270 */
[----:B0-----:R-:W-:Y:S01]  /*267b0*/  VIADD R0, R6, UR4 ;  /* 0x0000000406007c36 */ /* 0x001fe20008000000 */
[----:B------:R-:W0:Y:S01]  /*267c0*/  LDCU UR7, c[0x0][0x39c] ;  /* 0x00007380ff0777ac */ /* 0x000e220008000800 */
[----:B------:R-:W-:Y:S01]  /*267d0*/  VIADD R8, R28, 0x60 ;  /* 0x000000601c087836 */ /* 0x000fe20000000000 */
[----:B------:R-:W3:Y:S01]  /*267e0*/  LDCU UR4, c[0x0][0x3b8] ;  /* 0x00007700ff0477ac */ /* 0x000ee20008000800 */
[----:B-1----:R-:W-:-:S02]  /*267f0*/  IADD3 R4, P6, PT, R6, R2, RZ ;  /* 0x0000000206047210 */ /* 0x002fc40007fde0ff */
[----:B------:R-:W-:Y:S02]  /*26800*/  PRMT R7, R14, 0x7773, RZ ;  /* 0x000077730e077816 */ /* 0x000fe400000000ff */
[----:B------:R-:W-:Y:S01]  /*26810*/  LEA.HI.X.SX32 R5, R6, R3, 0x1, P6 ;  /* 0x0000000306057211 */ /* 0x000fe200030f0eff */
[----:B------:R-:W5:Y:S01]  /*26820*/  LDL.LU R14, [R1+0x74] ;  /* 0x00007400010e7983 */ /* 0x000f620000300800 */
[----:B------:R-:W-:-:S03]  /*26830*/  IADD3 R6, P6, PT, R0, R2, RZ ;  /* 0x0000000200067210 */ /* 0x000fc60007fde0ff */
[----:B------:R1:W-:Y:S01]  /*26840*/  @P2 STG.E.U8 desc[UR12][R4.64], R7 ;  /* 0x0000000704002986 */ /* 0x0003e2000c10110c */
[----:B------:R-:W-:Y:S01]  /*26850*/  ISETP.LT.AND P2, PT, R8, UR8, !P0 ;  /* 0x0000000808007c0c */ /* 0x000fe2000c741270 */
[----:B------:R-:W0:Y:S01]  /*26860*/  LDCU UR8, c[0x0][0x39c] ;  /* 0x00007380ff0877ac */ /* 0x000e220008000800 */
[CC--:B-1----:R-:W-:Y:S01]  /*26870*/  LEA.HI.X.SX32 R7, R0.reuse, R3.reuse, 0x1, P6 ;  /* 0x0000000300077211 */ /* 0x0c2fe200030f0eff */
[----:B------:R-:W-:Y:S01]  /*26880*/  VIADD R0, R0, UR5 ;  /* 0x0000000500007c36 */ /* 0x000fe20008000000 */
[----:B------:R-:W-:Y:S01]  /*26890*/  PRMT R5, R13, 0x7772, RZ ;  /* 0x000077720d057816 */ /* 0x000fe200000000ff */
[----:B------:R-:W-:Y:S01]  /*268a0*/  VIADD R4, R28, 0x61 ;  /* 0x000000611c047836 */ /* 0x000fe20000000000 */
[----:B------:R-:W1:Y:S03]  /*268b0*/  LDCU UR5, c[0x0][0x3b8] ;  /* 0x00007700ff0577ac */ /* 0x000e660008000800 */
[----:B------:R0:W-:Y:S01]  /*268c0*/  @P3 STG.E.U8 desc[UR12][R6.64], R5 ;  /* 0x0000000506003986 */ /* 0x0001e2000c10110c */
[C---:B------:R-:W-:Y:S01]  /*268d0*/  VIADD R8, R0.reuse, UR6 ;  /* 0x0000000600087c36 */ /* 0x040fe20008000000 */
[----:B0-----:R-:W-:Y:S01]  /*268e0*/  IADD3 R6, P6, PT, R0, R2, RZ ;  /* 0x0000000200067210 */ /* 0x001fe20007fde0ff */
[----:B------:R-:W-:Y:S01]  /*268f0*/  VIADD R5, R28, 0x62 ;  /* 0x000000621c057836 */ /* 0x000fe20000000000 */
[----:B------:R-:W-:Y:S01]  /*26900*/  ISETP.LT.AND P3, PT, R4, UR7, !P0 ;  /* 0x0000000704007c0c */ /* 0x000fe2000c761270 */
[----:B------:R-:W0:Y:S01]  /*26910*/  LDCU UR7, c[0x0][0x39c] ;  /* 0x00007380ff0777ac */ /* 0x000e220008000800 */
[----:B------:R-:W-:-:S02]  /*26920*/  LEA.HI.X.SX32 R7, R0, R3, 0x1, P6 ;  /* 0x0000000300077211 */ /* 0x000fc400030f0eff */
[----:B------:R-:W-:Y:S01]  /*26930*/  PRMT R0, R13, 0x7773, RZ ;  /* 0x000077730d007816 */ /* 0x000fe200000000ff */
[----:B------:R-:W0:Y:S01]  /*26940*/  LDCU UR6, c[0x0][0x3b8] ;  /* 0x00007700ff0677ac */ /* 0x000e220008000800 */
[----:B------:R-:W5:Y:S01]  /*26950*/  LDL.LU R13, [R1+0x78] ;  /* 0x00007800010d7983 */ /* 0x000f620000300800 */
        /* <DEDUP_REMOVED lines=8> */
[----:B------:R-:W5:Y:S01]  /*269e0*/  LDL.LU R12, [R1+0x7c] ;  /* 0x00007c00010c7983 */ /* 0x000f620000300800 */
[----:B---3--:R-:W-:Y:S01]  /*269f0*/  VIADD R6, R8, UR4 ;  /* 0x0000000408067c36 */ /* 0x008fe20008000000 */
[----:B------:R-:W1:Y:S01]  /*26a00*/  LDCU UR4, c[0x0][0x3b8] ;  /* 0x00007700ff0477ac */ /* 0x000e620008000800 */
[----:B------:R-:W-:-:S03]  /*26a10*/  VIADD R0, R28, 0x63 ;  /* 0x000000631c007836 */ /* 0x000fc60000000000 */
[-C--:B------:R-:W-:Y:S02]  /*26a20*/  IADD3 R4, P6, PT, R6, R2.reuse, RZ ;  /* 0x0000000206047210 */ /* 0x080fe40007fde0ff */
[----:B0-----:R-:W-:Y:S01]  /*26a30*/  ISETP.LT.AND P5, PT, R0, UR7, !P0 ;  /* 0x0000000700007c0c */ /* 0x001fe2000c7a1270 */
[----:B------:R-:W0:Y:S01]  /*26a40*/  LDCU UR7, c[0x0][0x39c] ;  /* 0x00007380ff0777ac */ /* 0x000e220008000800 */
[C---:B------:R-:W-:Y:S01]  /*26a50*/  VIADD R0, R6.reuse, UR5 ;  /* 0x0000000506007c36 */ /* 0x040fe20008000000 */
[-C--:B------:R-:W-:Y:S01]  /*26a60*/  LEA.HI.X.SX32 R5, R6, R3.reuse, 0x1, P6 ;  /* 0x0000000306057211 */ /* 0x080fe200030f0eff */
[----:B------:R-:W-:Y:S01]  /*26a70*/  VIADD R8, R28, 0x64 ;  /* 0x000000641c087836 */ /* 0x000fe20000000000 */
[----:B------:R-:W3:Y:S02]  /*26a80*/  LDCU UR5, c[0x0][0x3b8] ;  /* 0x00007700ff0577ac */ /* 0x000ee40008000800 */
[-C--:B------:R-:W-:Y:S01]  /*26a90*/  IADD3 R6, P6, PT, R0, R2.reuse, RZ ;  /* 0x0000000200067210 */ /* 0x080fe20007fde0ff */
[----:B------:R0:W-:Y:S01]  /*26aa0*/  @P4 STG.E.U8 desc[UR12][R4.64], R7 ;  /* 0x0000000704004986 */ /* 0x0001e2000c10110c */
[----:B------:R-:W-:Y:S01]  /*26ab0*/  ISETP.LT.AND P4, PT, R8, UR8, !P0 ;  /* 0x0000000808007c0c */ /* 0x000fe2000c781270 */
[----:B------:R-:W1:Y:S01]  /*26ac0*/  LDCU UR8, c[0x0][0x39c] ;  /* 0x00007380ff0877ac */ /* 0x000e620008000800 */
[C---:B0-----:R-:W-:Y:S01]  /*26ad0*/  LEA.HI.X.SX32 R7, R0.reuse, R3, 0x1, P6 ;  /* 0x0000000300077211 */ /* 0x041fe200030f0eff */
[----:B------:R-:W-:Y:S01]  /*26ae0*/  VIADD R0, R0, UR6 ;  /* 0x0000000600007c36 */ /* 0x000fe20008000000 */
[----:B----4-:R-:W-:Y:S01]  /*26af0*/  PRMT R5, R11, 0x7770, RZ ;  /* 0x000077700b057816 */ /* 0x010fe200000000ff */
[----:B------:R-:W-:Y:S01]  /*26b00*/  VIADD R4, R28, 0x65 ;  /* 0x000000651c047836 */ /* 0x000fe20000000000 */
[----:B------:R-:W0:Y:S03]  /*26b10*/  LDCU UR6, c[0x0][0x3b8] ;  /* 0x00007700ff0677ac */ /* 0x000e260008000800 */
[----:B------:R4:W-:Y:S01]  /*26b20*/  @P2 STG.E.U8 desc[UR12][R6.64], R5 ;  /* 0x0000000506002986 */ /* 0x0009e2000c10110c */
[----:B------:R-:W-:Y:S01]  /*26b30*/  ISETP.LT.AND P2, PT, R4, UR7, !P0 ;  /* 0x0000000704007c0c */ /* 0x000fe2000c741270 */
[----:B------:R-:W0:Y:S01]  /*26b40*/  LDCU UR7, c[0x0][0x39c] ;  /* 0x00007380ff0777ac */ /* 0x000e220008000800 */
[C---:B-1----:R-:W-:Y:S01]  /*26b50*/  VIADD R4, R0.reuse, UR4 ;  /* 0x0000000400047c36 */ /* 0x042fe20008000000 */
[----:B------:R-:W1:Y:S01]  /*26b60*/  LDCU UR4, c[0x0][0x3b8] ;  /* 0x00007700ff0477ac */ /* 0x000e620008000800 */
[----:B----4-:R-:W-:Y:S01]  /*26b70*/  IADD3 R6, P6, PT, R0, R2, RZ ;  /* 0x0000000200067210 */ /* 0x010fe20007fde0ff */
[----:B------:R-:W-:-:S03]  /*26b80*/  VIADD R5, R28, 0x66 ;  /* 0x000000661c057836 */ /* 0x000fc60000000000 */
[----:B------:R-:W-:Y:S02]  /*26b90*/  LEA.HI.X.SX32 R7, R0, R3, 0x1, P6 ;  /* 0x0000000300077211 */ /* 0x000fe400030f0eff */
[----:B------:R-:W-:Y:S02]  /*26ba0*/  PRMT R0, R11, 0x7771, RZ ;  /* 0x000077710b007816 */ /* 0x000fe400000000ff */
[----:B------:R-:W-:-:S03]  /*26bb0*/  IADD3 R8, P6, PT, R4, R2, RZ ;  /* 0x0000000204087210 */ /* 0x000fc60007fde0ff */
[----:B------:R4:W-:Y:S01]  /*26bc0*/  @P3 STG.E.U8 desc[UR12][R6.64], R0 ;  /* 0x0000000006003986 */ /* 0x0009e2000c10110c */
[----:B------:R-:W-:Y:S01]  /*26bd0*/  ISETP.LT.AND P3, PT, R5, UR8, !P0 ;  /* 0x0000000805007c0c */ /* 0x000fe2000c761270 */
[----:B------:R-:W1:Y:S01]  /*26be0*/  LDCU UR8, c[0x0][0x39c] ;  /* 0x00007380ff0877ac */ /* 0x000e620008000800 */
[CC--:B------:R-:W-:Y:S01]  /*26bf0*/  LEA.HI.X.SX32 R9, R4.reuse, R3.reuse, 0x1, P6 ;  /* 0x0000000304097211 */ /* 0x0c0fe200030f0eff */
[----:B---3--:R-:W-:Y:S01]  /*26c00*/  VIADD R4, R4, UR5 ;  /* 0x0000000504047c36 */ /* 0x008fe20008000000 */
[----:B------:R-:W-:Y:S01]  /*26c10*/  PRMT R5, R10, 0x7770, RZ ;  /* 0x000077700a057816 */ /* 0x000fe200000000ff */
[----:B------:R-:W3:Y:S01]  /*26c20*/  LDCU UR5, c[0x0][0x3b8] ;  /* 0x00007700ff0577ac */ /* 0x000ee20008000800 */
[----:B----4-:R-:W-:Y:S02]  /*26c30*/  VIADD R0, R28, 0x67 ;  /* 0x000000671c007836 */ /* 0x010fe40000000000 */
[-C--:B------:R-:W-:Y:S01]  /*26c40*/  IADD3 R6, P6, PT, R4, R2.reuse, RZ ;  /* 0x0000000204067210 */ /* 0x080fe20007fde0ff */
[----:B------:R4:W-:Y:S02]  /*26c50*/  @P1 STG.E.U8 desc[UR12][R8.64], R5 ;  /* 0x0000000508001986 */ /* 0x0009e4000c10110c */
[----:B0-----:R-:W-:Y:S01]  /*26c60*/  ISETP.LT.AND P1, PT, R0, UR7, !P0 ;  /* 0x0000000700007c0c */ /* 0x001fe2000c721270 */
[----:B------:R-:W0:Y:S01]  /*26c70*/  LDCU UR7, c[0x0][0x39c] ;  /* 0x00007380ff0777ac */ /* 0x000e220008000800 */
[C---:B------:R-:W-:Y:S01]  /*26c80*/  VIADD R0, R4.reuse, UR6 ;  /* 0x0000000604007c36 */ /* 0x040fe20008000000 */
[----:B------:R-:W-:Y:S01]  /*26c90*/  LEA.HI.X.SX32 R7, R4, R3, 0x1, P6 ;  /* 0x0000000304077211 */ /* 0x000fe200030f0eff */
[----:B------:R-:W0:Y:S01]  /*26ca0*/  LDCU UR6, c[0x0][0x3b8] ;  /* 0x00007700ff0677ac */ /* 0x000e220008000800 */
[----:B----4-:R-:W-:Y:S01]  /*26cb0*/  PRMT R5, R10, 0x7771, RZ ;  /* 0x000077710a057816 */ /* 0x010fe200000000ff */
[----:B------:R-:W-:Y:S01]  /*26cc0*/  VIADD R8, R28, 0x68 ;  /* 0x000000681c087836 */ /* 0x000fe20000000000 */
[----:B------:R-:W-:-:S03]  /*26cd0*/  IADD3 R4, P6, PT, R0, R2, RZ ;  /* 0x0000000200047210 */ /* 0x000fc60007fde0ff */
[----:B------:R4:W-:Y:S01]  /*26ce0*/  @P5 STG.E.U8 desc[UR12][R6.64], R5 ;  /* 0x0000000506005986 */ /* 0x0009e2000c10110c */
[----:B-1----:R-:W-:Y:S01]  /*26cf0*/  ISETP.LT.AND P5, PT, R8, UR8, !P0 ;  /* 0x0000000808007c0c */ /* 0x002fe2000c7a1270 */
[----:B------:R-:W1:Y:S01]  /*26d00*/  LDCU UR8, c[0x0][0x39c] ;  /* 0x00007380ff0877ac */ /* 0x000e620008000800 */
[C---:B----4-:R-:W-:Y:S01]  /*26d10*/  LEA.HI.X.SX32 R5, R0.reuse, R3, 0x1, P6 ;  /* 0x0000000300057211 */ /* 0x050fe200030f0eff */
[----:B------:R-:W-:Y:S01]  /*26d20*/  VIADD R0, R0, UR4 ;  /* 0x0000000400007c36 */ /* 0x000fe20008000000 */
[----:B--2---:R-:W-:Y:S01]  /*26d30*/  PRMT R7, R29, 0x7770, RZ ;  /* 0x000077701d077816 */ /* 0x004fe200000000ff */
[----:B------:R-:W-:Y:S01]  /*26d40*/  VIADD R6, R28, 0x69 ;  /* 0x000000691c067836 */ /* 0x000fe20000000000 */
[----:B------:R-:W2:Y:S03]  /*26d50*/  LDCU UR4, c[0x0][0x3b8] ;  /* 0x00007700ff0477ac */ /* 0x000ea60008000800 */
[----:B------:R4:W-:Y:S01]  /*26d60*/  @P4 STG.E.U8 desc[UR12][R4.64], R7 ;  /* 0x0000000704004986 */ /* 0x0009e2000c10110c */
[----:B0-----:R-:W-:Y:S01]  /*26d70*/  ISETP.LT.AND P4, PT, R6, UR7, !P0 ;  /* 0x0000000706007c0c */ /* 0x001fe2000c781270 */
[----:B------:R-:W0:Y:S01]  /*26d80*/  LDCU UR7, c[0x0][0x39c] ;  /* 0x00007380ff0777ac */ /* 0x000e220008000800 */
[C---:B---3--:R-:W-:Y:S01]  /*26d90*/  VIADD R6, R0.reuse, UR5 ;  /* 0x0000000500067c36 */ /* 0x048fe20008000000 */
[----:B------:R-:W3:Y:S01]  /*26da0*/  LDCU UR5, c[0x0][0x3b8] ;  /* 0x00007700ff0577ac */ /* 0x000ee20008000800 */
[----:B----4-:R-:W-:Y:S01]  /*26db0*/  IADD3 R4, P6, PT, R0, R2, RZ ;  /* 0x0000000200047210 */ /* 0x010fe20007fde0ff */
        /* <DEDUP_REMOVED lines=8> */
[----:B------:R-:W-:Y:S01]  /*26e40*/  VIADD R6, R6, UR6 ;  /* 0x0000000606067c36 */ /* 0x000fe20008000000 */
[----:B------:R-:W4:Y:S01]  /*26e50*/  LDCU UR6, c[0x0][0x3b8] ;  /* 0x00007700ff0677ac */ /* 0x000f220008000800 */
[----:B-----5:R-:W-:Y:S01]  /*26e60*/  PRMT R4, R19, 0x7770, RZ ;  /* 0x0000777013047816 */ /* 0x020fe200000000ff */
[----:B------:R-:W-:-:S04]  /*26e70*/  VIADD R0, R28, 0x6b ;  /* 0x0000006b1c007836 */ /* 0x000fc80000000000 */
[----:B------:R5:W-:Y:S01]  /*26e80*/  @P3 STG.E.U8 desc[UR12][R8.64], R4 ;  /* 0x0000000408003986 */ /* 0x000be2000c10110c */
[----:B0-----:R-:W-:Y:S01]  /*26e90*/  ISETP.LT.AND P3, PT, R0, UR7, !P0 ;  /* 0x0000000700007c0c */ /* 0x001fe2000c761270 */
[----:B------:R-:W0:Y:S01]  /*26ea0*/  LDCU UR7, c[0x0][0x39c] ;  /* 0x00007380ff0777ac */ /* 0x000e220008000800 */
        /* <DEDUP_REMOVED lines=11> */
[----:B---3--:R-:W-:Y:S01]  /*26f60*/  VIADD R0, R0, UR5 ;  /* 0x0000000500007c36 */ /* 0x008fe20008000000 */
[----:B------:R-:W3:Y:S01]  /*26f70*/  LDCU UR5, c[0x0][0x3b8] ;  /* 0x00007700ff0577ac */ /* 0x000ee20008000800 */
[----:B------:R-:W-:Y:S01]  /*26f80*/  PRMT R5, R15, 0x7770, RZ ;  /* 0x000077700f057816 */ /* 0x000fe200000000ff */
[----:B------:R-:W-:-:S04]  /*26f90*/  VIADD R4, R28, 0x6d ;  /* 0x0000006d1c047836 */ /* 0x000fc80000000000 */
[----:B------:R5:W-:Y:S01]  /*26fa0*/  @P5 STG.E.U8 desc[UR12][R6.64], R5 ;  /* 0x0000000506005986 */ /* 0x000be2000c10110c */
[----:B0-----:R-:W-:Y:S01]  /*26fb0*/  ISETP.LT.AND P5, PT, R4, UR7, !P0 ;  /* 0x0000000704007c0c */ /* 0x001fe2000c7a1270 */
[----:B------:R-:W0:Y:S01]  /*26fc0*/  LDCU UR7, c[0x0][0x39c] ;  /* 0x00007380ff0777ac */ /* 0x000e220008000800 */
        /* <DEDUP_REMOVED lines=10> */
[CC--:B------:R-:W-:Y:S01]  /*27070*/  LEA.HI.X.SX32 R9, R4.reuse, R3.reuse, 0x1, P6 ;  /* 0x0000000304097211 */ /* 0x0c0fe200030f0eff */
[----:B--2---:R-:W-:Y:S01]  /*27080*/  VIADD R4, R4, UR4 ;  /* 0x0000000404047c36 */ /* 0x004fe20008000000 */
[----:B------:R-:W2:Y:S01]  /*27090*/  LDCU UR4, c[0x0][0x3b8] ;  /* 0x00007700ff0477ac */ /* 0x000ea20008000800 */
[----:B------:R-:W-:Y:S01]  /*270a0*/  PRMT R5, R14, 0x7770, RZ ;  /* 0x000077700e057816 */ /* 0x000fe200000000ff */
[----:B-----5:R-:W-:Y:S02]  /*270b0*/  VIADD R0, R28, 0x6f ;  /* 0x0000006f1c007836 */ /* 0x020fe40000000000 */
[-C--:B------:R-:W-:Y:S02]  /*270c0*/  IADD3 R6, P6, PT, R4, R2.reuse, RZ ;  /* 0x0000000204067210 */ /* 0x080fe40007fde0ff */
[----:B------:R5:W-:Y:S01]  /*270d0*/  @P2 STG.E.U8 desc[UR12][R8.64], R5 ;  /* 0x0000000508002986 */ /* 0x000be2000c10110c */
[----:B0-----:R-:W-:Y:S01]  /*270e0*/  ISETP.LT.AND P2, PT, R0, UR7, !P0 ;  /* 0x0000000700007c0c */ /* 0x001fe2000c741270 */
[----:B------:R-:W0:Y:S01]  /*270f0*/  LDCU UR7, c[0x0][0x39c] ;  /* 0x00007380ff0777ac */ /* 0x000e220008000800 */
[C---:B---3--:R-:W-:Y:S01]  /*27100*/  VIADD R0, R4.reuse, UR5 ;  /* 0x0000000504007c36 */ /* 0x048fe20008000000 */
[----:B------:R-:W-:Y:S01]  /*27110*/  LEA.HI.X.SX32 R7, R4, R3, 0x1, P6 ;  /* 0x0000000304077211 */ /* 0x000fe200030f0eff */
[----:B------:R-:W3:Y:S01]  /*27120*/  LDCU UR5, c[0x0][0x3b8] ;  /* 0x00007700ff0577ac */ /* 0x000ee20008000800 */
[----:B-----5:R-:W-:Y:S01]  /*27130*/  PRMT R5, R14, 0x7771, RZ ;  /* 0x000077710e057816 */ /* 0x020fe200000000ff */
[----:B------:R-:W-:Y:S01]  /*27140*/  VIADD R8, R28, 0x70 ;  /* 0x000000701c087836 */ /* 0x000fe20000000000 */
[----:B------:R-:W-:-:S03]  /*27150*/  IADD3 R4, P6, PT, R0, R2, RZ ;  /* 0x0000000200047210 */ /* 0x000fc60007fde0ff */
[----:B------:R5:W-:Y:S01]  /*27160*/  @P3 STG.E.U8 desc[UR12][R6.64], R5 ;  /* 0x0000000506003986 */ /* 0x000be2000c10110c */
[----:B-1----:R-:W-:Y:S01]  /*27170*/  ISETP.LT.AND P3, PT, R8, UR8, !P0 ;  /* 0x0000000808007c0c */ /* 0x002fe2000c761270 */
[----:B------:R-:W1:Y:S01]  /*27180*/  LDCU UR8, c[0x0][0x39c] ;  /* 0x00007380ff0877ac */ /* 0x000e620008000800 */
[C---:B-----5:R-:W-:Y:S01]  /*27190*/  LEA.HI.X.SX32 R5, R0.reuse, R3, 0x1, P6 ;  /* 0x0000000300057211 */ /* 0x060fe200030f0eff */
[----:B----4-:R-:W-:Y:S01]  /*271a0*/  VIADD R0, R0, UR6 ;  /* 0x0000000600007c36 */ /* 0x010fe20008000000 */
[----:B------:R-:W4:Y:S01]  /*271b0*/  LDCU UR6, c[0x0][0x3b8] ;  /* 0x00007700ff0677ac */ /* 0x000f220008000800 */
[----:B------:R-:W-:Y:S01]  /*271c0*/  VIADD R6, R28, 0x71 ;  /* 0x000000711c067836 */ /* 0x000fe20000000000 */
[----:B------:R-:W-:-:S05]  /*271d0*/  PRMT R7, R13, 0x7770, RZ ;  /* 0x000077700d077816 */ /* 0x000fca00000000ff */
[----:B------:R5:W-:Y:S01]  /*271e0*/  @P1 STG.E.U8 desc[UR12][R4.64], R7 ;  /* 0x0000000704001986 */ /* 0x000be2000c10110c */
[----:B0-----:R-:W-:Y:S01]  /*271f0*/  ISETP.LT.AND P1, PT, R6, UR7, !P0 ;  /* 0x0000000706007c0c */ /* 0x001fe2000c721270 */
[----:B------:R-:W0:Y:S01]  /*27200*/  LDCU UR7, c[0x0][0x39c] ;  /* 0x00007380ff0777ac */ /* 0x000e220008000800 */
        /* <DEDUP_REMOVED lines=11> */
[----:B---3--:R-:W-:Y:S01]  /*272c0*/  VIADD R6, R6, UR5 ;  /* 0x0000000506067c36 */ /* 0x008fe20008000000 */
[----:B------:R-:W3:Y:S01]  /*272d0*/  LDCU UR5, c[0x0][0x3b8] ;  /* 0x00007700ff0577ac */ /* 0x000ee20008000800 */
[----:B-----5:R-:W-:Y:S01]  /*272e0*/  PRMT R4, R12, 0x7770, RZ ;  /* 0x000077700c047816 */ /* 0x020fe200000000ff */
[----:B------:R-:W-:-:S04]  /*272f0*/  VIADD R0, R28, 0x73 ;  /* 0x000000731c007836 */ /* 0x000fc80000000000 */
[----:B------:R5:W-:Y:S01]  /*27300*/  @P4 STG.E.U8 desc[UR12][R8.64], R4 ;  /* 0x0000000408004986 */ /* 0x000be2000c10110c */
[----:B0-----:R-:W-:Y:S01]  /*27310*/  ISETP.LT.AND P4, PT, R0, UR7, !P0 ;  /* 0x0000000700007c0c */ /* 0x001fe2000c781270 */
[----:B------:R-:W0:Y:S01]  /*27320*/  LDCU UR7, c[0x0][0x39c] ;  /* 0x00007380ff0777ac */ /* 0x000e220008000800 */
[----:B----4-:R-:W-:Y:S01]  /*27330*/  VIADD R0, R6, UR6 ;  /* 0x0000000606007c36 */ /* 0x010fe20008000000 */
[----:B------:R-:W-:Y:S01]  /*27340*/  PRMT R7, R12, 0x7771, RZ ;  /* 0x000077710c077816 */ /* 0x000fe200000000ff */
[----:B------:R-:W4:Y:S01]  /*27350*/  LDCU UR6, c[0x0][0x3b8] ;  /* 0x00007700ff0677ac */ /* 0x000f220008000800 */
        /* <DEDUP_REMOVED lines=13> */
[----:B0-----:R-:W-:Y:S01]  /*27430*/  ISETP.LT.AND P3, PT, R4, UR7, !P0 ;  /* 0x0000000704007c0c */ /* 0x001fe2000c761270 */
[----:B------:R-:W0:Y:S01]  /*27440*/  LDCU UR7, c[0x0][0x39c] ;  /* 0x00007380ff0777ac */ /* 0x000e220008000800 */
[C---:B---3--:R-:W-:Y:S01]  /*27450*/  VIADD R8, R0.reuse, UR5 ;  /* 0x0000000500087c36 */ /* 0x048fe20008000000 */
[----:B------:R-:W3:Y:S01]  /*27460*/  LDCU UR5, c[0x0][0x3b8] ;  /* 0x00007700ff0577ac */ /* 0x000ee20008000800 */
        /* <DEDUP_REMOVED lines=9> */
[----:B-----5:R-:W-:Y:S01]  /*27500*/  PRMT R7, R10, 0x7772, RZ ;  /* 0x000077720a077816 */ /* 0x020fe200000000ff */
[----:B----4-:R-:W-:Y:S01]  /*27510*/  VIADD R6, R8, UR6 ;  /* 0x0000000608067c36 */ /* 0x010fe20008000000 */
[----:B------:R-:W4:Y:S01]  /*27520*/  LDCU UR6, c[0x0][0x3b8] ;  /* 0x00007700ff0677ac */ /* 0x000f220008000800 */
[----:B------:R-:W-:Y:S02]  /*27530*/  VIADD R0, R28, 0x77 ;  /* 0x000000771c007836 */ /* 0x000fe40000000000 */
[----:B------:R5:W-:Y:S03]  /*27540*/  @P5 STG.E.U8 desc[UR12][R4.64], R7 ;  /* 0x0000000704005986 */ /* 0x000be6000c10110c */
[----:B0-----:R-:W-:Y:S01]  /*27550*/  ISETP.LT.AND P5, PT, R0, UR7, !P0 ;  /* 0x0000000700007c0c */ /* 0x001fe2000c7a1270 */
[----:B------:R-:W0:Y:S01]  /*27560*/  LDCU UR7, c[0x0][0x39c] ;  /* 0x00007380ff0777ac */ /* 0x000e220008000800 */
[----:B--2---:R-:W-:-:S02]  /*27570*/  VIADD R0, R6, UR4 ;  /* 0x0000000406007c36 */ /* 0x004fc40008000000 */
[----:B------:R-:W-:Y:S01]  /*27580*/  VIADD R8, R28, 0x78 ;  /* 0x000000781c087836 */ /* 0x000fe20000000000 */
[----:B------:R-:W2:Y:S01]  /*27590*/  LDCU UR4, c[0x0][0x3b8] ;  /* 0x00007700ff0477ac */ /* 0x000ea20008000800 */
[-C--:B-----5:R-:W-:Y:S02]  /*275a0*/  IADD3 R4, P6, PT, R6, R2.reuse, RZ ;  /* 0x0000000206047210 */ /* 0x0a0fe40007fde0ff */
[----:B------:R-:W-:Y:S02]  /*275b0*/  PRMT R7, R10, 0x7773, RZ ;  /* 0x000077730a077816 */ /* 0x000fe400000000ff */
[----:B------:R-:W-:Y:S02]  /*275c0*/  LEA.HI.X.SX32 R5, R6, R3, 0x1, P6 ;  /* 0x0000000306057211 */ /* 0x000fe400030f0eff */
[----:B------:R-:W-:-:S03]  /*275d0*/  IADD3 R6, P6, PT, R0, R2, RZ ;  /* 0x0000000200067210 */ /* 0x000fc60007fde0ff */
[----:B------:R5:W-:Y:S01]  /*275e0*/  @P4 STG.E.U8 desc[UR12][R4.64], R7 ;  /* 0x0000000704004986 */ /* 0x000be2000c10110c */
[----:B-1----:R-:W-:Y:S01]  /*275f0*/  ISETP.LT.AND P4, PT, R8, UR8, !P0 ;  /* 0x0000000808007c0c */ /* 0x002fe2000c781270 */
[----:B------:R-:W1:Y:S01]  /*27600*/  LDCU UR8, c[0x0][0x39c] ;  /* 0x00007380ff0877ac */ /* 0x000e620008000800 */
[C---:B-----5:R-:W-:Y:S01]  /*27610*/  LEA.HI.X.SX32 R7, R0.reuse, R3, 0x1, P6 ;  /* 0x0000000300077211 */ /* 0x060fe200030f0eff */
[----:B---3--:R-:W-:Y:S01]  /*27620*/  VIADD R0, R0, UR5 ;  /* 0x0000000500007c36 */ /* 0x008fe20008000000 */
[----:B------:R-:W-:Y:S01]  /*27630*/  PRMT R5, R29, 0x7772, RZ ;  /* 0x000077721d057816 */ /* 0x000fe200000000ff */
[----:B------:R-:W-:Y:S01]  /*27640*/  VIADD R4, R28, 0x79 ;  /* 0x000000791c047836 */ /* 0x000fe20000000000 */
[----:B------:R-:W3:Y:S03]  /*27650*/  LDCU UR5, c[0x0][0x3b8] ;  /* 0x00007700ff0577ac */ /* 0x000ee60008000800 */
        /* <DEDUP_REMOVED lines=13> */
[C---:B------:R-:W-:Y:S02]  /*27730*/  LEA.HI.X.SX32 R5, R8.reuse, R3, 0x1, P6 ;  /* 0x0000000308057211 */ /* 0x040fe400030f0eff */
[----:B-----5:R-:W-:Y:S01]  /*27740*/  PRMT R7, R19, 0x7772, RZ ;  /* 0x0000777213077816 */ /* 0x020fe200000000ff */
[----:B--2---:R-:W-:Y:S01]  /*27750*/  VIADD R6, R8, UR4 ;  /* 0x0000000408067c36 */ /* 0x004fe20008000000 */
[----:B------:R-:W2:Y:S01]  /*27760*/  LDCU UR4, c[0x0][0x3b8] ;  /* 0x00007700ff0477ac */ /* 0x000ea20008000800 */
[----:B------:R-:W-:Y:S02]  /*27770*/  VIADD R0, R28, 0x7b ;  /* 0x0000007b1c007836 */ /* 0x000fe40000000000 */
[----:B------:R5:W-:Y:S03]  /*27780*/  @P1 STG.E.U8 desc[UR12][R4.64], R7 ;  /* 0x0000000704001986 */ /* 0x000be6000c10110c */
[----:B0-----:R-:W-:Y:S01]  /*27790*/  ISETP.LT.AND P1, PT, R0, UR7, !P0 ;  /* 0x0000000700007c0c */ /* 0x001fe2000c721270 */
[----:B------:R-:W0:Y:S01]  /*277a0*/  LDCU UR7, c[0x0][0x39c] ;  /* 0x00007380ff0777ac */ /* 0x000e220008000800 */
[----:B---3--:R-:W-:-:S02]  /*277b0*/  VIADD R0, R6, UR5 ;  /* 0x0000000506007c36 */ /* 0x008fc40008000000 */
[----:B------:R-:W-:Y:S01]  /*277c0*/  VIADD R8, R28, 0x7c ;  /* 0x0000007c1c087836 */ /* 0x000fe20000000000 */
[----:B------:R-:W3:Y:S01]  /*277d0*/  LDCU UR5, c[0x0][0x3b8] ;  /* 0x00007700ff0577ac */ /* 0x000ee20008000800 */
[CC--:B-----5:R-:W-:Y:S02]  /*277e0*/  IADD3 R4, P6, PT, R6.reuse, R2.reuse, RZ ;  /* 0x0000000206047210 */ /* 0x0e0fe40007fde0ff */
        /* <DEDUP_REMOVED lines=8> */
[----:B----4-:R-:W-:Y:S01]  /*27870*/  VIADD R0, R0, UR6 ;  /* 0x0000000600007c36 */ /* 0x010fe20008000000 */
[----:B------:R-:W-:Y:S01]  /*27880*/  PRMT R5, R15, 0x7772, RZ ;  /* 0x000077720f057816 */ /* 0x000fe200000000ff */
[----:B------:R-:W-:Y:S01]  /*27890*/  VIADD R4, R28, 0x7d ;  /* 0x0000007d1c047836 */ /* 0x000fe20000000000 */
[----:B------:R-:W0:Y:S03]  /*278a0*/  LDCU UR6, c[0x0][0x3b8] ;  /* 0x00007700ff0677ac */ /* 0x000e260008000800 */
[----:B------:R4:W-:Y:S01]  /*278b0*/  @P4 STG.E.U8 desc[UR12][R6.64], R5 ;  /* 0x0000000506004986 */ /* 0x0009e2000c10110c */
[----:B------:R-:W-:Y:S01]  /*278c0*/  ISETP.LT.AND P4, PT, R4, UR7, !P0 ;  /* 0x0000000704007c0c */ /* 0x000fe2000c781270 */
[----:B------:R-:W0:Y:S01]  /*278d0*/  LDCU UR7, c[0x0][0x39c] ;  /* 0x00007380ff0777ac */ /* 0x000e220008000800 */
[C---:B--2---:R-:W-:Y:S01]  /*278e0*/  VIADD R8, R0.reuse, UR4 ;  /* 0x0000000400087c36 */ /* 0x044fe20008000000 */
[----:B------:R-:W2:Y:S01]  /*278f0*/  LDCU UR4, c[0x0][0x3b8] ;  /* 0x00007700ff0477ac */ /* 0x000ea20008000800 */
        /* <DEDUP_REMOVED lines=9> */
[----:B----4-:R-:W-:Y:S01]  /*27990*/  PRMT R7, R14, 0x7772, RZ ;  /* 0x000077720e077816 */ /* 0x010fe200000000ff */
[----:B---3--:R-:W-:Y:S01]  /*279a0*/  VIADD R6, R8, UR5 ;  /* 0x0000000508067c36 */ /* 0x008fe20008000000 */
[----:B------:R-:W3:Y:S01]  /*279b0*/  LDCU UR5, c[0x0][0x3b8] ;  /* 0x00007700ff0577ac */ /* 0x000ee20008000800 */
[----:B------:R-:W-:Y:S02]  /*279c0*/  VIADD R0, R28, 0x7f ;  /* 0x0000007f1c007836 */ /* 0x000fe40000000000 */
[----:B------:R4:W-:Y:S03]  /*279d0*/  @P3 STG.E.U8 desc[UR12][R4.64], R7 ;  /* 0x0000000704003986 */ /* 0x0009e6000c10110c */
[----:B0-----:R-:W-:Y:S01]  /*279e0*/  ISETP.LT.AND P3, PT, R0, UR7, !P0 ;  /* 0x0000000700007c0c */ /* 0x001fe2000c761270 */
[----:B------:R-:W-:Y:S01]  /*279f0*/  VIADD R0, R6, UR6 ;  /* 0x0000000606007c36 */ /* 0x000fe20008000000 */
[----:B------:R-:W0:Y:S01]  /*27a00*/  LDCU UR7, c[0x0][0x39c] ;  /* 0x00007380ff0777ac */ /* 0x000e220008000800 */
[----:B------:R-:W-:Y:S01]  /*27a10*/  VIADD R8, R28, 0x80 ;  /* 0x000000801c087836 */ /* 0x000fe20000000000 */
[----:B------:R-:W0:Y:S01]  /*27a20*/  LDCU UR6, c[0x0][0x3b8] ;  /* 0x00007700ff0677ac */ /* 0x000e220008000800 */
[----:B----4-:R-:W-:-:S02]  /*27a30*/  IADD3 R4, P6, PT, R6, R2, RZ ;  /* 0x0000000206047210 */ /* 0x010fc40007fde0ff */
[----:B------:R-:W-:Y:S02]  /*27a40*/  PRMT R7, R14, 0x7773, RZ ;  /* 0x000077730e077816 */ /* 0x000fe400000000ff */
[----:B------:R-:W-:Y:S02]  /*27a50*/  LEA.HI.X.SX32 R5, R6, R3, 0x1, P6 ;  /* 0x0000000306057211 */ /* 0x000fe400030f0eff */
[----:B------:R-:W-:-:S03]  /*27a60*/  IADD3 R6, P6, PT, R0, R2, RZ ;  /* 0x0000000200067210 */ /* 0x000fc60007fde0ff */
[----:B------:R4:W-:Y:S01]  /*27a70*/  @P1 STG.E.U8 desc[UR12][R4.64], R7 ;  /* 0x0000000704001986 */ /* 0x0009e2000c10110c */
[----:B-1----:R-:W-:Y:S01]  /*27a80*/  ISETP.LT.AND P1, PT, R8, UR8, !P0 ;  /* 0x0000000808007c0c */ /* 0x002fe2000c721270 */
[----:B------:R-:W1:Y:S01]  /*27a90*/  LDCU UR8, c[0x0][0x39c] ;  /* 0x00007380ff0877ac */ /* 0x000e620008000800 */
[C---:B----4-:R-:W-:Y:S01]  /*27aa0*/  LEA.HI.X.SX32 R7, R0.reuse, R3, 0x1, P6 ;  /* 0x0000000300077211 */ /* 0x050fe200030f0eff */
[----:B--2---:R-:W-:Y:S01]  /*27ab0*/  VIADD R0, R0, UR4 ;  /* 0x0000000400007c36 */ /* 0x004fe20008000000 */
[----:B------:R-:W-:Y:S01]  /*27ac0*/  PRMT R5, R13, 0x7772, RZ ;  /* 0x000077720d057816 */ /* 0x000fe200000000ff */
[----:B------:R-:W-:Y:S01]  /*27ad0*/  VIADD R4, R28, 0x81 ;  /* 0x000000811c047836 */ /* 0x000fe20000000000 */
[----:B------:R-:W2:Y:S03]  /*27ae0*/  LDCU UR4, c[0x0][0x3b8] ;  /* 0x00007700ff0477ac */ /* 0x000ea60008000800 */
[----:B------:R4:W-:Y:S01]  /*27af0*/  @P5 STG.E.U8 desc[UR12][R6.64], R5 ;  /* 0x0000000506005986 */ /* 0x0009e2000c10110c */
[----:B---3--:R-:W-:Y:S01]  /*27b00*/  VIADD R8, R0, UR5 ;  /* 0x0000000500087c36 */ /* 0x008fe20008000000 */
[----:B0-----:R-:W-:Y:S01]  /*27b10*/  ISETP.LT.AND P5, PT, R4, UR7, !P0 ;  /* 0x0000000704007c0c */ /* 0x001fe2000c7a1270 */
[----:B------:R-:W0:Y:S01]  /*27b20*/  LDCU UR7, c[0x0][0x39c] ;  /* 0x00007380ff0777ac */ /* 0x000e220008000800 */
        /* <DEDUP_REMOVED lines=10> */
[----:B----4-:R-:W-:-:S05]  /*27bd0*/  PRMT R7, R12, 0x7772, RZ ;  /* 0x000077720c077816 */ /* 0x010fca00000000ff */
[----:B------:R4:W-:Y:S02]  /*27be0*/  @P2 STG.E.U8 desc[UR12][R4.64], R7 ;  /* 0x0000000704002986 */ /* 0x0009e4000c10110c */
[----:B----4-:R-:W-:Y:S02]  /*27bf0*/  PRMT R7, R12, 0x7773, RZ ;  /* 0x000077730c077816 */ /* 0x010fe400000000ff */
[----:B------:R-:W4:Y:S04]  /*27c00*/  LDL.LU R12, [R1+0x84] ;  /* 0x00008400010c7983 */ /* 0x000f280000300800 */
[----:B------:R-:W4:Y:S04]  /*27c10*/  LDL.LU R13, [R1+0x88] ;  /* 0x00008800010d7983 */ /* 0x000f280000300800 */
[----:B------:R-:W4:Y:S04]  /*27c20*/  LDL.LU R14, [R1+0x8c] ;  /* 0x00008c00010e7983 */ /* 0x000f280000300800 */
[----:B------:R-:W4:Y:S04]  /*27c30*/  LDL.LU R11, [R1+0x90] ;  /* 0x00009000010b7983 */ /* 0x000f280000300800 */
[----:B------:R-:W4:Y:S04]  /*27c40*/  LDL.LU R29, [R1+0x94] ;  /* 0x00009400011d7983 */ /* 0x000f280000300800 */
[----:B------:R-:W4:Y:S04]  /*27c50*/  LDL.LU R10, [R1+0x98] ;  /* 0x00009800010a7983 */ /* 0x000f280000300800 */
[----:B------:R-:W4:Y:S01]  /*27c60*/  LDL.LU R15, [R1+0x9c] ;  /* 0x00009c00010f7983 */ /* 0x000f220000300800 */
[----:B------:R-:W-:Y:S01]  /*27c70*/  VIADD R6, R8, UR6 ;  /* 0x0000000608067c36 */ /* 0x000fe20008000000 */
[----:B------:R-:W3:Y:S01]  /*27c80*/  LDCU UR6, c[0x0][0x3b8] ;  /* 0x00007700ff0677ac */ /* 0x000ee20008000800 */
[----:B------:R-:W-:-:S03]  /*27c90*/  VIADD R0, R28, 0x83 ;  /* 0x000000831c007836 */ /* 0x000fc60000000000 */
[-C--:B------:R-:W-:Y:S02]  /*27ca0*/  IADD3 R4, P6, PT, R6, R2.reuse, RZ ;  /* 0x0000000206047210 */ /* 0x080fe40007fde0ff */
[----:B0-----:R-:W-:Y:S01]  /*27cb0*/  ISETP.LT.AND P2, PT, R0, UR7, !P0 ;  /* 0x0000000700007c0c */ /* 0x001fe2000c741270 */
[----:B------:R-:W0:Y:S01]  /*27cc0*/  LDCU UR7, c[0x0][0x39c] ;  /* 0x00007380ff0777ac */ /* 0x000e220008000800 */
[C---:B--2---:R-:W-:Y:S01]  /*27cd0*/  VIADD R0, R6.reuse, UR4 ;  /* 0x0000000406007c36 */ /* 0x044fe20008000000 */
[-C--:B------:R-:W-:Y:S01]  /*27ce0*/  LEA.HI.X.SX32 R5, R6, R3.reuse, 0x1, P6 ;  /* 0x0000000306057211 */ /* 0x080fe200030f0eff */
[----:B------:R-:W-:Y:S01]  /*27cf0*/  VIADD R8, R28, 0x84 ;  /* 0x000000841c087836 */ /* 0x000fe20000000000 */
[----:B------:R-:W2:Y:S02]  /*27d00*/  LDCU UR4, c[0x0][0x3b8] ;  /* 0x00007700ff0477ac */ /* 0x000ea40008000800 */
[----:B------:R-:W-:Y:S01]  /*27d10*/  IADD3 R6, P6, PT, R0, R2, RZ ;  /* 0x0000000200067210 */ /* 0x000fe20007fde0ff */
[----:B------:R0:W-:Y:S01]  /*27d20*/  @P3 STG.E.U8 desc[UR12][R4.64], R7 ;  /* 0x0000000704003986 */ /* 0x0001e2000c10110c */
[----:B-1----:R-:W-:Y:S01]  /*27d30*/  ISETP.LT.AND P3, PT, R8, UR8, !P0 ;  /* 0x0000000808007c0c */ /* 0x002fe2000c761270 */
[----:B------:R-:W1:Y:S01]  /*27d40*/  LDCU UR8, c[0x0][0x39c] ;  /* 0x00007380ff0877ac */ /* 0x000e620008000800 */
[C---:B0-----:R-:W-:Y:S01]  /*27d50*/  LEA.HI.X.SX32 R7, R0.reuse, R3, 0x1, P6 ;  /* 0x0000000300077211 */ /* 0x041fe200030f0eff */
[----:B---3--:R-:W-:Y:S01]  /*27d60*/  VIADD R0, R0, UR5 ;  /* 0x0000000500007c36 */ /* 0x008fe20008000000 */
[----:B------:R-:W0:Y:S01]  /*27d70*/  LDCU UR5, c[0x0][0x3b8] ;  /* 0x00007700ff0577ac */ /* 0x000e220008000800 */
[----:B------:R-:W-:Y:S01]  /*27d80*/  VIADD R4, R28, 0x85 ;  /* 0x000000851c047836 */ /* 0x000fe20000000000 */
[----:B-----5:R-:W-:-:S05]  /*27d90*/  PRMT R5, R19, 0x7770, RZ ;  /* 0x0000777013057816 */ /* 0x020fca00000000ff */
[----:B------:R3:W-:Y:S01]  /*27da0*/  @P1 STG.E.U8 desc[UR12][R6.64], R5 ;  /* 0x0000000506001986 */ /* 0x0007e2000c10110c */
[----:B------:R-:W-:Y:S01]  /*27db0*/  ISETP.LT.AND P1, PT, R4, UR7, !P0 ;  /* 0x0000000704007c0c */ /* 0x000fe2000c721270 */
[----:B------:R-:W5:Y:S01]  /*27dc0*/  LDCU UR7, c[0x0][0x39c] ;  /* 0x00007380ff0777ac */ /* 0x000f620008000800 */
[C---:B------:R-:W-:Y:S01]  /*27dd0*/  VIADD R4, R0.reuse, UR6 ;  /* 0x0000000600047c36 */ /* 0x040fe20008000000 */
[----:B------:R-:W0:Y:S01]  /*27de0*/  LDCU UR6, c[0x0][0x3b8] ;  /* 0x00007700ff0677ac */ /* 0x000e220008000800 */
[----:B---3--:R-:W-:Y:S01]  /*27df0*/  IADD3 R6, P6, PT, R0, R2, RZ ;  /* 0x0000000200067210 */ /* 0x008fe20007fde0ff */
        /* <DEDUP_REMOVED lines=8> */
[----:B--2---:R-:W-:Y:S01]  /*27e80*/  VIADD R4, R4, UR4 ;  /* 0x0000000404047c36 */ /* 0x004fe20008000000 */
[----:B------:R-:W2:Y:S01]  /*27e90*/  LDCU UR4, c[0x0][0x3b8] ;  /* 0x00007700ff0477ac */ /* 0x000ea20008000800 */
[----:B---3--:R-:W-:-:S03]  /*27ea0*/  VIADD R0, R28, 0x87 ;  /* 0x000000871c007836 */ /* 0x008fc60000000000 */
[----:B------:R-:W-:-:S04]  /*27eb0*/  IADD3 R6, P6, PT, R4, R2, RZ ;  /* 0x0000000204067210 */ /* 0x000fc80007fde0ff */
[----:B------:R-:W-:Y:S02]  /*27ec0*/  LEA.HI.X.SX32 R7, R4, R3, 0x1, P6 ;  /* 0x0000000304077211 */ /* 0x000fe400030f0eff */
[----:B----4-:R-:W-:-:S05]  /*27ed0*/  PRMT R5, R12, 0x7770, RZ ;  /* 0x000077700c057816 */ /* 0x010fca00000000ff */
[----:B------:R3:W-:Y:S01]  /*27ee0*/  @P4 STG.E.U8 desc[UR12][R8.64], R5 ;  /* 0x0000000508004986 */ /* 0x0007e2000c10110c */
[----:B-----5:R-:W-:Y:S01]  /*27ef0*/  ISETP.LT.AND P4, PT, R0, UR7, !P0 ;  /* 0x0000000700007c0c */ /* 0x020fe2000c781270 */
[----:B------:R-:W4:Y:S01]  /*27f00*/  LDCU UR7, c[0x0][0x39c] ;  /* 0x00007380ff0777ac */ /* 0x000f220008000800 */
[----:B0-----:R-:W-:Y:S01]  /*27f10*/  VIADD R0, R4, UR5 ;  /* 0x0000000504007c36 */ /* 0x001fe20008000000 */
[----:B------:R-:W0:Y:S04]  /*27f20*/  LDCU UR5, c[0x0][0x3b8] ;  /* 0x00007700ff0577ac */ /* 0x000e280008000800 */
[----:B------:R-:W-:Y:S02]  /*27f30*/  IADD3 R4, P6, PT, R0, R2, RZ ;  /* 0x0000000200047210 */ /* 0x000fe40007fde0ff */
[----:B---3--:R-:W-:Y:S01]  /*27f40*/  PRMT R5, R12, 0x7771, RZ ;  /* 0x000077710c057816 */ /* 0x008fe200000000ff */
[----:B------:R-:W-:-:S04]  /*27f50*/  VIADD R8, R28, 0x88 ;  /* 0x000000881c087836 */ /* 0x000fc80000000000 */
[----:B------:R3:W-:Y:S01]  /*27f60*/  @P2 STG.E.U8 desc[UR12][R6.64], R5 ;  /* 0x0000000506002986 */ /* 0x0007e2000c10110c */
[----:B-1----:R-:W-:Y:S01]  /*27f70*/  ISETP.LT.AND P2, PT, R8, UR8, !P0 ;  /* 0x0000000808007c0c */ /* 0x002fe2000c741270 */
[----:B------:R-:W1:Y:S01]  /*27f80*/  LDCU UR8, c[0x0][0x39c] ;  /* 0x00007380ff0877ac */ /* 0x000e620008000800 */
[C---:B---3--:R-:W-:Y:S01]  /*27f90*/  LEA.HI.X.SX32 R5, R0.reuse, R3, 0x1, P6 ;  /* 0x0000000300057211 */ /* 0x048fe200030f0eff */
[----:B------:R-:W-:Y:S01]  /*27fa0*/  VIADD R0, R0, UR6 ;  /* 0x0000000600007c36 */ /* 0x000fe20008000000 */
[----:B------:R-:W-:Y:S01]  /*27fb0*/  PRMT R7, R13, 0x7770, RZ ;  /* 0x000077700d077816 */ /* 0x000fe200000000ff */
[----:B------:R-:W-:Y:S01]  /*27fc0*/  VIADD R6, R28, 0x89 ;  /* 0x000000891c067836 */ /* 0x000fe20000000000 */
[----:B------:R-:W3:Y:S03]  /*27fd0*/  LDCU UR6, c[0x0][0x3b8] ;  /* 0x00007700ff0677ac */ /* 0x000ee60008000800 */
[----:B------:R5:W-:Y:S01]  /*27fe0*/  @P3 STG.E.U8 desc[UR12][R4.64], R7 ;  /* 0x0000000704003986 */ /* 0x000be2000c10110c */
[----:B----4-:R-:W-:Y:S01]  /*27ff0*/  ISETP.LT.AND P3, PT, R6, UR7, !P0 ;  /* 0x0000000706007c0c */ /* 0x010fe2000c761270 */
[----:B------:R-:W4:Y:S01]  /*28000*/  LDCU UR7, c[0x0][0x39c] ;  /* 0x00007380ff0777ac */ /* 0x000f220008000800 */
        /* <DEDUP_REMOVED lines=12> */
[----:B-----5:R-:W-:Y:S01]  /*280d0*/  PRMT R4, R14, 0x7770, RZ ;  /* 0x000077700e047816 */ /* 0x020fe200000000ff */
[----:B------:R-:W-:Y:S01]  /*280e0*/  VIADD R0, R28, 0x8b ;  /* 0x0000008b1c007836 */ /* 0x000fe20000000000 */
[----:B------:R-:W0:Y:S03]  /*280f0*/  LDCU UR5, c[0x0][0x3b8] ;  /* 0x00007700ff0577ac */ /* 0x000e260008000800 */
[----:B------:R5:W-:Y:S01]  /*28100*/  @P5 STG.E.U8 desc[UR12][R8.64], R4 ;  /* 0x0000000408005986 */ /* 0x000be2000c10110c */
[----:B----4-:R-:W-:Y:S01]  /*28110*/  ISETP.LT.AND P5, PT, R0, UR7, !P0 ;  /* 0x0000000700007c0c */ /* 0x010fe2000c7a1270 */
[----:B------:R-:W4:Y:S01]  /*28120*/  LDCU UR7, c[0x0][0x39c] ;  /* 0x00007380ff0777ac */ /* 0x000f220008000800 */
[----:B---3--:R-:W-:Y:S01]  /*28130*/  VIADD R0, R6, UR6 ;  /* 0x0000000606007c36 */ /* 0x008fe20008000000 */
[----:B------:R-:W-:Y:S01]  /*28140*/  PRMT R7, R14, 0x7771, RZ ;  /* 0x000077710e077816 */ /* 0x000fe200000000ff */
[----:B------:R-:W3:Y:S01]  /*28150*/  LDCU UR6, c[0x0][0x3b8] ;  /* 0x00007700ff0677ac */ /* 0x000ee20008000800 */
        /* <DEDUP_REMOVED lines=13> */
[----:B----4-:R-:W-:Y:S01]  /*28230*/  ISETP.LT.AND P2, PT, R4, UR7, !P0 ;  /* 0x0000000704007c0c */ /* 0x010fe2000c741270 */
[----:B------:R-:W4:Y:S01]  /*28240*/  LDCU UR7, c[0x0][0x39c] ;  /* 0x00007380ff0777ac */ /* 0x000f220008000800 */
        /* <DEDUP_REMOVED lines=11> */
[----:B---3--:R-:W-:Y:S01]  /*28300*/  VIADD R4, R4, UR6 ;  /* 0x0000000604047c36 */ /* 0x008fe20008000000 */
[C---:B------:R-:W-:Y:S01]  /*28310*/  PRMT R5, R29.reuse, 0x7770, RZ ;  /* 0x000077701d057816 */ /* 0x040fe200000000ff */
[----:B------:R-:W3:Y:S01]  /*28320*/  LDCU UR6, c[0x0][0x3b8] ;  /* 0x00007700ff0677ac */ /* 0x000ee20008000800 */
[----:B-----5:R-:W-:Y:S02]  /*28330*/  VIADD R0, R28, 0x8f ;  /* 0x0000008f1c007836 */ /* 0x020fe40000000000 */
[-C--:B------:R-:W-:Y:S01]  /*28340*/  IADD3 R6, P6, PT, R4, R2.reuse, RZ ;  /* 0x0000000204067210 */ /* 0x080fe20007fde0ff */
[----:B------:R5:W-:Y:S02]  /*28350*/  @P1 STG.E.U8 desc[UR12][R8.64], R5 ;  /* 0x0000000508001986 */ /* 0x000be4000c10110c */
[----:B----4-:R-:W-:Y:S01]  /*28360*/  ISETP.LT.AND P1, PT, R0, UR7, !P0 ;  /* 0x0000000700007c0c */ /* 0x010fe2000c721270 */
[----:B------:R-:W4:Y:S01]  /*28370*/  LDCU UR7, c[0x0][0x39c] ;  /* 0x00007380ff0777ac */ /* 0x000f220008000800 */
[C---:B--2---:R-:W-:Y:S01]  /*28380*/  VIADD R0, R4.reuse, UR4 ;  /* 0x0000000404007c36 */ /* 0x044fe20008000000 */
[----:B------:R-:W-:Y:S01]  /*28390*/  LEA.HI.X.SX32 R7, R4, R3, 0x1, P6 ;  /* 0x0000000304077211 */ /* 0x000fe200030f0eff */
[----:B------:R-:W2:Y:S01]  /*283a0*/  LDCU UR4, c[0x0][0x3b8] ;  /* 0x00007700ff0477ac */ /* 0x000ea20008000800 */
[----:B-----5:R-:W-:Y:S01]  /*283b0*/  PRMT R5, R29, 0x7771, RZ ;  /* 0x000077711d057816 */ /* 0x020fe200000000ff */
[----:B------:R-:W-:Y:S01]  /*283c0*/  VIADD R8, R28, 0x90 ;  /* 0x000000901c087836 */ /* 0x000fe20000000000 */
[----:B------:R-:W-:-:S03]  /*283d0*/  IADD3 R4, P6, PT, R0, R2, RZ ;  /* 0x0000000200047210 */ /* 0x000fc60007fde0ff */
[----:B------:R5:W-:Y:S01]  /*283e0*/  @P5 STG.E.U8 desc[UR12][R6.64], R5 ;  /* 0x0000000506005986 */ /* 0x000be2000c10110c */
[----:B-1----:R-:W-:Y:S01]  /*283f0*/  ISETP.LT.AND P5, PT, R8, UR8, !P0 ;  /* 0x0000000808007c0c */ /* 0x002fe2000c7a1270 */
[----:B------:R-:W1:Y:S01]  /*28400*/  LDCU UR8, c[0x0][0x39c] ;  /* 0x00007380ff0877ac */ /* 0x000e620008000800 */
[C---:B-----5:R-:W-:Y:S01]  /*28410*/  LEA.HI.X.SX32 R5, R0.reuse, R3, 0x1, P6 ;  /* 0x0000000300057211 */ /* 0x060fe200030f0eff */
[----:B0-----:R-:W-:Y:S01]  /*28420*/  VIADD R0, R0, UR5 ;  /* 0x0000000500007c36 */ /* 0x001fe20008000000 */
[----:B------:R-:W-:Y:S01]  /*28430*/  PRMT R7, R10, 0x7770, RZ ;  /* 0x000077700a077816 */ /* 0x000fe200000000ff */
[----:B------:R-:W-:Y:S01]  /*28440*/  VIADD R6, R28, 0x91 ;  /* 0x000000911c067836 */ /* 0x000fe20000000000 */
[----:B------:R-:W0:Y:S03]  /*28450*/  LDCU UR5, c[0x0][0x3b8] ;  /* 0x00007700ff0577ac */ /* 0x000e260008000800 */
[----:B------:R5:W-:Y:S01]  /*28460*/  @P4 STG.E.U8 desc[UR12][R4.64], R7 ;  /* 0x0000000704004986 */ /* 0x000be2000c10110c */
[----:B----4-:R-:W-:Y:S01]  /*28470*/  ISETP.LT.AND P4, PT, R6, UR7, !P0 ;  /* 0x0000000706007c0c */ /* 0x010fe2000c781270 */
[----:B------:R-:W4:Y:S01]  /*28480*/  LDCU UR7, c[0x0][0x39c] ;  /* 0x00007380ff0777ac */ /* 0x000f220008000800 */
        /* <DEDUP_REMOVED lines=12> */
[C---:B-----5:R-:W-:Y:S01]  /*28550*/  PRMT R4, R15.reuse, 0x7770, RZ ;  /* 0x000077700f047816 */ /* 0x060fe200000000ff */
[----:B------:R-:W-:Y:S01]  /*28560*/  VIADD R0, R28, 0x93 ;  /* 0x000000931c007836 */ /* 0x000fe20000000000 */
[----:B------:R-:W2:Y:S03]  /*28570*/  LDCU UR4, c[0x0][0x3b8] ;  /* 0x00007700ff0477ac */ /* 0x000ea60008000800 */
[----:B------:R5:W-:Y:S01]  /*28580*/  @P3 STG.E.U8 desc[UR12][R8.64], R4 ;  /* 0x0000000408003986 */ /* 0x000be2000c10110c */
[----:B----4-:R-:W-:Y:S01]  /*28590*/  ISETP.LT.AND P3, PT, R0, UR7, !P0 ;  /* 0x0000000700007c0c */ /* 0x010fe2000c761270 */
[----:B------:R-:W4:Y:S01]  /*285a0*/  LDCU UR7, c[0x0][0x39c] ;  /* 0x00007380ff0777ac */ /* 0x000f220008000800 */
[C---:B0-----:R-:W-:Y:S01]  /*285b0*/  VIADD R0, R6.reuse, UR5 ;  /* 0x0000000506007c36 */ /* 0x041fe20008000000 */
        /* <DEDUP_REMOVED lines=21> */
[-C--:B------:R-:W-:Y:S02]  /*28710*/  LEA.HI.X.SX32 R7, R0, R3.reuse, 0x1, P6 ;  /* 0x0000000300077211 */ /* 0x080fe400030f0eff */
[----:B------:R-:W-:Y:S02]  /*28720*/  PRMT R0, R19, 0x7773, RZ ;  /* 0x0000777313007816 */ /* 0x000fe400000000ff */
[C---:B------:R-:W-:Y:S01]  /*28730*/  IADD3 R4, P6, PT, R8.reuse, R2, RZ ;  /* 0x0000000208047210 */ /* 0x040fe20007fde0ff */
[----:B------:R-:W5:Y:S04]  /*28740*/  LDL.LU R19, [R1+0x9f0] ;  /* 0x0009f00001137983 */ /* 0x000f680000300800 */
[----:B------:R0:W-:Y:S01]  /*28750*/  @P4 STG.E.U8 desc[UR12][R6.64], R0 ;  /* 0x0000000006004986 */ /* 0x0001e2000c10110c */
[----:B-1----:R-:W-:Y:S01]  /*28760*/  ISETP.LT.AND P4, PT, R5, UR8, !P0 ;  /* 0x0000000805007c0c */ /* 0x002fe2000c781270 */
[----:B------:R-:W1:Y:S01]  /*28770*/  LDCU UR8, c[0x0][0x39c] ;  /* 0x00007380ff0877ac */ /* 0x000e620008000800 */
[----:B------:R-:W-:-:S02]  /*28780*/  LEA.HI.X.SX32 R5, R8, R3, 0x1, P6 ;  /* 0x0000000308057211 */ /* 0x000fc400030f0eff */
[----:B0-----:R-:W-:Y:S01]  /*28790*/  PRMT R7, R12, 0x7772, RZ ;  /* 0x000077720c077816 */ /* 0x001fe200000000ff */
[----:B------:R-:W-:Y:S01]  /*287a0*/  VIADD R6, R8, UR5 ;  /* 0x0000000508067c36 */ /* 0x000fe20008000000 */
[----:B------:R-:W0:Y:S01]  /*287b0*/  LDCU UR5, c[0x0][0x3b8] ;  /* 0x00007700ff0577ac */ /* 0x000e220008000800 */
[----:B------:R-:W-:Y:S02]  /*287c0*/  VIADD R0, R28, 0x97 ;  /* 0x000000971c007836 */ /* 0x000fe40000000000 */
[----:B------:R1:W-:Y:S03]  /*287d0*/  @P2 STG.E.U8 desc[UR12][R4.64], R7 ;  /* 0x0000000704002986 */ /* 0x0003e6000c10110c */
[----:B----4-:R-:W-:Y:S01]  /*287e0*/  ISETP.LT.AND P2, PT, R0, UR7, !P0 ;  /* 0x0000000700007c0c */ /* 0x010fe2000c741270 */
[----:B------:R-:W4:Y:S01]  /*287f0*/  LDCU UR7, c[0x0][0x39c] ;  /* 0x00007380ff0777ac */ /* 0x000f220008000800 */
[----:B---3--:R-:W-:-:S02]  /*28800*/  VIADD R0, R6, UR6 ;  /* 0x0000000606007c36 */ /* 0x008fc40008000000 */
[----:B------:R-:W-:Y:S01]  /*28810*/  VIADD R8, R28, 0x98 ;  /* 0x000000981c087836 */ /* 0x000fe20000000000 */
[----:B------:R-:W3:Y:S01]  /*28820*/  LDCU UR6, c[0x0][0x3b8] ;  /* 0x00007700ff0677ac */ /* 0x000ee20008000800 */
[-C--:B-1----:R-:W-:Y:S02]  /*28830*/  IADD3 R4, P6, PT, R6, R2.reuse, RZ ;  /* 0x0000000206047210 */ /* 0x082fe40007fde0ff */
[----:B------:R-:W-:Y:S02]  /*28840*/  PRMT R7, R12, 0x7773, RZ ;  /* 0x000077730c077816 */ /* 0x000fe400000000ff */
[----:B------:R-:W-:Y:S01]  /*28850*/  LEA.HI.X.SX32 R5, R6, R3, 0x1, P6 ;  /* 0x0000000306057211 */ /* 0x000fe200030f0eff */
[----:B------:R-:W5:Y:S01]  /*28860*/  LDL.LU R12, [R1+0x9ec] ;  /* 0x0009ec00010c7983 */ /* 0x000f620000300800 */
[----:B------:R-:W-:-:S03]  /*28870*/  IADD3 R6, P6, PT, R0, R2, RZ ;  /* 0x0000000200067210 */ /* 0x000fc60007fde0ff */
[----:B------:R1:W-:Y:S01]  /*28880*/  @P3 STG.E.U8 desc[UR12][R4.64], R7 ;  /* 0x0000000704003986 */ /* 0x0003e2000c10110c */
[----:B------:R-:W-:Y:S01]  /*28890*/  ISETP.LT.AND P3, PT, R8, UR8, !P0 ;  /* 0x0000000808007c0c */ /* 0x000fe2000c761270 */
[----:B------:R-:W0:Y:S01]  /*288a0*/  LDCU UR8, c[0x0][0x39c] ;  /* 0x00007380ff0877ac */ /* 0x000e220008000800 */
[C---:B-1----:R-:W-:Y:S01]  /*288b0*/  LEA.HI.X.SX32 R7, R0.reuse, R3, 0x1, P6 ;  /* 0x0000000300077211 */ /* 0x042fe200030f0eff */
[----:B--2---:R-:W-:Y:S01]  /*288c0*/  VIADD R0, R0, UR4 ;  /* 0x0000000400007c36 */ /* 0x004fe20008000000 */
[----:B------:R-:W-:Y:S01]  /*288d0*/  PRMT R5, R13, 0x7772, RZ ;  /* 0x000077720d057816 */ /* 0x000fe200000000ff */
[----:B------:R-:W-:Y:S01]  /*288e0*/  VIADD R4, R28, 0x99 ;  /* 0x000000991c047836 */ /* 0x000fe20000000000 */
[----:B------:R-:W1:Y:S03]  /*288f0*/  LDCU UR4, c[0x0][0x3b8] ;  /* 0x00007700ff0477ac */ /* 0x000e660008000800 */
[----:B------:R2:W-:Y:S01]  /*28900*/  @P1 STG.E.U8 desc[UR12][R6.64], R5 ;  /* 0x0000000506001986 */ /* 0x0005e2000c10110c */
[----:B----4-:R-:W-:Y:S01]  /*28910*/  ISETP.LT.AND P1, PT, R4, UR7, !P0 ;  /* 0x0000000704007c0c */ /* 0x010fe2000c721270 */
[----:B------:R-:W4:Y:S01]  /*28920*/  LDCU UR7, c[0x0][0x39c] ;  /* 0x00007380ff0777ac */ /* 0x000f220008000800 */
[C---:B0-----:R-:W-:Y:S01]  /*28930*/  VIADD R8, R0.reuse, UR5 ;  /* 0x0000000500087c36 */ /* 0x041fe20008000000 */
[----:B------:R-:W0:Y:S01]  /*28940*/  LDCU UR5, c[0x0][0x3b8] ;  /* 0x00007700ff0577ac */ /* 0x000e220008000800 */
[----:B--2---:R-:W-:Y:S01]  /*28950*/  IADD3 R6, P6, PT, R0, R2, RZ ;  /* 0x0000000200067210 */ /* 0x004fe20007fde0ff */
[----:B------:R-:W-:-:S03]  /*28960*/  VIADD R5, R28, 0x9a ;  /* 0x0000009a1c057836 */ /* 0x000fc60000000000 */
[-C--:B------:R-:W-:Y:S02]  /*28970*/  LEA.HI.X.SX32 R7, R0, R3.reuse, 0x1, P6 ;  /* 0x0000000300077211 */ /* 0x080fe400030f0eff */
[----:B------:R-:W-:Y:S02]  /*28980*/  PRMT R0, R13, 0x7773, RZ ;  /* 0x000077730d007816 */ /* 0x000fe400000000ff */
[C---:B------:R-:W-:Y:S01]  /*28990*/  IADD3 R4, P6, PT, R8.reuse, R2, RZ ;  /* 0x0000000208047210 */ /* 0x040fe20007fde0ff */
[----:B------:R-:W2:Y:S04]  /*289a0*/  LDL.LU R13, [R1+0x9e8] ;  /* 0x0009e800010d7983 */ /* 0x000ea80000300800 */
[----:B------:R0:W-:Y:S01]  /*289b0*/  @P5 STG.E.U8 desc[UR12][R6.64], R0 ;  /* 0x0000000006005986 */ /* 0x0001e2000c10110c */
[----:B------:R-:W-:Y:S01]  /*289c0*/  ISETP.LT.AND P5, PT, R5, UR8, !P0 ;  /* 0x0000000805007c0c */ /* 0x000fe2000c7a1270 */
[----:B------:R-:W1:Y:S01]  /*289d0*/  LDCU UR8, c[0x0][0x39c] ;  /* 0x00007380ff0877ac */ /* 0x000e620008000800 */
[----:B------:R-:W-:-:S02]  /*289e0*/  LEA.HI.X.SX32 R5, R8, R3, 0x1, P6 ;  /* 0x0000000308057211 */ /* 0x000fc400030f0eff */
[----:B0-----:R-:W-:Y:S01]  /*289f0*/  PRMT R7, R14, 0x7772, RZ ;  /* 0x000077720e077816 */ /* 0x001fe200000000ff */
[----:B---3--:R-:W-:Y:S01]  /*28a00*/  VIADD R6, R8, UR6 ;  /* 0x0000000608067c36 */ /* 0x008fe20008000000 */
[----:B------:R-:W0:Y:S01]  /*28a10*/  LDCU UR6, c[0x0][0x3b8] ;  /* 0x00007700ff0677ac */ /* 0x000e220008000800 */
[----:B------:R-:W-:Y:S02]  /*28a20*/  VIADD R0, R28, 0x9b ;  /* 0x0000009b1c007836 */ /* 0x000fe40000000000 */
[----:B------:R3:W-:Y:S03]  /*28a30*/  @P4 STG.E.U8 desc[UR12][R4.64], R7 ;  /* 0x0000000704004986 */ /* 0x0007e6000c10110c */
[----:B----4-:R-:W-:Y:S01]  /*28a40*/  ISETP.LT.AND P4, PT, R0, UR7, !P0 ;  /* 0x0000000700007c0c */ /* 0x010fe2000c781270 */
[----:B-1----:R-:W-:Y:S01]  /*28a50*/  VIADD R0, R6, UR4 ;  /* 0x0000000406007c36 */ /* 0x002fe20008000000 */
[----:B------:R-:W1:Y:S01]  /*28a60*/  LDCU UR7, c[0x0][0x39c] ;  /* 0x00007380ff0777ac */ /* 0x000e620008000800 */
[----:B------:R-:W-:Y:S01]  /*28a70*/  VIADD R8, R28, 0x9c ;  /* 0x0000009c1c087836 */ /* 0x000fe20000000000 */
[----:B------:R-:W4:Y:S01]  /*28a80*/  LDCU UR4, c[0x0][0x3b8] ;  /* 0x00007700ff0477ac */ /* 0x000f220008000800 */
[----:B---3--:R-:W-:-:S02]  /*28a90*/  IADD3 R4, P6, PT, R6, R2, RZ ;  /* 0x0000000206047210 */ /* 0x008fc40007fde0ff */
[----:B------:R-:W-:Y:S02]  /*28aa0*/  PRMT R7, R14, 0x7773, RZ ;  /* 0x000077730e077816 */ /* 0x000fe400000000ff */
[-C--:B------:R-:W-:Y:S01]  /*28ab0*/  LEA.HI.X.SX32 R5, R6, R3.reuse, 0x1, P6 ;  /* 0x0000000306057211 */ /* 0x080fe200030f0eff */
[----:B------:R-:W-:Y:S01]  /*28ac0*/  VIADD R9, R28, 0x9f ;  /* 0x0000009f1c097836 */ /* 0x000fe20000000000 */
[-C--:B------:R-:W-:Y:S01]  /*28ad0*/  IADD3 R6, P6, PT, R0, R2.reuse, RZ ;  /* 0x0000000200067210 */ /* 0x080fe20007fde0ff */
[----:B------:R-:W3:Y:S04]  /*28ae0*/  LDL.LU R14, [R1+0x9e4] ;  /* 0x0009e400010e7983 */ /* 0x000ee80000300800 */
        /* <DEDUP_REMOVED lines=9> */
[----:B------:R-:W-:Y:S01]  /*28b80*/  VIADD R8, R0, UR6 ;  /* 0x0000000600087c36 */ /* 0x000fe20008000000 */
[----:B-1----:R-:W-:Y:S01]  /*28b90*/  ISETP.LT.AND P3, PT, R4, UR7, !P0 ;  /* 0x0000000704007c0c */ /* 0x002fe2000c761270 */
[----:B------:R-:W1:Y:S01]  /*28ba0*/  LDCU UR7, c[0x0][0x39c] ;  /* 0x00007380ff0777ac */ /* 0x000e620008000800 */
[----:B------:R-:W0:Y:S01]  /*28bb0*/  LDCU UR6, c[0x0][0x3b8] ;  /* 0x00007700ff0677ac */ /* 0x000e220008000800 */
[----:B----4-:R-:W-:Y:S01]  /*28bc0*/  IADD3 R6, P6, PT, R0, R2, RZ ;  /* 0x0000000200067210 */ /* 0x010fe20007fde0ff */
[----:B------:R-:W-:-:S03]  /*28bd0*/  VIADD R5, R28, 0x9e ;  /* 0x0000009e1c057836 */ /* 0x000fc60000000000 */
[----:B------:R-:W-:Y:S02]  /*28be0*/  LEA.HI.X.SX32 R7, R0, R3, 0x1, P6 ;  /* 0x0000000300077211 */ /* 0x000fe400030f0eff */
[----:B------:R-:W-:Y:S02]  /*28bf0*/  PRMT R0, R11, 0x7773, RZ ;  /* 0x000077730b007816 */ /* 0x000fe400000000ff */
[----:B------:R-:W-:-:S03]  /*28c00*/  IADD3 R4, P6, PT, R8, R2, RZ ;  /* 0x0000000208047210 */ /* 0x000fc60007fde0ff */
[----:B------:R0:W-:Y:S01]  /*28c10*/  @P1 STG.E.U8 desc[UR12][R6.64], R0 ;  /* 0x0000000006001986 */ /* 0x0001e2000c10110c */
[----:B------:R-:W-:Y:S01]  /*28c20*/  ISETP.LT.AND P1, PT, R5, UR8, !P0 ;  /* 0x0000000805007c0c */ /* 0x000fe2000c721270 */
[----:B------:R-:W4:Y:S01]  /*28c30*/  LDCU UR8, c[0x0][0x39c] ;  /* 0x00007380ff0877ac */ /* 0x000f220008000800 */
[C---:B------:R-:W-:Y:S01]  /*28c40*/  LEA.HI.X.SX32 R5, R8.reuse, R3, 0x1, P6 ;  /* 0x0000000308057211 */ /* 0x040fe200030f0eff */
[----:B------:R-:W-:Y:S01]  /*28c50*/  VIADD R8, R8, UR4 ;  /* 0x0000000408087c36 */ /* 0x000fe20008000000 */
[C---:B------:R-:W-:Y:S01]  /*28c60*/  PRMT R11, R29.reuse, 0x7772, RZ ;  /* 0x000077721d0b7816 */ /* 0x040fe200000000ff */
[----:B------:R-:W4:Y:S04]  /*28c70*/  LDCU UR4, c[0x0][0x3b8] ;  /* 0x00007700ff0477ac */ /* 0x000f280008000800 */
[----:B------:R4:W-:Y:S01]  /*28c80*/  @P5 STG.E.U8 desc[UR12][R4.64], R11 ;  /* 0x0000000b04005986 */ /* 0x0009e2000c10110c */
[----:B0-----:R-:W-:Y:S01]  /*28c90*/  VIADD R0, R8, UR5 ;  /* 0x0000000508007c36 */ /* 0x001fe20008000000 */
[----:B------:R-:W-:Y:S01]  /*28ca0*/  PRMT R29, R29, 0x7773, RZ ;  /* 0x000077731d1d7816 */ /* 0x000fe200000000ff */
[----:B------:R-:W-:Y:S01]  /*28cb0*/  VIADD R7, R28, 0xa0 ;  /* 0x000000a01c077836 */ /* 0x000fe20000000000 */
[----:B-1----:R-:W-:-:S02]  /*28cc0*/  ISETP.LT.AND P5, PT, R9, UR7, !P0 ;  /* 0x0000000709007c0c */ /* 0x002fc4000c7a1270 */
[-C--:B----4-:R-:W-:Y:S01]  /*28cd0*/  IADD3 R4, P6, PT, R8, R2.reuse, RZ ;  /* 0x0000000208047210 */ /* 0x090fe20007fde0ff */
[----:B------:R-:W-:Y:S01]  /*28ce0*/  VIADD R9, R0, UR6 ;  /* 0x0000000600097c36 */ /* 0x000fe20008000000 */
[----:B------:R-:W-:Y:S01]  /*28cf0*/  PRMT R11, R10, 0x7772, RZ ;  /* 0x000077720a0b7816 */ /* 0x000fe200000000ff */
[----:B------:R-:W0:Y:S01]  /*28d00*/  LDCU UR7, c[0x0][0x39c] ;  /* 0x00007380ff0777ac */ /* 0x000e220008000800 */
[-C--:B------:R-:W-:Y:S02]  /*28d10*/  LEA.HI.X.SX32 R5, R8, R3.reuse, 0x1, P6 ;  /* 0x0000000308057211 */ /* 0x080fe400030f0eff */
[CC--:B------:R-:W-:Y:S01]  /*28d20*/  IADD3 R6, P6, PT, R0.reuse, R2.reuse, RZ ;  /* 0x0000000200067210 */ /* 0x0c0fe20007fde0ff */
[----:B------:R-:W1:Y:S02]  /*28d30*/  LDCU UR5, c[0x0][0x3b8] ;  /* 0x00007700ff0577ac */ /* 0x000e640008000800 */
[----:B------:R4:W-:Y:S01]  /*28d40*/  @P4 STG.E.U8 desc[UR12][R4.64], R29 ;  /* 0x0000001d04004986 */ /* 0x0009e2000c10110c */
[----:B------:R-:W-:Y:S01]  /*28d50*/  ISETP.LT.AND P4, PT, R7, UR8, !P0 ;  /* 0x0000000807007c0c */ /* 0x000fe2000c781270 */
[----:B------:R-:W0:Y:S01]  /*28d60*/  LDCU UR8, c[0x0][0x39c] ;  /* 0x00007380ff0877ac */ /* 0x000e220008000800 */
[----:B------:R-:W-:Y:S01]  /*28d70*/  LEA.HI.X.SX32 R7, R0, R3, 0x1, P6 ;  /* 0x0000000300077211 */ /* 0x000fe200030f0eff */
[----:B------:R-:W0:Y:S01]  /*28d80*/  LDCU UR6, c[0x0][0x3b8] ;  /* 0x00007700ff0677ac */ /* 0x000e220008000800 */
[----:B----4-:R-:W-:-:S02]  /*28d90*/  IADD3 R4, P6, PT, R9, R2, RZ ;  /* 0x0000000209047210 */ /* 0x010fc40007fde0ff */
[----:B------:R-:W-:Y:S02]  /*28da0*/  PRMT R29, R10, 0x7773, RZ ;  /* 0x000077730a1d7816 */ /* 0x000fe400000000ff */
[----:B------:R-:W-:Y:S01]  /*28db0*/  LEA.HI.X.SX32 R5, R9, R3, 0x1, P6 ;  /* 0x0000000309057211 */ /* 0x000fe200030f0eff */
[----:B------:R4:W-:Y:S04]  /*28dc0*/  @P2 STG.E.U8 desc[UR12][R6.64], R11 ;  /* 0x0000000b06002986 */ /* 0x0009e8000c10110c */
[----:B------:R0:W-:Y:S01]  /*28dd0*/  @P3 STG.E.U8 desc[UR12][R4.64], R29 ;  /* 0x0000001d04003986 */ /* 0x0001e2000c10110c */
[C---:B----4-:R-:W-:Y:S02]  /*28de0*/  PRMT R11, R15.reuse, 0x7772, RZ ;  /* 0x000077720f0b7816 */ /* 0x050fe400000000ff */
[----:B0-----:R-:W-:-:S02]  /*28df0*/  PRMT R29, R15, 0x7773, RZ ;  /* 0x000077730f1d7816 */ /* 0x001fc400000000ff */
[----:B------:R-:W4:Y:S01]  /*28e00*/  LDL.LU R15, [R1+0x9e0] ;  /* 0x0009e000010f7983 */ /* 0x000f220000300800 */
[----:B------:R-:W-:-:S05]  /*28e10*/  VIADD R8, R28, 0xa1 ;  /* 0x000000a11c087836 */ /* 0x000fca0000000000 */
[----:B------:R-:W-:Y:S01]  /*28e20*/  ISETP.LT.AND P2, PT, R8, UR7, !P0 ;  /* 0x0000000708007c0c */ /* 0x000fe2000c741270 */
[----:B------:R-:W0:Y:S01]  /*28e30*/  LDCU UR7, c[0x0][0x39c] ;  /* 0x00007380ff0777ac */ /* 0x000e220008000800 */
[----:B------:R-:W-:Y:S02]  /*28e40*/  VIADD R0, R9, UR4 ;  /* 0x0000000409007c36 */ /* 0x000fe40008000000 */
[----:B------:R-:W-:Y:S01]  /*28e50*/  VIADD R8, R28, 0xa2 ;  /* 0x000000a21c087836 */ /* 0x000fe20000000000 */
[----:B------:R-:W0:Y:S02]  /*28e60*/  LDCU UR4, c[0x0][0x3b8] ;  /* 0x00007700ff0477ac */ /* 0x000e240008000800 */
[----:B------:R-:W-:Y:S02]  /*28e70*/  IADD3 R6, P6, PT, R0, R2, RZ ;  /* 0x0000000200067210 */ /* 0x000fe40007fde0ff */
[----:B------:R-:W-:Y:S01]  /*28e80*/  ISETP.LT.AND P3, PT, R8, UR8, !P0 ;  /* 0x0000000808007c0c */ /* 0x000fe2000c761270 */
[----:B------:R-:W0:Y:S01]  /*28e90*/  LDCU UR8, c[0x0][0x39c] ;  /* 0x00007380ff0877ac */ /* 0x000e220008000800 */
[----:B------:R-:W-:Y:S01]  /*28ea0*/  LEA.HI.X.SX32 R7, R0, R3, 0x1, P6 ;  /* 0x0000000300077211 */ /* 0x000fe200030f0eff */
[----:B------:R-:W-:-:S02]  /*28eb0*/  VIADD R9, R28, 0xa3 ;  /* 0x000000a31c097836 */ /* 0x000fc40000000000 */
[----:B-1----:R-:W-:Y:S01]  /*28ec0*/  VIADD R10, R0, UR5 ;  /* 0x00000005000a7c36 */ /* 0x002fe20008000000 */
[----:B------:R-:W1:Y:S01]  /*28ed0*/  LDCU UR5, c[0x0][0x3b8] ;  /* 0x00007700ff0577ac */ /* 0x000e620008000800 */
[----:B------:R0:W-:Y:S02]  /*28ee0*/  @P1 STG.E.U8 desc[UR12][R6.64], R11 ;  /* 0x0000000b06001986 */ /* 0x0001e4000c10110c */
[----:B0-----:R-:W-:Y:S01]  /*28ef0*/  ISETP.LT.AND P1, PT, R9, UR7, !P0 ;  /* 0x0000000709007c0c */ /* 0x001fe2000c721270 */
[----:B------:R-:W0:Y:S01]  /*28f00*/  LDCU UR7, c[0x0][0x39c] ;  /* 0x00007380ff0777ac */ /* 0x000e220008000800 */
[CC--:B------:R-:W-:Y:S01]  /*28f10*/  IADD3 R8, P6, PT, R10.reuse, R2.reuse, RZ ;  /* 0x000000020a087210 */ /* 0x0c0fe20007fde0ff */
[----:B------:R-:W-:Y:S02]  /*28f20*/  VIADD R0, R10, UR6 ;  /* 0x000000060a007c36 */ /* 0x000fe40008000000 */
[----:B------:R-:W-:Y:S01]  /*28f30*/  VIADD R5, R28, 0xa4 ;  /* 0x000000a41c057836 */ /* 0x000fe20000000000 */
[----:B------:R-:W-:Y:S01]  /*28f40*/  LEA.HI.X.SX32 R9, R10, R3, 0x1, P6 ;  /* 0x000000030a097211 */ /* 0x000fe200030f0eff */
[----:B------:R-:W0:Y:S01]  /*28f50*/  LDCU UR6, c[0x0][0x3b8] ;  /* 0x00007700ff0677ac */ /* 0x000e220008000800 */
[C---:B------:R-:W-:Y:S01]  /*28f60*/  IADD3 R4, P6, PT, R0.reuse, R2, RZ ;  /* 0x0000000200047210 */ /* 0x040fe20007fde0ff */
[----:B------:R-:W-:-:S02]  /*28f70*/  VIADD R7, R0, UR4 ;  /* 0x0000000400077c36 */ /* 0x000fc40008000000 */
[----:B------:R0:W-:Y:S01]  /*28f80*/  @P5 STG.E.U8 desc[UR12][R8.64], R29 ;  /* 0x0000001d08005986 */ /* 0x0001e2000c10110c */
[----:B------:R-:W-:Y:S01]  /*28f90*/  ISETP.LT.AND P5, PT, R5, UR8, !P0 ;  /* 0x0000000805007c0c */ /* 0x000fe2000c7a1270 */
[----:B------:R-:W5:Y:S01]  /*28fa0*/  LDCU UR8, c[0x0][0x39c] ;  /* 0x00007380ff0877ac */ /* 0x000f620008000800 */
[-C--:B------:R-:W-:Y:S01]  /*28fb0*/  LEA.HI.X.SX32 R5, R0, R3.reuse, 0x1, P6 ;  /* 0x0000000300057211 */ /* 0x080fe200030f0eff */
[----:B------:R-:W-:Y:S01]  /*28fc0*/  VIADD R6, R28, 0xa5 ;  /* 0x000000a51c067836 */ /* 0x000fe20000000000 */
[CC--:B------:R-:W-:Y:S01]  /*28fd0*/  IADD3 R10, P6, PT, R7.reuse, R2.reuse, RZ ;  /* 0x00000002070a7210 */ /* 0x0c0fe20007fde0ff */
[C---:B-1----:R-:W-:Y:S01]  /*28fe0*/  VIADD R0, R7.reuse, UR5 ;  /* 0x0000000507007c36 */ /* 0x042fe20008000000 */
[----:B------:R-:W1:Y:S02]  /*28ff0*/  LDCU UR4, c[0x0][0x3b8] ;  /* 0x00007700ff0477ac */ /* 0x000e640008000800 */
[-C--:B------:R-:W-:Y:S01]  /*29000*/  LEA.HI.X.SX32 R11, R7, R3.reuse, 0x1, P6 ;  /* 0x00000003070b7211 */ /* 0x080fe200030f0eff */
[----:B------:R-:W-:Y:S01]  /*29010*/  IMAD.MOV.U32 R7, RZ, RZ, R28 ;  /* 0x000000ffff077224 */ /* 0x000fe200078e001c */
[C---:B------:R-:W-:Y:S01]  /*29020*/  IADD3 R28, P6, PT, R0.reuse, R2, RZ ;  /* 0x00000002001c7210 */ /* 0x040fe20007fde0ff */
[----:B------:R-:W1:Y:S03]  /*29030*/  LDCU UR5, c[0x0][0x3b8] ;  /* 0x00007700ff0577ac */ /* 0x000e660008000800 */
[----:B0-----:R-:W-:-:S02]  /*29040*/  LEA.HI.X.SX32 R29, R0, R3, 0x1, P6 ;  /* 0x00000003001d7211 */ /* 0x001fc400030f0eff */
[----:B-----5:R-:W-:-:S05]  /*29050*/  PRMT R9, R12, 0x7770, RZ ;  /* 0x000077700c097816 */ /* 0x020fca00000000ff */
[----:B------:R0:W-:Y:S01]  /*29060*/  @P4 STG.E.U8 desc[UR12][R4.64], R9 ;  /* 0x0000000904004986 */ /* 0x0001e2000c10110c */
[----:B------:R-:W-:Y:S01]  /*29070*/  ISETP.LT.AND P4, PT, R6, UR7, !P0 ;  /* 0x0000000706007c0c */ /* 0x000fe2000c781270 */
[----:B------:R-:W5:Y:S01]  /*29080*/  LDCU UR7, c[0x0][0x39c] ;  /* 0x00007380ff0777ac */ /* 0x000f620008000800 */
[----:B------:R-:W-:Y:S01]  /*29090*/  PRMT R8, R12, 0x7771, RZ ;  /* 0x000077710c087816 */ /* 0x000fe200000000ff */
[----:B------:R-:W-:-:S04]  /*290a0*/  VIADD R6, R7, 0xa6 ;  /* 0x000000a607067836 */ /* 0x000fc80000000000 */
[----:B------:R1:W-:Y:S01]  /*290b0*/  @P2 STG.E.U8 desc[UR12][R10.64], R8 ;  /* 0x000000080a002986 */ /* 0x0003e2000c10110c */
[----:B------:R-:W-:Y:S01]  /*290c0*/  ISETP.LT.AND P2, PT, R6, UR8, !P0 ;  /* 0x0000000806007c0c */ /* 0x000fe2000c741270 */
[----:B------:R-:W2:Y:S01]  /*290d0*/  LDCU UR8, c[0x0][0x39c] ;  /* 0x00007380ff0877ac */ /* 0x000ea20008000800 */
[----:B0-----:R-:W-:Y:S02]  /*290e0*/  VIADD R4, R7, 0xa7 ;  /* 0x000000a707047836 */ /* 0x001fe40000000000 */
[----:B------:R-:W-:Y:S01]  /*290f0*/  VIADD R5, R0, UR6 ;  /* 0x0000000600057c36 */ /* 0x000fe20008000000 */
[----:B------:R-:W0:Y:S04]  /*29100*/  LDCU UR6, c[0x0][0x3b8] ;  /* 0x00007700ff0677ac */ /* 0x000e280008000800 */
[C---:B------:R-:W-:Y:S01]  /*29110*/  IADD3 R6, P6, PT, R5.reuse, R2, RZ ;  /* 0x0000000205067210 */ /* 0x040fe20007fde0ff */
[----:B-1----:R-:W-:Y:S01]  /*29120*/  VIADD R0, R5, UR4 ;  /* 0x0000000405007c36 */ /* 0x002fe20008000000 */
[----:B------:R-:W1:Y:S01]  /*29130*/  LDCU UR4, c[0x0][0x3b8] ;  /* 0x00007700ff0477ac */ /* 0x000e620008000800 */
[----:B--2---:R-:W-:-:S05]  /*29140*/  PRMT R9, R13, 0x7770, RZ ;  /* 0x000077700d097816 */ /* 0x004fca00000000ff */
[----:B------:R2:W-:Y:S01]  /*29150*/  @P3 STG.E.U8 desc[UR12][R28.64], R9 ;  /* 0x000000091c003986 */ /* 0x0005e2000c10110c */
[----:B-----5:R-:W-:Y:S01]  /*29160*/  ISETP.LT.AND P3, PT, R4, UR7, !P0 ;  /* 0x0000000704007c0c */ /* 0x020fe2000c761270 */
[----:B------:R-:W5:Y:S01]  /*29170*/  LDCU UR7, c[0x0][0x39c] ;  /* 0x00007380ff0777ac */ /* 0x000f620008000800 */
[----:B------:R-:W-:Y:S01]  /*29180*/  PRMT R11, R13, 0x7771, RZ ;  /* 0x000077710d0b7816 */ /* 0x000fe200000000ff */
[----:B--2---:R-:W-:Y:S01]  /*29190*/  IMAD.MOV.U32 R28, RZ, RZ, R7 ;  /* 0x000000ffff1c7224 */ /* 0x004fe200078e0007 */
[----:B------:R-:W-:-:S03]  /*291a0*/  LEA.HI.X.SX32 R7, R5, R3, 0x1, P6 ;  /* 0x0000000305077211 */ /* 0x000fc600030f0eff */
[----:B------:R-:W-:Y:S01]  /*291b0*/  VIADD R4, R28, 0xa8 ;  /* 0x000000a81c047836 */ /* 0x000fe20000000000 */
[----:B------:R-:W-:Y:S01]  /*291c0*/  IADD3 R8, P6, PT, R0, R2, RZ ;  /* 0x0000000200087210 */ /* 0x000fe20007fde0ff */
[----:B------:R2:W-:Y:S01]  /*291d0*/  @P1 STG.E.U8 desc[UR12][R6.64], R11 ;  /* 0x0000000b06001986 */ /* 0x0005e2000c10110c */
[----:B------:R-:W-:Y:S02]  /*291e0*/  VIADD R5, R28, 0xa9 ;  /* 0x000000a91c057836 */ /* 0x000fe40000000000 */
[----:B------:R-:W-:Y:S01]  /*291f0*/  ISETP.LT.AND P1, PT, R4, UR8, !P0 ;  /* 0x0000000804007c0c */ /* 0x000fe2000c721270 */
[----:B------:R-:W0:Y:S01]  /*29200*/  LDCU UR8, c[0x0][0x39c] ;  /* 0x00007380ff0877ac */ /* 0x000e220008000800 */
[C---:B------:R-:W-:Y:S01]  /*29210*/  LEA.HI.X.SX32 R9, R0.reuse, R3, 0x1, P6 ;  /* 0x0000000300097211 */ /* 0x040fe200030f0eff */
[----:B------:R-:W-:Y:S01]  /*29220*/  VIADD R10, R0, UR5 ;  /* 0x00000005000a7c36 */ /* 0x000fe20008000000 */
[----:B------:R-:W0:Y:S01]  /*29230*/  LDCU UR5, c[0x0][0x3b8] ;  /* 0x00007700ff0577ac */ /* 0x000e220008000800 */
[----:B---3--:R-:W-:-:S03]  /*29240*/  PRMT R29, R14, 0x7770, RZ ;  /* 0x000077700e1d7816 */ /* 0x008fc600000000ff */
[CC--:B------:R-:W-:Y:S02]  /*29250*/  IADD3 R4, P6, PT, R10.reuse, R2.reuse, RZ ;  /* 0x000000020a047210 */ /* 0x0c0fe40007fde0ff */
[----:B------:R3:W-:Y:S01]  /*29260*/  @P5 STG.E.U8 desc[UR12][R8.64], R29 ;  /* 0x0000001d08005986 */ /* 0x0007e2000c10110c */
[----:B-----5:R-:W-:Y:S01]  /*29270*/  ISETP.LT.AND P5, PT, R5, UR7, !P0 ;  /* 0x0000000705007c0c */ /* 0x020fe2000c7a1270 */
[----:B------:R-:W5:Y:S01]  /*29280*/  LDCU UR7, c[0x0][0x39c] ;  /* 0x00007380ff0777ac */ /* 0x000f620008000800 */
[C---:B0-----:R-:W-:Y:S01]  /*29290*/  VIADD R0, R10.reuse, UR6 ;  /* 0x000000060a007c36 */ /* 0x041fe20008000000 */
[----:B------:R-:W-:Y:S01]  /*292a0*/  LEA.HI.X.SX32 R5, R10, R3, 0x1, P6 ;  /* 0x000000030a057211 */ /* 0x000fe200030f0eff */
[----:B--2---:R-:W-:Y:S01]  /*292b0*/  VIADD R7, R28, 0xaa ;  /* 0x000000aa1c077836 */ /* 0x004fe20000000000 */
[----:B------:R-:W-:Y:S01]  /*292c0*/  PRMT R11, R14, 0x7771, RZ ;  /* 0x000077710e0b7816 */ /* 0x000fe200000000ff */
[----:B------:R-:W0:Y:S01]  /*292d0*/  LDCU UR6, c[0x0][0x3b8] ;  /* 0x00007700ff0677ac */ /* 0x000e220008000800 */
[----:B------:R-:W-:-:S03]  /*292e0*/  IADD3 R6, P6, PT, R0, R2, RZ ;  /* 0x0000000200067210 */ /* 0x000fc60007fde0ff */
[----:B------:R4:W-:Y:S01]  /*292f0*/  @P4 STG.E.U8 desc[UR12][R4.64], R11 ;  /* 0x0000000b04004986 */ /* 0x0009e2000c10110c */
[----:B------:R-:W-:Y:S01]  /*29300*/  ISETP.LT.AND P4, PT, R7, UR8, !P0 ;  /* 0x0000000807007c0c */ /* 0x000fe2000c781270 */
[----:B---3--:R-:W-:Y:S01]  /*29310*/  VIADD R9, R28, 0xab ;  /* 0x000000ab1c097836 */ /* 0x008fe20000000000 */
[C---:B------:R-:W-:Y:S01]  /*29320*/  LEA.HI.X.SX32 R7, R0.reuse, R3, 0x1, P6 ;  /* 0x0000000300077211 */ /* 0x040fe200030f0eff */
[----:B-1----:R-:W-:Y:S01]  /*29330*/  VIADD R10, R0, UR4 ;  /* 0x00000004000a7c36 */ /* 0x002fe20008000000 */
[----:B------:R-:W1:Y:S04]  /*29340*/  LDCU UR8, c[0x0][0x39c] ;  /* 0x00007380ff0877ac */ /* 0x000e680008000800 */
[C---:B------:R-:W-:Y:S01]  /*29350*/  IADD3 R8, P6, PT, R10.reuse, R2, RZ ;  /* 0x000000020a087210 */ /* 0x040fe20007fde0ff */
[----:B------:R-:W-:Y:S01]  /*29360*/  VIADD R0, R10, UR5 ;  /* 0x000000050a007c36 */ /* 0x000fe20008000000 */
[----:B------:R-:W2:Y:S01]  /*29370*/  LDCU UR4, c[0x0][0x3b8] ;  /* 0x00007700ff0477ac */ /* 0x000ea20008000800 */
[----:B------:R-:W3:Y:S01]  /*29380*/  LDCU UR5, c[0x0][0x3b8] ;  /* 0x00007700ff0577ac */ /* 0x000ee20008000800 */
[----:B----4-:R-:W-:-:S05]  /*29390*/  PRMT R5, R15, 0x7770, RZ ;  /* 0x000077700f057816 */ /* 0x010fca00000000ff */
[----:B------:R4:W-:Y:S01]  /*293a0*/  @P2 STG.E.U8 desc[UR12][R6.64], R5 ;  /* 0x0000000506002986 */ /* 0x0009e2000c10110c */
[----:B-----5:R-:W-:Y:S01]  /*293b0*/  ISETP.LT.AND P2, PT, R9, UR7, !P0 ;  /* 0x0000000709007c0c */ /* 0x020fe2000c741270 */
[----:B------:R-:W5:Y:S01]  /*293c0*/  LDCU UR7, c[0x0][0x39c] ;  /* 0x00007380ff0777ac */ /* 0x000f620008000800 */
[----:B------:R-:W-:Y:S02]  /*293d0*/  LEA.HI.X.SX32 R9, R10, R3, 0x1, P6 ;  /* 0x000000030a097211 */ /* 0x000fe400030f0eff */
[----:B------:R-:W-:Y:S01]  /*293e0*/  PRMT R11, R15, 0x7771, RZ ;  /* 0x000077710f0b7816 */ /* 0x000fe200000000ff */
[----:B----4-:R-:W-:Y:S01]  /*293f0*/  IMAD.MOV.U32 R7, RZ, RZ, R28 ;  /* 0x000000ffff077224 */ /* 0x010fe200078e001c */
[----:B------:R-:W-:-:S03]  /*29400*/  IADD3 R28, P6, PT, R0, R2, RZ ;  /* 0x00000002001c7210 */ /* 0x000fc60007fde0ff */
[----:B------:R4:W-:Y:S01]  /*29410*/  @P3 STG.E.U8 desc[UR12][R8.64], R11 ;  /* 0x0000000b08003986 */ /* 0x0009e2000c10110c */
[----:B------:R-:W-:Y:S01]  /*29420*/  VIADD R4, R7, 0xac ;  /* 0x000000ac07047836 */ /* 0x000fe20000000000 */
[C---:B------:R-:W-:Y:S01]  /*29430*/  LEA.HI.X.SX32 R29, R0.reuse, R3, 0x1, P6 ;  /* 0x00000003001d7211 */ /* 0x040fe200030f0eff */
[----:B0-----:R-:W-:Y:S01]  /*29440*/  VIADD R6, R0, UR6 ;  /* 0x0000000600067c36 */ /* 0x001fe20008000000 */
[----:B------:R-:W0:Y:S02]  /*29450*/  LDCU UR6, c[0x0][0x3b8] ;  /* 0x00007700ff0677ac */ /* 0x000e240008000800 */
[----:B-1----:R-:W-:Y:S01]  /*29460*/  ISETP.LT.AND P3, PT, R4, UR8, !P0 ;  /* 0x0000000804007c0c */ /* 0x002fe2000c761270 */
[----:B------:R-:W1:Y:S01]  /*29470*/  LDCU UR8, c[0x0][0x39c] ;  /* 0x00007380ff0877ac */ /* 0x000e620008000800 */
[----:B----4-:R-:W-:Y:S01]  /*29480*/  IMAD.MOV.U32 R8, RZ, RZ, R7 ;  /* 0x000000ffff087224 */ /* 0x010fe200078e0007 */
[----:B------:R-:W-:-:S03]  /*29490*/  PRMT R7, R16, 0x7770, RZ ;  /* 0x0000777010077816 */ /* 0x000fc600000000ff */
[----:B------:R-:W-:Y:S01]  /*294a0*/  VIADD R5, R8, 0xad ;  /* 0x000000ad08057836 */ /* 0x000fe20000000000 */
[CC--:B------:R-:W-:Y:S01]  /*294b0*/  IADD3 R4, P6, PT, R6.reuse, R2.reuse, RZ ;  /* 0x0000000206047210 */ /* 0x0c0fe20007fde0ff */
[----:B------:R4:W-:Y:S03]  /*294c0*/  @P1 STG.E.U8 desc[UR12][R28.64], R7 ;  /* 0x000000071c001986 */ /* 0x0009e6000c10110c */
[----:B-----5:R-:W-:Y:S01]  /*294d0*/  ISETP.LT.AND P1, PT, R5, UR7, !P0 ;  /* 0x0000000705007c0c */ /* 0x020fe2000c721270 */
[----:B------:R-:W5:Y:S01]  /*294e0*/  LDCU UR7, c[0x0][0x39c] ;  /* 0x00007380ff0777ac */ /* 0x000f620008000800 */
[C---:B--2---:R-:W-:Y:S01]  /*294f0*/  VIADD R0, R6.reuse, UR4 ;  /* 0x0000000406007c36 */ /* 0x044fe20008000000 */
[-C--:B------:R-:W-:Y:S02]  /*29500*/  LEA.HI.X.SX32 R5, R6, R3.reuse, 0x1, P6 ;  /* 0x0000000306057211 */ /* 0x080fe400030f0eff */
[----:B------:R-:W-:Y:S01]  /*29510*/  PRMT R9, R16, 0x7771, RZ ;  /* 0x0000777110097816 */ /* 0x000fe200000000ff */
[----:B------:R-:W-:Y:S01]  /*29520*/  VIADD R6, R8, 0xae ;  /* 0x000000ae08067836 */ /* 0x000fe20000000000 */
[C---:B------:R-:W-:Y:S01]  /*29530*/  IADD3 R10, P6, PT, R0.reuse, R2, RZ ;  /* 0x00000002000a7210 */ /* 0x040fe20007fde0ff */
[----:B------:R-:W2:Y:S02]  /*29540*/  LDCU UR4, c[0x0][0x3b8] ;  /* 0x00007700ff0477ac */ /* 0x000ea40008000800 */
[----:B------:R0:W-:Y:S01]  /*29550*/  @P5 STG.E.U8 desc[UR12][R4.64], R9 ;  /* 0x0000000904005986 */ /* 0x0001e2000c10110c */
[----:B------:R-:W-:-:S02]  /*29560*/  LEA.HI.X.SX32 R11, R0, R3, 0x1, P6 ;  /* 0x00000003000b7211 */ /* 0x000fc400030f0eff */
[----:B----4-:R-:W-:Y:S02]  /*29570*/  PRMT R28, R17, 0x7770, RZ ;  /* 0x00007770111c7816 */ /* 0x010fe400000000ff */
[----:B-1----:R-:W-:Y:S01]  /*29580*/  ISETP.LT.AND P5, PT, R6, UR8, !P0 ;  /* 0x0000000806007c0c */ /* 0x002fe2000c7a1270 */
[----:B------:R-:W1:Y:S01]  /*29590*/  LDCU UR8, c[0x0][0x39c] ;  /* 0x00007380ff0877ac */ /* 0x000e620008000800 */
[----:B0-----:R-:W-:Y:S02]  /*295a0*/  IMAD.MOV.U32 R5, RZ, RZ, R8 ;  /* 0x000000ffff057224 */ /* 0x001fe400078e0008 */
[----:B---3--:R-:W-:Y:S01]  /*295b0*/  VIADD R8, R0, UR5 ;  /* 0x0000000500087c36 */ /* 0x008fe20008000000 */
[----:B------:R-:W0:Y:S01]  /*295c0*/  LDCU UR5, c[0x0][0x3b8] ;  /* 0x00007700ff0577ac */ /* 0x000e220008000800 */
[----:B------:R-:W-:Y:S01]  /*295d0*/  VIADD R7, R5, 0xaf ;  /* 0x000000af05077836 */ /* 0x000fe20000000000 */
[----:B------:R2:W-:Y:S02]  /*295e0*/  @P4 STG.E.U8 desc[UR12][R10.64], R28 ;  /* 0x0000001c0a004986 */ /* 0x0005e4000c10110c */
[----:B------:R-:W-:-:S02]  /*295f0*/  IADD3 R6, P6, PT, R8, R2, RZ ;  /* 0x0000000208067210 */ /* 0x000fc40007fde0ff */
[----:B-----5:R-:W-:Y:S01]  /*29600*/  ISETP.LT.AND P4, PT, R7, UR7, !P0 ;  /* 0x0000000707007c0c */ /* 0x020fe2000c781270 */
[----:B------:R-:W3:Y:S01]  /*29610*/  LDCU UR7, c[0x0][0x39c] ;  /* 0x00007380ff0777ac */ /* 0x000ee20008000800 */
[C---:B------:R-:W-:Y:S01]  /*29620*/  VIADD R0, R8.reuse, UR6 ;  /* 0x0000000608007c36 */ /* 0x040fe20008000000 */
[-C--:B------:R-:W-:Y:S02]  /*29630*/  LEA.HI.X.SX32 R7, R8, R3.reuse, 0x1, P6 ;  /* 0x0000000308077211 */ /* 0x080fe400030f0eff */
[----:B------:R-:W-:Y:S01]  /*29640*/  PRMT R29, R17, 0x7771, RZ ;  /* 0x00007771111d7816 */ /* 0x000fe200000000ff */
[----:B------:R-:W-:Y:S01]  /*29650*/  VIADD R4, R5, 0xb0 ;  /* 0x000000b005047836 */ /* 0x000fe20000000000 */
[CC--:B------:R-:W-:Y:S01]  /*29660*/  IADD3 R8, P6, PT, R0.reuse, R2.reuse, RZ ;  /* 0x0000000200087210 */ /* 0x0c0fe20007fde0ff */
[----:B--2---:R-:W-:Y:S01]  /*29670*/  VIADD R10, R0, UR4 ;  /* 0x00000004000a7c36 */ /* 0x004fe20008000000 */
[----:B------:R-:W-:Y:S01]  /*29680*/  PRMT R28, R18, 0x7770, RZ ;  /* 0x00007770121c7816 */ /* 0x000fe200000000ff */
[----:B------:R2:W-:Y:S01]  /*29690*/  @P2 STG.E.U8 desc[UR12][R6.64], R29 ;  /* 0x0000001d06002986 */ /* 0x0005e2000c10110c */
[----:B------:R-:W-:Y:S01]  /*296a0*/  LEA.HI.X.SX32 R9, R0, R3, 0x1, P6 ;  /* 0x0000000300097211 */ /* 0x000fe200030f0eff */
[----:B0-----:R-:W-:Y:S01]  /*296b0*/  VIADD R0, R10, UR5 ;  /* 0x000000050a007c36 */ /* 0x001fe20008000000 */
[----:B-1----:R-:W-:Y:S01]  /*296c0*/  ISETP.LT.AND P2, PT, R4, UR8, !P0 ;  /* 0x0000000804007c0c */ /* 0x002fe2000c741270 */
[----:B------:R-:W0:Y:S01]  /*296d0*/  LDCU UR8, c[0x0][0x39c] ;  /* 0x00007380ff0877ac */ /* 0x000e220008000800 */
[----:B------:R-:W-:Y:S01]  /*296e0*/  IADD3 R4, P6, PT, R10, R2, RZ ;  /* 0x000000020a047210 */ /* 0x000fe20007fde0ff */
[----:B------:R-:W1:Y:S01]  /*296f0*/  LDCU UR6, c[0x0][0x3b8] ;  /* 0x00007700ff0677ac */ /* 0x000e620008000800 */
[----:B--2---:R-:W-:Y:S01]  /*29700*/  IMAD.MOV.U32 R7, RZ, RZ, R5 ;  /* 0x000000ffff077224 */ /* 0x004fe200078e0005 */
[----:B------:R2:W-:Y:S01]  /*29710*/  @P3 STG.E.U8 desc[UR12][R8.64], R28 ;  /* 0x0000001c08003986 */ /* 0x0005e2000c10110c */
[----:B------:R-:W-:Y:S01]  /*29720*/  PRMT R29, R18, 0x7771, RZ ;  /* 0x00007771121d7816 */ /* 0x000fe200000000ff */
[----:B------:R-:W4:Y:S01]  /*29730*/  LDCU UR4, c[0x0][0x3b8] ;  /* 0x00007700ff0477ac */ /* 0x000f220008000800 */
[----:B------:R-:W-:Y:S01]  /*29740*/  VIADD R5, R7, 0xb1 ;  /* 0x000000b107057836 */ /* 0x000fe20000000000 */
[----:B------:R-:W5:Y:S04]  /*29750*/  LDCU UR5, c[0x0][0x3b8] ;  /* 0x00007700ff0577ac */ /* 0x000f680008000800 */
[----:B---3--:R-:W-:-:S02]  /*29760*/  ISETP.LT.AND P3, PT, R5, UR7, !P0 ;  /* 0x0000000705007c0c */ /* 0x008fc4000c761270 */
[-C--:B------:R-:W-:Y:S01]  /*29770*/  LEA.HI.X.SX32 R5, R10, R3.reuse, 0x1, P6 ;  /* 0x000000030a057211 */ /* 0x080fe200030f0eff */
[----:B------:R-:W3:Y:S01]  /*29780*/  LDCU UR7, c[0x0][0x39c] ;  /* 0x00007380ff0777ac */ /* 0x000ee20008000800 */
[C---:B------:R-:W-:Y:S02]  /*29790*/  IADD3 R10, P6, PT, R0.reuse, R2, RZ ;  /* 0x00000002000a7210 */ /* 0x040fe40007fde0ff */
[----:B--2---:R-:W-:Y:S02]  /*297a0*/  PRMT R28, R19, 0x7770, RZ ;  /* 0x00007770131c7816 */ /* 0x004fe400000000ff */
[----:B------:R-:W-:Y:S01]  /*297b0*/  LEA.HI.X.SX32 R11, R0, R3, 0x1, P6 ;  /* 0x00000003000b7211 */ /* 0x000fe200030f0eff */
[----:B------:R-:W-:Y:S04]  /*297c0*/  @P1 STG.E.U8 desc[UR12][R4.64], R29 ;  /* 0x0000001d04001986 */ /* 0x000fe8000c10110c */
[----:B------:R2:W-:Y:S04]  /*297d0*/  @P5 STG.E.U8 desc[UR12][R10.64], R28 ;  /* 0x0000001c0a005986 */ /* 0x0005e8000c10110c */
[----:B--2---:R-:W2:Y:S01]  /*297e0*/  LDL.LU R28, [R1+0xa4] ;  /* 0x0000a400011c7983 */ /* 0x004ea20000300800 */
[----:B------:R-:W-:-:S02]  /*297f0*/  VIADD R6, R7, 0xb2 ;  /* 0x000000b207067836 */ /* 0x000fc40000000000 */
[----:B------:R-:W-:-:S03]  /*29800*/  VIADD R7, R7, 0xb3 ;  /* 0x000000b307077836 */ /* 0x000fc60000000000 */
[----:B0-----:R-:W-:Y:S01]  /*29810*/  ISETP.LT.AND P1, PT, R6, UR8, !P0 ;  /* 0x0000000806007c0c */ /* 0x001fe2000c721270 */
[----:B------:R-:W0:Y:S01]  /*29820*/  LDCU UR8, c[0x0][0x39c] ;  /* 0x00007380ff0877ac */ /* 0x000e220008000800 */
[----:B-1----:R-:W-:Y:S01]  /*29830*/  VIADD R8, R0, UR6 ;  /* 0x0000000600087c36 */ /* 0x002fe20008000000 */
[----:B---3--:R-:W-:Y:S01]  /*29840*/  ISETP.LT.AND P5, PT, R7, UR7, !P0 ;  /* 0x0000000707007c0c */ /* 0x008fe2000c7a1270 */
[----:B------:R-:W1:Y:S03]  /*29850*/  LDCU UR7, c[0x0][0x39c] ;  /* 0x00007380ff0777ac */ /* 0x000e660008000800 */
[C---:B------:R-:W-:Y:S01]  /*29860*/  IADD3 R6, P6, PT, R8.reuse, R2, RZ ;  /* 0x0000000208067210 */ /* 0x040fe20007fde0ff */
[----:B----4-:R-:W-:Y:S01]  /*29870*/  VIADD R0, R8, UR4 ;  /* 0x0000000408007c36 */ /* 0x010fe20008000000 */
[----:B------:R-:W3:Y:S01]  /*29880*/  LDCU UR6, c[0x0][0x3b8] ;  /* 0x00007700ff0677ac */ /* 0x000ee20008000800 */
[----:B------:R-:W-:-:S02]  /*29890*/  PRMT R29, R19, 0x7771, RZ ;  /* 0x00007771131d7816 */ /* 0x000fc400000000ff */
[----:B------:R-:W-:Y:S01]  /*298a0*/  LEA.HI.X.SX32 R7, R8, R3, 0x1, P6 ;  /* 0x0000000308077211 */ /* 0x000fe200030f0eff */
[----:B------:R-:W4:Y:S01]  /*298b0*/  LDCU UR4, c[0x0][0x3b8] ;  /* 0x00007700ff0477ac */ /* 0x000f220008000800 */
[----:B------:R-:W-:-:S03]  /*298c0*/  IADD3 R8, P6, PT, R0, R2, RZ ;  /* 0x0000000200087210 */ /* 0x000fc60007fde0ff */
[----:B------:R0:W-:Y:S01]  /*298d0*/  @P4 STG.E.U8 desc[UR12][R6.64], R29 ;  /* 0x0000001d06004986 */ /* 0x0001e2000c10110c */
[----:B------:R-:W-:Y:S02]  /*298e0*/  LEA.HI.X.SX32 R9, R0, R3, 0x1, P6 ;  /* 0x0000000300097211 */ /* 0x000fe400030f0eff */
[----:B------:R-:W-:Y:S01]  /*298f0*/  PRMT R11, R12, 0x7772, RZ ;  /* 0x000077720c0b7816 */ /* 0x000fe200000000ff */
[----:B-----5:R-:W-:Y:S01]  /*29900*/  VIADD R10, R0, UR5 ;  /* 0x00000005000a7c36 */ /* 0x020fe20008000000 */
[----:B------:R-:W5:Y:S03]  /*29910*/  LDCU UR5, c[0x0][0x3b8] ;  /* 0x00007700ff0577ac */ /* 0x000f660008000800 */
[----:B------:R1:W-:Y:S01]  /*29920*/  @P2 STG.E.U8 desc[UR12][R8.64], R11 ;  /* 0x0000000b08002986 */ /* 0x0003e2000c10110c */
[----:B---3--:R-:W-:Y:S01]  /*29930*/  VIADD R0, R10, UR6 ;  /* 0x000000060a007c36 */ /* 0x008fe20008000000 */
[----:B------:R-:W3:Y:S01]  /*29940*/  LDCU UR6, c[0x0][0x3b8] ;  /* 0x00007700ff0677ac */ /* 0x000ee20008000800 */
[----:B0-----:R-:W-:-:S02]  /*29950*/  PRMT R29, R12, 0x7773, RZ ;  /* 0x000077730c1d7816 */ /* 0x001fc400000000ff */
[----:B-1----:R-:W-:Y:S01]  /*29960*/  PRMT R9, R13, 0x7772, RZ ;  /* 0x000077720d097816 */ /* 0x002fe200000000ff */
[C---:B--2---:R-:W-:Y:S02]  /*29970*/  VIADD R4, R28.reuse, 0xb4 ;  /* 0x000000b41c047836 */ /* 0x044fe40000000000 */
[----:B------:R-:W-:-:S03]  /*29980*/  VIADD R5, R28, 0xb5 ;  /* 0x000000b51c057836 */ /* 0x000fc60000000000 */
[----:B------:R-:W-:Y:S01]  /*29990*/  ISETP.LT.AND P4, PT, R4, UR8, !P0 ;  /* 0x0000000804007c0c */ /* 0x000fe2000c781270 */
[----:B------:R-:W0:Y:S01]  /*299a0*/  LDCU UR8, c[0x0][0x39c] ;  /* 0x00007380ff0877ac */ /* 0x000e220008000800 */
[----:B------:R-:W-:Y:S02]  /*299b0*/  ISETP.LT.AND P2, PT, R5, UR7, !P0 ;  /* 0x0000000705007c0c */ /* 0x000fe4000c741270 */
[-C--:B------:R-:W-:Y:S01]  /*299c0*/  IADD3 R4, P6, PT, R10, R2.reuse, RZ ;  /* 0x000000020a047210 */ /* 0x080fe20007fde0ff */
[----:B------:R-:W1:Y:S01]  /*299d0*/  LDCU UR7, c[0x0][0x39c] ;  /* 0x00007380ff0777ac */ /* 0x000e620008000800 */
[----:B------:R-:W-:Y:S02]  /*299e0*/  VIADD R7, R28, 0xb6 ;  /* 0x000000b61c077836 */ /* 0x000fe40000000000 */
[----:B------:R-:W-:Y:S02]  /*299f0*/  LEA.HI.X.SX32 R5, R10, R3, 0x1, P6 ;  /* 0x000000030a057211 */ /* 0x000fe400030f0eff */
[----:B------:R-:W-:-:S03]  /*29a00*/  IADD3 R6, P6, PT, R0, R2, RZ ;  /* 0x0000000200067210 */ /* 0x000fc60007fde0ff */
[----:B------:R2:W-:Y:S01]  /*29a10*/  @P3 STG.E.U8 desc[UR12][R4.64], R29 ;  /* 0x0000001d04003986 */ /* 0x0005e2000c10110c */
[----:B------:R-:W-:Y:S01]  /*29a20*/  VIADD R8, R28, 0xb7 ;  /* 0x000000b71c087836 */ /* 0x000fe20000000000 */
[----:B0-----:R-:W-:Y:S01]  /*29a30*/  ISETP.LT.AND P3, PT, R7, UR8, !P0 ;  /* 0x0000000807007c0c */ /* 0x001fe2000c761270 */
[----:B------:R-:W0:Y:S01]  /*29a40*/  LDCU UR8, c[0x0][0x39c] ;  /* 0x00007380ff0877ac */ /* 0x000e220008000800 */
[CC--:B------:R-:W-:Y:S01]  /*29a50*/  LEA.HI.X.SX32 R7, R0.reuse, R3.reuse, 0x1, P6 ;  /* 0x0000000300077211 */ /* 0x0c0fe200030f0eff */
[----:B----4-:R-:W-:Y:S01]  /*29a60*/  VIADD R0, R0, UR4 ;  /* 0x0000000400007c36 */ /* 0x010fe20008000000 */
[----:B------:R-:W4:Y:S03]  /*29a70*/  LDCU UR4, c[0x0][0x3b8] ;  /* 0x00007700ff0477ac */ /* 0x000f260008000800 */
[----:B------:R3:W-:Y:S01]  /*29a80*/  @P1 STG.E.U8 desc[UR12][R6.64], R9 ;  /* 0x0000000906001986 */ /* 0x0007e2000c10110c */
[----:B-1----:R-:W-:Y:S01]  /*29a90*/  ISETP.LT.AND P1, PT, R8, UR7, !P0 ;  /* 0x0000000708007c0c */ /* 0x002fe2000c721270 */
[----:B------:R-:W1:Y:S01]  /*29aa0*/  LDCU UR7, c[0x0][0x39c] ;  /* 0x00007380ff0777ac */ /* 0x000e620008000800 */
[CC--:B------:R-:W-:Y:S01]  /*29ab0*/  IADD3 R10, P6, PT, R0.reuse, R2.reuse, RZ ;  /* 0x00000002000a7210 */ /* 0x0c0fe20007fde0ff */
[C---:B-----5:R-:W-:Y:S01]  /*29ac0*/  VIADD R8, R0.reuse, UR5 ;  /* 0x0000000500087c36 */ /* 0x060fe20008000000 */
[----:B--2---:R-:W-:Y:S01]  /*29ad0*/  PRMT R29, R13, 0x7773, RZ ;  /* 0x000077730d1d7816 */ /* 0x004fe200000000ff */
[----:B------:R-:W2:Y:S01]  /*29ae0*/  LDCU UR5, c[0x0][0x3b8] ;  /* 0x00007700ff0577ac */ /* 0x000ea20008000800 */
[----:B------:R-:W-:Y:S01]  /*29af0*/  LEA.HI.X.SX32 R11, R0, R3, 0x1, P6 ;  /* 0x00000003000b7211 */ /* 0x000fe200030f0eff */
[----:B------:R-:W-:Y:S01]  /*29b00*/  VIADD R0, R28, 0xb8 ;  /* 0x000000b81c007836 */ /* 0x000fe20000000000 */
[----:B------:R-:W-:-:S02]  /*29b10*/  IADD3 R4, P6, PT, R8, R2, RZ ;  /* 0x0000000208047210 */ /* 0x000fc40007fde0ff */
[----:B------:R-:W-:Y:S01]  /*29b20*/  PRMT R13, R14, 0x7772, RZ ;  /* 0x000077720e0d7816 */ /* 0x000fe200000000ff */
[----:B------:R4:W-:Y:S01]  /*29b30*/  @P5 STG.E.U8 desc[UR12][R10.64], R29 ;  /* 0x0000001d0a005986 */ /* 0x0009e2000c10110c */
[----:B0-----:R-:W-:Y:S01]  /*29b40*/  ISETP.LT.AND P5, PT, R0, UR8, !P0 ;  /* 0x0000000800007c0c */ /* 0x001fe2000c7a1270 */
[----:B------:R-:W0:Y:S01]  /*29b50*/  LDCU UR8, c[0x0][0x39c] ;  /* 0x00007380ff0877ac */ /* 0x000e220008000800 */
[-C--:B------:R-:W-:Y:S01]  /*29b60*/  LEA.HI.X.SX32 R5, R8, R3.reuse, 0x1, P6 ;  /* 0x0000000308057211 */ /* 0x080fe200030f0eff */
[----:B------:R-:W-:Y:S02]  /*29b70*/  VIADD R0, R28, 0xb9 ;  /* 0x000000b91c007836 */ /* 0x000fe40000000000 */
[----:B---3--:R-:W-:Y:S01]  /*29b80*/  VIADD R6, R8, UR6 ;  /* 0x0000000608067c36 */ /* 0x008fe20008000000 */
[----:B------:R-:W3:Y:S01]  /*29b90*/  LDCU UR6, c[0x0][0x3b8] ;  /* 0x00007700ff0677ac */ /* 0x000ee20008000800 */
[----:B------:R5:W-:Y:S01]  /*29ba0*/  @P4 STG.E.U8 desc[UR12][R4.64], R13 ;  /* 0x0000000d04004986 */ /* 0x000be2000c10110c */
[----:B-1----:R-:W-:Y:S01]  /*29bb0*/  ISETP.LT.AND P4, PT, R0, UR7, !P0 ;  /* 0x0000000700007c0c */ /* 0x002fe2000c781270 */
[----:B------:R-:W1:Y:S01]  /*29bc0*/  LDCU UR7, c[0x0][0x39c] ;  /* 0x00007380ff0777ac */ /* 0x000e620008000800 */
[CC--:B------:R-:W-:Y:S01]  /*29bd0*/  IADD3 R8, P6, PT, R6.reuse, R2.reuse, RZ ;  /* 0x0000000206087210 */ /* 0x0c0fe20007fde0ff */
[----:B----4-:R-:W-:Y:S01]  /*29be0*/  VIADD R10, R6, UR4 ;  /* 0x00000004060a7c36 */ /* 0x010fe20008000000 */
[----:B------:R-:W-:Y:S01]  /*29bf0*/  PRMT R11, R14, 0x7773, RZ ;  /* 0x000077730e0b7816 */ /* 0x000fe200000000ff */
[----:B------:R-:W-:Y:S01]  /*29c00*/  VIADD R0, R28, 0xba ;  /* 0x000000ba1c007836 */ /* 0x000fe20000000000 */
[----:B------:R-:W-:Y:S01]  /*29c10*/  LEA.HI.X.SX32 R9, R6, R3, 0x1, P6 ;  /* 0x0000000306097211 */ /* 0x000fe200030f0eff */
[----:B------:R-:W4:Y:S01]  /*29c20*/  LDCU UR4, c[0x0][0x3b8] ;  /* 0x00007700ff0477ac */ /* 0x000f220008000800 */
[----:B------:R-:W-:Y:S01]  /*29c30*/  IADD3 R6, P6, PT, R10, R2, RZ ;  /* 0x000000020a067210 */ /* 0x000fe20007fde0ff */
[----:B------:R-:W4:Y:S01]  /*29c40*/  LDL.LU R29, [R1+0xa0] ;  /* 0x0000a000011d7983 */ /* 0x000f220000300800 */
[----:B-----5:R-:W-:-:S02]  /*29c50*/  PRMT R13, R15, 0x7772, RZ ;  /* 0x000077720f0d7816 */ /* 0x020fc400000000ff */
[-C--:B------:R-:W-:Y:S01]  /*29c60*/  LEA.HI.X.SX32 R7, R10, R3.reuse, 0x1, P6 ;  /* 0x000000030a077211 */ /* 0x080fe200030f0eff */
[----:B------:R3:W-:Y:S01]  /*29c70*/  @P2 STG.E.U8 desc[UR12][R8.64], R11 ;  /* 0x0000000b08002986 */ /* 0x0007e2000c10110c */
[----:B0-----:R-:W-:Y:S01]  /*29c80*/  ISETP.LT.AND P2, PT, R0, UR8, !P0 ;  /* 0x0000000800007c0c */ /* 0x001fe2000c741270 */
[----:B------:R-:W0:Y:S01]  /*29c90*/  LDCU UR8, c[0x0][0x39c] ;  /* 0x00007380ff0877ac */ /* 0x000e220008000800 */
[----:B------:R-:W-:Y:S01]  /*29ca0*/  VIADD R0, R28, 0xbb ;  /* 0x000000bb1c007836 */ /* 0x000fe20000000000 */
[----:B------:R5:W-:Y:S01]  /*29cb0*/  @P3 STG.E.U8 desc[UR12][R6.64], R13 ;  /* 0x0000000d06003986 */ /* 0x000be2000c10110c */
[----:B--2---:R-:W-:Y:S01]  /*29cc0*/  VIADD R10, R10, UR5 ;  /* 0x000000050a0a7c36 */ /* 0x004fe20008000000 */
[----:B------:R-:W2:Y:S02]  /*29cd0*/  LDCU UR5, c[0x0][0x3b8] ;  /* 0x00007700ff0577ac */ /* 0x000ea40008000800 */
[----:B-1----:R-:W-:Y:S01]  /*29ce0*/  ISETP.LT.AND P3, PT, R0, UR7, !P0 ;  /* 0x0000000700007c0c */ /* 0x002fe2000c761270 */
[----:B------:R-:W1:Y:S01]  /*29cf0*/  LDCU UR7, c[0x0][0x39c] ;  /* 0x00007380ff0777ac */ /* 0x000e620008000800 */
[CC--:B------:R-:W-:Y:S01]  /*29d00*/  IADD3 R4, P6, PT, R10.reuse, R2.reuse, RZ ;  /* 0x000000020a047210 */ /* 0x0c0fe20007fde0ff */
[----:B---3--:R-:W-:Y:S01]  /*29d10*/  VIADD R11, R10, UR6 ;  /* 0x000000060a0b7c36 */ /* 0x008fe20008000000 */
[----:B------:R-:W-:Y:S01]  /*29d20*/  PRMT R15, R15, 0x7773, RZ ;  /* 0x000077730f0f7816 */ /* 0x000fe200000000ff */
[----:B------:R-:W-:Y:S01]  /*29d30*/  VIADD R0, R28, 0xbc ;  /* 0x000000bc1c007836 */ /* 0x000fe20000000000 */
[----:B------:R-:W-:Y:S01]  /*29d40*/  LEA.HI.X.SX32 R5, R10, R3, 0x1, P6 ;  /* 0x000000030a057211 */ /* 0x000fe200030f0eff */
[----:B------:R-:W3:Y:S01]  /*29d50*/  LDCU UR6, c[0x0][0x3b8] ;  /* 0x00007700ff0677ac */ /* 0x000ee20008000800 */
[----:B------:R-:W-:-:S02]  /*29d60*/  IADD3 R8, P6, PT, R11, R2, RZ ;  /* 0x000000020b087210 */ /* 0x000fc40007fde0ff */
[----:B-----5:R-:W-:Y:S01]  /*29d70*/  PRMT R13, R16, 0x7772, RZ ;  /* 0x00007772100d7816 */ /* 0x020fe200000000ff */
[----:B------:R5:W-:Y:S01]  /*29d80*/  @P1 STG.E.U8 desc[UR12][R4.64], R15 ;  /* 0x0000000f04001986 */ /* 0x000be2000c10110c */
[----:B0-----:R-:W-:Y:S01]  /*29d90*/  ISETP.LT.AND P1, PT, R0, UR8, !P0 ;  /* 0x0000000800007c0c */ /* 0x001fe2000c721270 */
[----:B------:R-:W0:Y:S01]  /*29da0*/  LDCU UR8, c[0x0][0x39c] ;  /* 0x00007380ff0877ac */ /* 0x000e220008000800 */
[C---:B------:R-:W-:Y:S01]  /*29db0*/  LEA.HI.X.SX32 R9, R11.reuse, R3, 0x1, P6 ;  /* 0x000000030b097211 */ /* 0x040fe200030f0eff */
[----:B------:R-:W-:Y:S02]  /*29dc0*/  VIADD R0, R28, 0xbd ;  /* 0x000000bd1c007836 */ /* 0x000fe40000000000 */
[----:B----4-:R-:W-:Y:S01]  /*29dd0*/  VIADD R11, R11, UR4 ;  /* 0x000000040b0b7c36 */ /* 0x010fe20008000000 */
[----:B------:R-:W4:Y:S01]  /*29de0*/  LDCU UR4, c[0x0][0x3b8] ;  /* 0x00007700ff0477ac */ /* 0x000f220008000800 */
[----:B------:R0:W-:Y:S01]  /*29df0*/  @P5 STG.E.U8 desc[UR12][R8.64], R13 ;  /* 0x0000000d08005986 */ /* 0x0001e2000c10110c */
[----:B-1----:R-:W-:Y:S01]  /*29e00*/  ISETP.LT.AND P5, PT, R0, UR7, !P0 ;  /* 0x0000000700007c0c */ /* 0x002fe2000c7a1270 */
[----:B------:R-:W1:Y:S01]  /*29e10*/  LDCU UR7, c[0x0][0x39c] ;  /* 0x00007380ff0777ac */ /* 0x000e620008000800 */
[C---:B------:R-:W-:Y:S01]  /*29e20*/  IADD3 R6, P6, PT, R11.reuse, R2, RZ ;  /* 0x000000020b067210 */ /* 0x040fe20007fde0ff */
[----:B--2---:R-:W-:-:S02]  /*29e30*/  VIADD R10, R11, UR5 ;  /* 0x000000050b0a7c36 */ /* 0x004fc40008000000 */
[----:B------:R-:W-:Y:S01]  /*29e40*/  VIADD R0, R28, 0xbe ;  /* 0x000000be1c007836 */ /* 0x000fe20000000000 */
[-C--:B------:R-:W-:Y:S01]  /*29e50*/  LEA.HI.X.SX32 R7, R11, R3.reuse, 0x1, P6 ;  /* 0x000000030b077211 */ /* 0x080fe200030f0eff */
[----:B------:R-:W2:Y:S01]  /*29e60*/  LDCU UR5, c[0x0][0x3b8] ;  /* 0x00007700ff0577ac */ /* 0x000ea20008000800 */
[----:B------:R-:W-:Y:S02]  /*29e70*/  PRMT R11, R16, 0x7773, RZ ;  /* 0x00007773100b7816 */ /* 0x000fe400000000ff */
[----:B-----5:R-:W-:Y:S02]  /*29e80*/  IADD3 R4, P6, PT, R10, R2, RZ ;  /* 0x000000020a047210 */ /* 0x020fe40007fde0ff */
[----:B0-----:R-:W-:Y:S01]  /*29e90*/  PRMT R13, R17, 0x7772, RZ ;  /* 0x00007772110d7816 */ /* 0x001fe200000000ff */
[----:B------:R4:W-:Y:S01]  /*29ea0*/  @P4 STG.E.U8 desc[UR12][R6.64], R11 ;  /* 0x0000000b06004986 */ /* 0x0009e2000c10110c */
[----:B------:R-:W-:Y:S01]  /*29eb0*/  ISETP.LT.AND P4, PT, R0, UR8, !P0 ;  /* 0x0000000800007c0c */ /* 0x000fe2000c781270 */
[----:B------:R-:W0:Y:S01]  /*29ec0*/  LDCU UR8, c[0x0][0x39c] ;  /* 0x00007380ff0877ac */ /* 0x000e220008000800 */
[----:B------:R-:W-:Y:S01]  /*29ed0*/  LEA.HI.X.SX32 R5, R10, R3, 0x1, P6 ;  /* 0x000000030a057211 */ /* 0x000fe200030f0eff */
[----:B------:R-:W-:-:S02]  /*29ee0*/  VIADD R0, R28, 0xbf ;  /* 0x000000bf1c007836 */ /* 0x000fc40000000000 */
        /* <DEDUP_REMOVED lines=11> */
[----:B------:R-:W-:-:S02]  /*29fa0*/  IADD3 R6, P6, PT, R11, R2, RZ ;  /* 0x000000020b067210 */ /* 0x000fc40007fde0ff */
[----:B-----5:R-:W-:Y:S01]  /*29fb0*/  PRMT R13, R18, 0x7772, RZ ;  /* 0x00007772120d7816 */ /* 0x020fe200000000ff */
[----:B------:R5:W-:Y:S01]  /*29fc0*/  @P3 STG.E.U8 desc[UR12][R8.64], R17 ;  /* 0x0000001108003986 */ /* 0x000be2000c10110c */
[----:B0-----:R-:W-:Y:S01]  /*29fd0*/  ISETP.LT.AND P3, PT, R0, UR8, !P0 ;  /* 0x0000000800007c0c */ /* 0x001fe2000c761270 */
[----:B------:R-:W0:Y:S01]  /*29fe0*/  LDCU UR8, c[0x0][0x39c] ;  /* 0x00007380ff0877ac */ /* 0x000e220008000800 */
[C---:B------:R-:W-:Y:S01]  /*29ff0*/  LEA.HI.X.SX32 R7, R11.reuse, R3, 0x1, P6 ;  /* 0x000000030b077211 */ /* 0x040fe200030f0eff */
[----:B------:R-:W-:Y:S02]  /*2a000*/  VIADD R0, R28, 0xc1 ;  /* 0x000000c11c007836 */ /* 0x000fe40000000000 */
[----:B--2---:R-:W-:Y:S01]  /*2a010*/  VIADD R11, R11, UR5 ;  /* 0x000000050b0b7c36 */ /* 0x004fe20008000000 */
[----:B------:R-:W2:Y:S01]  /*2a020*/  LDCU UR5, c[0x0][0x3b8] ;  /* 0x00007700ff0577ac */ /* 0x000ea20008000800 */
[----:B------:R0:W-:Y:S01]  /*2a030*/  @P1 STG.E.U8 desc[UR12][R6.64], R13 ;  /* 0x0000000d06001986 */ /* 0x0001e2000c10110c */
[----:B-1----:R-:W-:Y:S01]  /*2a040*/  ISETP.LT.AND P1, PT, R0, UR7, !P0 ;  /* 0x0000000700007c0c */ /* 0x002fe2000c721270 */
[----:B------:R-:W1:Y:S01]  /*2a050*/  LDCU UR7, c[0x0][0x39c] ;  /* 0x00007380ff0777ac */ /* 0x000e620008000800 */
[C---:B------:R-:W-:Y:S01]  /*2a060*/  IADD3 R4, P6, PT, R11.reuse, R2, RZ ;  /* 0x000000020b047210 */ /* 0x040fe20007fde0ff */
[----:B---3--:R-:W-:-:S02]  /*2a070*/  VIADD R10, R11, UR6 ;  /* 0x000000060b0a7c36 */ /* 0x008fc40008000000 */
[----:B------:R-:W-:Y:S01]  /*2a080*/  VIADD R0, R28, 0xc2 ;  /* 0x000000c21c007836 */ /* 0x000fe20000000000 */
[-C--:B------:R-:W-:Y:S01]  /*2a090*/  LEA.HI.X.SX32 R5, R11, R3.reuse, 0x1, P6 ;  /* 0x000000030b057211 */ /* 0x080fe200030f0eff */
[----:B------:R-:W3:Y:S01]  /*2a0a0*/  LDCU UR6, c[0x0][0x3b8] ;  /* 0x00007700ff0677ac */ /* 0x000ee20008000800 */
        /* <DEDUP_REMOVED lines=8> */
[----:B----4-:R-:W-:Y:S01]  /*2a130*/  VIADD R10, R10, UR4 ;  /* 0x000000040a0a7c36 */ /* 0x010fe20008000000 */
[----:B------:R-:W4:Y:S01]  /*2a140*/  LDCU UR4, c[0x0][0x3b8] ;  /* 0x00007700ff0477ac */ /* 0x000f220008000800 */
[----:B------:R5:W-:Y:S01]  /*2a150*/  @P4 STG.E.U8 desc[UR12][R8.64], R13 ;  /* 0x0000000d08004986 */ /* 0x000be2000c10110c */
[----:B-1----:R-:W-:Y:S01]  /*2a160*/  ISETP.LT.AND P4, PT, R0, UR7, !P0 ;  /* 0x0000000700007c0c */ /* 0x002fe2000c781270 */
[----:B------:R-:W1:Y:S01]  /*2a170*/  LDCU UR7, c[0x0][0x39c] ;  /* 0x00007380ff0777ac */ /* 0x000e620008000800 */
[CC--:B------:R-:W-:Y:S01]  /*2a180*/  IADD3 R6, P6, PT, R10.reuse, R2.reuse, RZ ;  /* 0x000000020a067210 */ /* 0x0c0fe20007fde0ff */
[----:B--2---:R-:W-:Y:S01]  /*2a190*/  VIADD R11, R10, UR5 ;  /* 0x000000050a0b7c36 */ /* 0x004fe20008000000 */
[----:B------:R-:W-:Y:S01]  /*2a1a0*/  PRMT R19, R19, 0x7773, RZ ;  /* 0x0000777313137816 */ /* 0x000fe200000000ff */
[----:B------:R-:W-:Y:S01]  /*2a1b0*/  VIADD R0, R28, 0xc4 ;  /* 0x000000c41c007836 */ /* 0x000fe20000000000 */
[----:B------:R-:W-:Y:S01]  /*2a1c0*/  LEA.HI.X.SX32 R7, R10, R3, 0x1, P6 ;  /* 0x000000030a077211 */ /* 0x000fe200030f0eff */
[----:B------:R-:W2:Y:S01]  /*2a1d0*/  LDCU UR5, c[0x0][0x3b8] ;  /* 0x00007700ff0577ac */ /* 0x000ea20008000800 */
[----:B------:R-:W-:-:S02]  /*2a1e0*/  IADD3 R4, P6, PT, R11, R2, RZ ;  /* 0x000000020b047210 */ /* 0x000fc40007fde0ff */
[----:B-----5:R-:W-:Y:S01]  /*2a1f0*/  PRMT R9, R20, 0x7770, RZ ;  /* 0x0000777014097816 */ /* 0x020fe200000000ff */
[----:B------:R5:W-:Y:S01]  /*2a200*/  @P2 STG.E.U8 desc[UR12][R6.64], R19 ;  /* 0x0000001306002986 */ /* 0x000be2000c10110c */
[----:B0-----:R-:W-:Y:S01]  /*2a210*/  ISETP.LT.AND P2, PT, R0, UR8, !P0 ;  /* 0x0000000800007c0c */ /* 0x001fe2000c741270 */
[----:B------:R-:W0:Y:S01]  /*2a220*/  LDCU UR8, c[0x0][0x39c] ;  /* 0x00007380ff0877ac */ /* 0x000e220008000800 */
[CC--:B------:R-:W-:Y:S01]  /*2a230*/  LEA.HI.X.SX32 R5, R11.reuse, R3.reuse, 0x1, P6 ;  /* 0x000000030b057211 */ /* 0x0c0fe200030f0eff */
[----:B------:R-:W-:Y:S02]  /*2a240*/  VIADD R0, R28, 0xc5 ;  /* 0x000000c51c007836 */ /* 0x000fe40000000000 */
[----:B---3--:R-:W-:Y:S01]  /*2a250*/  VIADD R11, R11, UR6 ;  /* 0x000000060b0b7c36 */ /* 0x008fe20008000000 */
[----:B------:R-:W3:Y:S01]  /*2a260*/  LDCU UR6, c[0x0][0x3b8] ;  /* 0x00007700ff0677ac */ /* 0x000ee20008000800 */
[----:B------:R2:W-:Y:S01]  /*2a270*/  @P3 STG.E.U8 desc[UR12][R4.64], R9 ;  /* 0x0000000904003986 */ /* 0x0005e2000c10110c */
[----:B-1----:R-:W-:Y:S01]  /*2a280*/  ISETP.LT.AND P3, PT, R0, UR7, !P0 ;  /* 0x0000000700007c0c */ /* 0x002fe2000c761270 */
[----:B------:R-:W1:Y:S01]  /*2a290*/  LDCU UR7, c[0x0][0x39c] ;  /* 0x00007380ff0777ac */ /* 0x000e620008000800 */
[CC--:B------:R-:W-:Y:S01]  /*2a2a0*/  IADD3 R10, P6, PT, R11.reuse, R2.reuse, RZ ;  /* 0x000000020b0a7210 */ /* 0x0c0fe20007fde0ff */
[C---:B----4-:R-:W-:Y:S01]  /*2a2b0*/  VIADD R8, R11.reuse, UR4 ;  /* 0x000000040b087c36 */ /* 0x050fe20008000000 */
[----:B------:R-:W-:Y:S01]  /*2a2c0*/  PRMT R15, R20, 0x7771, RZ ;  /* 0x00007771140f7816 */ /* 0x000fe200000000ff */
[----:B------:R-:W-:Y:S01]  /*2a2d0*/  VIADD R0, R28, 0xc6 ;  /* 0x000000c61c007836 */ /* 0x000fe20000000000 */
[----:B------:R-:W-:Y:S01]  /*2a2e0*/  LEA.HI.X.SX32 R11, R11, R3, 0x1, P6 ;  /* 0x000000030b0b7211 */ /* 0x000fe200030f0eff */
[----:B------:R-:W4:Y:S01]  /*2a2f0*/  LDCU UR4, c[0x0][0x3b8] ;  /* 0x00007700ff0477ac */ /* 0x000f220008000800 */
[----:B-----5:R-:W-:-:S02]  /*2a300*/  IADD3 R6, P6, PT, R8, R2, RZ ;  /* 0x0000000208067210 */ /* 0x020fc40007fde0ff */
[C---:B------:R-:W-:Y:S01]  /*2a310*/  PRMT R13, R21.reuse, 0x7770, RZ ;  /* 0x00007770150d7816 */ /* 0x040fe200000000ff */
[----:B------:R3:W-:Y:S01]  /*2a320*/  @P1 STG.E.U8 desc[UR12][R10.64], R15 ;  /* 0x0000000f0a001986 */ /* 0x0007e2000c10110c */
[----:B0-----:R-:W-:Y:S01]  /*2a330*/  ISETP.LT.AND P1, PT, R0, UR8, !P0 ;  /* 0x0000000800007c0c */ /* 0x001fe2000c721270 */
[----:B------:R-:W0:Y:S01]  /*2a340*/  LDCU UR8, c[0x0][0x39c] ;  /* 0x00007380ff0877ac */ /* 0x000e220008000800 */
[-C--:B------:R-:W-:Y:S01]  /*2a350*/  LEA.HI.X.SX32 R7, R8, R3.reuse, 0x1, P6 ;  /* 0x0000000308077211 */ /* 0x080fe200030f0eff */
[----:B------:R-:W-:Y:S02]  /*2a360*/  VIADD R0, R28, 0xc7 ;  /* 0x000000c71c007836 */ /* 0x000fe40000000000 */
[----:B--2---:R-:W-:Y:S01]  /*2a370*/  VIADD R4, R8, UR5 ;  /* 0x0000000508047c36 */ /* 0x004fe20008000000 */
[----:B------:R-:W2:Y:S01]  /*2a380*/  LDCU UR5, c[0x0][0x3b8] ;  /* 0x00007700ff0577ac */ /* 0x000ea20008000800 */
[----:B------:R5:W-:Y:S01]  /*2a390*/  @P5 STG.E.U8 desc[UR12][R6.64], R13 ;  /* 0x0000000d06005986 */ /* 0x000be2000c10110c */
        /* <DEDUP_REMOVED lines=13> */
[-C--:B------:R-:W-:Y:S01]  /*2a470*/  LEA.HI.X.SX32 R5, R10, R3.reuse, 0x1, P6 ;  /* 0x000000030a057211 */ /* 0x080fe200030f0eff */
[----:B------:R-:W-:Y:S02]  /*2a480*/  VIADD R0, R28, 0xc9 ;  /* 0x000000c91c007836 */ /* 0x000fe40000000000 */
        /* <DEDUP_REMOVED lines=16> */
[C---:B------:R-:W-:Y:S01]  /*2a590*/  LEA.HI.X.SX32 R9, R11.reuse, R3, 0x1, P6 ;  /* 0x000000030b097211 */ /* 0x040fe200030f0eff */
[----:B------:R-:W-:Y:S02]  /*2a5a0*/  VIADD R0, R28, 0xcb ;  /* 0x000000cb1c007836 */ /* 0x000fe40000000000 */
[----:B---3--:R-:W-:Y:S01]  /*2a5b0*/  VIADD R11, R11, UR6 ;  /* 0x000000060b0b7c36 */ /* 0x008fe20008000000 */
[----:B------:R-:W3:Y:S01]  /*2a5c0*/  LDCU UR6, c[0x0][0x3b8] ;  /* 0x00007700ff0677ac */ /* 0x000ee20008000800 */
[----:B------:R0:W-:Y:S01]  /*2a5d0*/  @P1 STG.E.U8 desc[UR12][R8.64], R13 ;  /* 0x0000000d08001986 */ /* 0x0001e2000c10110c */
[----:B-1----:R-:W-:Y:S01]  /*2a5e0*/  ISETP.LT.AND P1, PT, R0, UR7, !P0 ;  /* 0x0000000700007c0c */ /* 0x002fe2000c721270 */
[----:B------:R-:W1:Y:S01]  /*2a5f0*/  LDCU UR7, c[0x0][0x39c] ;  /* 0x00007380ff0777ac */ /* 0x000e620008000800 */
[C---:B------:R-:W-:Y:S01]  /*2a600*/  IADD3 R4, P6, PT, R11.reuse, R2, RZ ;  /* 0x000000020b047210 */ /* 0x040fe20007fde0ff */
[----:B----4-:R-:W-:-:S02]  /*2a610*/  VIADD R10, R11, UR4 ;  /* 0x000000040b0a7c36 */ /* 0x010fc40008000000 */
[----:B------:R-:W-:Y:S01]  /*2a620*/  VIADD R0, R28, 0xcc ;  /* 0x000000cc1c007836 */ /* 0x000fe20000000000 */
[-C--:B------:R-:W-:Y:S01]  /*2a630*/  LEA.HI.X.SX32 R5, R11, R3.reuse, 0x1, P6 ;  /* 0x000000030b057211 */ /* 0x080fe200030f0eff */
[----:B------:R-:W4:Y:S01]  /*2a640*/  LDCU UR4, c[0x0][0x3b8] ;  /* 0x00007700ff0477ac */ /* 0x000f220008000800 */
        /* <DEDUP_REMOVED lines=99> */
[----:B------:R-:W-:Y:S01]  /*2ac80*/  PRMT R21, R21, 0x7773, RZ ;  /* 0x0000777315157816 */ /* 0x000fe200000000ff */
[----:B------:R3:W-:Y:S01]  /*2ac90*/  @P4 STG.E.U8 desc[UR12][R8.64], R13 ;  /* 0x0000000d08004986 */ /* 0x0007e2000c10110c */
[----:B-1----:R-:W-:Y:S01]  /*2aca0*/  ISETP.LT.AND P4, PT, R0, UR7, !P0 ;  /* 0x0000000700007c0c */ /* 0x002fe2000c781270 */
[----:B------:R-:W1:Y:S01]  /*2acb0*/  LDCU UR7, c[0x0][0x39c] ;  /* 0x00007380ff0777ac */ /* 0x000e620008000800 */
[CC--:B------:R-:W-:Y:S01]  /*2acc0*/  IADD3 R4, P6, PT, R11.reuse, R2.reuse, RZ ;  /* 0x000000020b047210 */ /* 0x0c0fe20007fde0ff */
[C---:B----4-:R-:W-:Y:S01]  /*2acd0*/  VIADD R10, R11.reuse, UR4 ;  /* 0x000000040b0a7c36 */ /* 0x050fe20008000000 */
[----:B------:R-:W4:Y:S02]  /*2ace0*/  LDCU UR6, c[0x0][0x3b8] ;  /* 0x00007700ff0677ac */ /* 0x000f240008000800 */
[-C--:B------:R-:W-:Y:S01]  /*2acf0*/  LEA.HI.X.SX32 R5, R11, R3.reuse, 0x1, P6 ;  /* 0x000000030b057211 */ /* 0x080fe200030f0eff */
[----:B------:R-:W-:Y:S01]  /*2ad00*/  VIADD R0, R28, 0xd8 ;  /* 0x000000d81c007836 */ /* 0x000fe20000000000 */
[-C--:B-----5:R-:W-:Y:S01]  /*2ad10*/  IADD3 R6, P6, PT, R10, R2.reuse, RZ ;  /* 0x000000020a067210 */ /* 0x0a0fe20007fde0ff */
[----:B------:R-:W5:Y:S02]  /*2ad20*/  LDCU UR4, c[0x0][0x3b8] ;  /* 0x00007700ff0477ac */ /* 0x000f640008000800 */
[----:B------:R4:W-:Y:S01]  /*2ad30*/  @P2 STG.E.U8 desc[UR12][R4.64], R21 ;  /* 0x0000001504002986 */ /* 0x0009e2000c10110c */
[----:B0-----:R-:W-:Y:S01]  /*2ad40*/  ISETP.LT.AND P2, PT, R0, UR8, !P0 ;  /* 0x0000000800007c0c */ /* 0x001fe2000c741270 */
[----:B------:R-:W0:Y:S01]  /*2ad50*/  LDCU UR8, c[0x0][0x39c] ;  /* 0x00007380ff0877ac */ /* 0x000e220008000800 */
[----:B------:R-:W-:Y:S01]  /*2ad60*/  LEA.HI.X.SX32 R7, R10, R3, 0x1, P6 ;  /* 0x000000030a077211 */ /* 0x000fe200030f0eff */
[----:B------:R-:W-:Y:S01]  /*2ad70*/  VIADD R0, R28, 0xd9 ;  /* 0x000000d91c007836 */ /* 0x000fe20000000000 */
[----:B---3--:R-:W-:Y:S01]  /*2ad80*/  PRMT R13, R22, 0x7772, RZ ;  /* 0x00007772160d7816 */ /* 0x008fe200000000ff */
[----:B--2---:R-:W-:Y:S01]  /*2ad90*/  VIADD R10, R10, UR5 ;  /* 0x000000050a0a7c36 */ /* 0x004fe20008000000 */
[----:B------:R-:W-:Y:S01]  /*2ada0*/  PRMT R15, R22, 0x7773, RZ ;  /* 0x00007773160f7816 */ /* 0x000fe200000000ff */
[----:B------:R-:W2:Y:S02]  /*2adb0*/  LDCU UR5, c[0x0][0x3b8] ;  /* 0x00007700ff0577ac */ /* 0x000ea40008000800 */
[----:B------:R3:W-:Y:S01]  /*2adc0*/  @P3 STG.E.U8 desc[UR12][R6.64], R13 ;  /* 0x0000000d06003986 */ /* 0x0007e2000c10110c */
[----:B-1----:R-:W-:Y:S01]  /*2add0*/  ISETP.LT.AND P3, PT, R0, UR7, !P0 ;  /* 0x0000000700007c0c */ /* 0x002fe2000c761270 */
[----:B------:R-:W1:Y:S01]  /*2ade0*/  LDCU UR7, c[0x0][0x39c] ;  /* 0x00007380ff0777ac */ /* 0x000e620008000800 */
[C---:B------:R-:W-:Y:S01]  /*2adf0*/  IADD3 R8, P6, PT, R10.reuse, R2, RZ ;  /* 0x000000020a087210 */ /* 0x040fe20007fde0ff */
[----:B----4-:R-:W-:-:S02]  /*2ae00*/  VIADD R11, R10, UR6 ;  /* 0x000000060a0b7c36 */ /* 0x010fc40008000000 */
[----:B------:R-:W-:Y:S01]  /*2ae10*/  VIADD R0, R28, 0xda ;  /* 0x000000da1c007836 */ /* 0x000fe20000000000 */
[----:B------:R-:W-:Y:S01]  /*2ae20*/  LEA.HI.X.SX32 R9, R10, R3, 0x1, P6 ;  /* 0x000000030a097211 */ /* 0x000fe200030f0eff */
[----:B------:R-:W4:Y:S01]  /*2ae30*/  LDCU UR6, c[0x0][0x3b8] ;  /* 0x00007700ff0677ac */ /* 0x000f220008000800 */
[----:B------:R-:W-:-:S03]  /*2ae40*/  IADD3 R4, P6, PT, R11, R2, RZ ;  /* 0x000000020b047210 */ /* 0x000fc60007fde0ff */
[----:B------:R2:W-:Y:S01]  /*2ae50*/  @P1 STG.E.U8 desc[UR12][R8.64], R15 ;  /* 0x0000000f08001986 */ /* 0x0005e2000c10110c */
[----:B0-----:R-:W-:Y:S01]  /*2ae60*/  ISETP.LT.AND P1, PT, R0, UR8, !P0 ;  /* 0x0000000800007c0c */ /* 0x001fe2000c721270 */
[----:B------:R-:W0:Y:S01]  /*2ae70*/  LDCU UR8, c[0x0][0x39c] ;  /* 0x00007380ff0877ac */ /* 0x000e220008000800 */
[----:B------:R-:W-:Y:S01]  /*2ae80*/  VIADD R0, R28, 0xdb ;  /* 0x000000db1c007836 */ /* 0x000fe20000000000 */
[CC--:B------:R-:W-:Y:S01]  /*2ae90*/  LEA.HI.X.SX32 R5, R11.reuse, R3.reuse, 0x1, P6 ;  /* 0x000000030b057211 */ /* 0x0c0fe200030f0eff */
[----:B-----5:R-:W-:Y:S01]  /*2aea0*/  VIADD R11, R11, UR4 ;  /* 0x000000040b0b7c36 */ /* 0x020fe20008000000 */
[----:B---3--:R-:W-:Y:S01]  /*2aeb0*/  PRMT R13, R23, 0x7772, RZ ;  /* 0x00007772170d7816 */ /* 0x008fe200000000ff */
[----:B------:R-:W3:Y:S01]  /*2aec0*/  LDCU UR4, c[0x0][0x3b8] ;  /* 0x00007700ff0477ac */ /* 0x000ee20008000800 */
[----:B-1----:R-:W-:Y:S01]  /*2aed0*/  ISETP.LT.AND P6, PT, R0, UR7, !P0 ;  /* 0x0000000700007c0c */ /* 0x002fe2000c7c1270 */
[----:B------:R-:W1:Y:S02]  /*2aee0*/  LDCU UR7, c[0x0][0x39c] ;  /* 0x00007380ff0777ac */ /* 0x000e640008000800 */
[----:B------:R5:W-:Y:S01]  /*2aef0*/  @P5 STG.E.U8 desc[UR12][R4.64], R13 ;  /* 0x0000000d04005986 */ /* 0x000be2000c10110c */
[CC--:B------:R-:W-:Y:S01]  /*2af00*/  IADD3 R6, P5, PT, R11.reuse, R2.reuse, RZ ;  /* 0x000000020b067210 */ /* 0x0c0fe20007fbe0ff */
[----:B--2---:R-:W-:Y:S01]  /*2af10*/  VIADD R10, R11, UR5 ;  /* 0x000000050b0a7c36 */ /* 0x004fe20008000000 */
[----:B------:R-:W-:Y:S01]  /*2af20*/  PRMT R23, R23, 0x7773, RZ ;  /* 0x0000777317177816 */ /* 0x000fe200000000ff */
[----:B------:R-:W-:Y:S01]  /*2af30*/  VIADD R0, R28, 0xdc ;  /* 0x000000dc1c007836 */ /* 0x000fe20000000000 */
[----:B------:R-:W-:Y:S01]  /*2af40*/  LEA.HI.X.SX32 R7, R11, R3, 0x1, P5 ;  /* 0x000000030b077211 */ /* 0x000fe200028f0eff */
[----:B------:R-:W2:Y:S01]  /*2af50*/  LDCU UR5, c[0x0][0x3b8] ;  /* 0x00007700ff0577ac */ /* 0x000ea20008000800 */
[----:B------:R-:W-:-:S03]  /*2af60*/  IADD3 R8, P5, PT, R10, R2, RZ ;  /* 0x000000020a087210 */ /* 0x000fc60007fbe0ff */
[----:B------:R2:W-:Y:S01]  /*2af70*/  @P4 STG.E.U8 desc[UR12][R6.64], R23 ;  /* 0x0000001706004986 */ /* 0x0005e2000c10110c */
[----:B0-----:R-:W-:Y:S01]  /*2af80*/  ISETP.LT.AND P4, PT, R0, UR8, !P0 ;  /* 0x0000000800007c0c */ /* 0x001fe2000c781270 */
[----:B------:R-:W0:Y:S01]  /*2af90*/  LDCU UR8, c[0x0][0x39c] ;  /* 0x00007380ff0877ac */ /* 0x000e220008000800 */
[----:B------:R-:W-:Y:S01]  /*2afa0*/  VIADD R0, R28, 0xdd ;  /* 0x000000dd1c007836 */ /* 0x000fe20000000000 */
[CC--:B------:R-:W-:Y:S01]  /*2afb0*/  LEA.HI.X.SX32 R9, R10.reuse, R3.reuse, 0x1, P5 ;  /* 0x000000030a097211 */ /* 0x0c0fe200028f0eff */
[----:B----4-:R-:W-:Y:S01]  /*2afc0*/  VIADD R10, R10, UR6 ;  /* 0x000000060a0a7c36 */ /* 0x010fe20008000000 */
[----:B-----5:R-:W-:Y:S01]  /*2afd0*/  PRMT R13, R24, 0x7772, RZ ;  /* 0x00007772180d7816 */ /* 0x020fe200000000ff */
[----:B------:R-:W4:Y:S01]  /*2afe0*/  LDCU UR6, c[0x0][0x3b8] ;  /* 0x00007700ff0677ac */ /* 0x000f220008000800 */
[----:B-1----:R-:W-:Y:S01]  /*2aff0*/  ISETP.LT.AND P5, PT, R0, UR7, !P0 ;  /* 0x0000000700007c0c */ /* 0x002fe2000c7a1270 */
[C---:B---3--:R-:W-:Y:S01]  /*2b000*/  VIADD R11, R10.reuse, UR4 ;  /* 0x000000040a0b7c36 */ /* 0x048fe20008000000 */
[----:B------:R-:W1:Y:S01]  /*2b010*/  LDCU UR7, c[0x0][0x39c] ;  /* 0x00007380ff0777ac */ /* 0x000e620008000800 */
[----:B------:R3:W-:Y:S01]  /*2b020*/  @P2 STG.E.U8 desc[UR12][R8.64], R13 ;  /* 0x0000000d08002986 */ /* 0x0007e2000c10110c */
[----:B------:R-:W-:Y:S01]  /*2b030*/  IADD3 R4, P2, PT, R10, R2, RZ ;  /* 0x000000020a047210 */ /* 0x000fe20007f5e0ff */
[----:B------:R-:W-:Y:S01]  /*2b040*/  VIADD R0, R28, 0xde ;  /* 0x000000de1c007836 */ /* 0x000fe20000000000 */
[----:B------:R-:W-:Y:S01]  /*2b050*/  PRMT R15, R24, 0x7773, RZ ;  /* 0x00007773180f7816 */ /* 0x000fe200000000ff */
[----:B------:R-:W5:Y:S01]  /*2b060*/  LDCU UR4, c[0x0][0x3b8] ;  /* 0x00007700ff0477ac */ /* 0x000f620008000800 */
[----:B------:R-:W-:-:S02]  /*2b070*/  LEA.HI.X.SX32 R5, R10, R3, 0x1, P2 ;  /* 0x000000030a057211 */ /* 0x000fc400010f0eff */
[----:B--2---:R-:W-:-:S03]  /*2b080*/  IADD3 R6, P2, PT, R11, R2, RZ ;  /* 0x000000020b067210 */ /* 0x004fc60007f5e0ff */
[----:B------:R-:W-:Y:S01]  /*2b090*/  @P3 STG.E.U8 desc[UR12][R4.64], R15 ;  /* 0x0000000f04003986 */ /* 0x000fe2000c10110c */
[CC--:B------:R-:W-:Y:S01]  /*2b0a0*/  LEA.HI.X.SX32 R7, R11.reuse, R3.reuse, 0x1, P2 ;  /* 0x000000030b077211 */ /* 0x0c0fe200010f0eff */
[----:B------:R-:W-:Y:S01]  /*2b0b0*/  VIADD R11, R11, UR5 ;  /* 0x000000050b0b7c36 */ /* 0x000fe20008000000 */
[----:B---3--:R-:W-:Y:S01]  /*2b0c0*/  PRMT R13, R25, 0x7772, RZ ;  /* 0x00007772190d7816 */ /* 0x008fe200000000ff */
[----:B------:R-:W2:Y:S01]  /*2b0d0*/  LDCU UR5, c[0x0][0x3b8] ;  /* 0x00007700ff0577ac */ /* 0x000ea20008000800 */
[----:B0-----:R-:W-:Y:S01]  /*2b0e0*/  ISETP.LT.AND P3, PT, R0, UR8, !P0 ;  /* 0x0000000800007c0c */ /* 0x001fe2000c761270 */
[----:B------:R-:W-:Y:S02]  /*2b0f0*/  VIADD R0, R28, 0xdf ;  /* 0x000000df1c007836 */ /* 0x000fe40000000000 */
[----:B------:R0:W-:Y:S01]  /*2b100*/  @P1 STG.E.U8 desc[UR12][R6.64], R13 ;  /* 0x0000000d06001986 */ /* 0x0001e2000c10110c */
[C---:B------:R-:W-:Y:S01]  /*2b110*/  IADD3 R8, P1, PT, R11.reuse, R2, RZ ;  /* 0x000000020b087210 */ /* 0x040fe20007f3e0ff */
[----:B------:R-:W3:Y:S01]  /*2b120*/  LDCU UR8, c[0x0][0x39c] ;  /* 0x00007380ff0877ac */ /* 0x000ee20008000800 */
[----:B-1----:R-:W-:Y:S01]  /*2b130*/  ISETP.LT.AND P2, PT, R0, UR7, !P0 ;  /* 0x0000000700007c0c */ /* 0x002fe2000c741270 */
[----:B------:R-:W1:Y:S01]  /*2b140*/  LDS.128 R4, [R29] ;  /* 0x000000001d047984 */ /* 0x000e620000000c00 */
[----:B------:R-:W2:Y:S01]  /*2b150*/  LDCU UR7, c[0x0][0x39c] ;  /* 0x00007380ff0777ac */ /* 0x000ea20008000800 */
[C---:B------:R-:W-:Y:S01]  /*2b160*/  LEA.HI.X.SX32 R9, R11.reuse, R3, 0x1, P1 ;  /* 0x000000030b097211 */ /* 0x040fe200008f0eff */
[----:B----4-:R-:W-:Y:S01]  /*2b170*/  VIADD R11, R11, UR6 ;  /* 0x000000060b0b7c36 */ /* 0x010fe20008000000 */
[----:B------:R-:W-:Y:S01]  /*2b180*/  PRMT R25, R25, 0x7773, RZ ;  /* 0x0000777319197816 */ /* 0x000fe200000000ff */
[----:B------:R-:W-:Y:S01]  /*2b190*/  VIADD R0, R28, 0xe0 ;  /* 0x000000e01c007836 */ /* 0x000fe20000000000 */
[----:B------:R-:W4:Y:S01]  /*2b1a0*/  LDCU UR6, c[0x0][0x3b8] ;  /* 0x00007700ff0677ac */ /* 0x000f220008000800 */
[----:B-----5:R-:W-:-:S02]  /*2b1b0*/  VIADD R14, R11, UR4 ;  /* 0x000000040b0e7c36 */ /* 0x020fc40008000000 */
[----:B------:R5:W-:Y:S01]  /*2b1c0*/  @P6 STG.E.U8 desc[UR12][R8.64], R25 ;  /* 0x0000001908006986 */ /* 0x000be2000c10110c */
[CC--:B------:R-:W-:Y:S01]  /*2b1d0*/  IADD3 R12, P6, PT, R11.reuse, R2.reuse, RZ ;  /* 0x000000020b0c7210 */ /* 0x0c0fe20007fde0ff */
[----:B------:R-:W1:Y:S01]  /*2b1e0*/  LDCU UR4, c[0x0][0x3b8] ;  /* 0x00007700ff0477ac */ /* 0x000e620008000800 */
[----:B------:R-:W-:Y:S01]  /*2b1f0*/  ISETP.LT.AND P1, PT, R0, UR10, !P0 ;  /* 0x0000000a00007c0c */ /* 0x000fe2000c721270 */
[----:B------:R-:W-:Y:S01]  /*2b200*/  VIADD R0, R28, 0xe1 ;  /* 0x000000e11c007836 */ /* 0x000fe20000000000 */
[----:B------:R-:W-:Y:S01]  /*2b210*/  PRMT R19, R26, 0x7772, RZ ;  /* 0x000077721a137816 */ /* 0x000fe200000000ff */
[----:B------:R-:W1:Y:S01]  /*2b220*/  LDCU UR10, c[0x0][0x39c] ;  /* 0x00007380ff0a77ac */ /* 0x000e620008000800 */
[-C--:B0-----:R-:W-:Y:S02]  /*2b230*/  LEA.HI.X.SX32 R13, R11, R3.reuse, 0x1, P6 ;  /* 0x000000030b0d7211 */ /* 0x081fe400030f0eff */
[----:B------:R-:W-:Y:S02]  /*2b240*/  IADD3 R10, P6, PT, R14, R2, RZ ;  /* 0x000000020e0a7210 */ /* 0x000fe40007fde0ff */
[----:B------:R-:W-:Y:S01]  /*2b250*/  PRMT R17, R26, 0x7773, RZ ;  /* 0x000077731a117816 */ /* 0x000fe200000000ff */
[----:B------:R4:W-:Y:S01]  /*2b260*/  @P4 STG.E.U8 desc[UR12][R12.64], R19 ;  /* 0x000000130c004986 */ /* 0x0009e2000c10110c */
[----:B--2---:R-:W-:Y:S01]  /*2b270*/  ISETP.LT.AND P4, PT, R0, UR7, !P0 ;  /* 0x0000000700007c0c */ /* 0x004fe2000c781270 */
[----:B------:R-:W0:Y:S01]  /*2b280*/  LDCU UR7, c[0x0][0x39c] ;  /* 0x00007380ff0777ac */ /* 0x000e220008000800 */
[----:B------:R-:W-:Y:S01]  /*2b290*/  LEA.HI.X.SX32 R11, R14, R3, 0x1, P6 ;  /* 0x000000030e0b7211 */ /* 0x000fe200030f0eff */
[----:B------:R-:W-:-:S02]  /*2b2a0*/  VIADD R0, R28, 0xe2 ;  /* 0x000000e21c007836 */ /* 0x000fc40000000000 */
[----:B-----5:R-:W-:Y:S01]  /*2b2b0*/  VIADD R8, R14, UR5 ;  /* 0x000000050e087c36 */ /* 0x020fe20008000000 */
[----:B------:R-:W2:Y:S01]  /*2b2c0*/  LDCU UR5, c[0x0][0x3b8] ;  /* 0x00007700ff0577ac */ /* 0x000ea20008000800 */
[----:B------:R5:W-:Y:S01]  /*2b2d0*/  @P5 STG.E.U8 desc[UR12][R10.64], R17 ;  /* 0x000000110a005986 */ /* 0x000be2000c10110c */
[----:B---3--:R-:W-:Y:S01]  /*2b2e0*/  ISETP.LT.AND P5, PT, R0, UR8, !P0 ;  /* 0x0000000800007c0c */ /* 0x008fe2000c7a1270 */
[----:B------:R-:W3:Y:S01]  /*2b2f0*/  LDCU UR8, c[0x0][0x39c] ;  /* 0x00007380ff0877ac */ /* 0x000ee20008000800 */
[CC--:B------:R-:W-:Y:S01]  /*2b300*/  IADD3 R14, P6, PT, R8.reuse, R2.reuse, RZ ;  /* 0x00000002080e7210 */ /* 0x0c0fe20007fde0ff */
[----:B----4-:R-:W-:Y:S01]  /*2b310*/  VIADD R12, R8, UR6 ;  /* 0x00000006080c7c36 */ /* 0x010fe20008000000 */
[----:B------:R-:W-:Y:S01]  /*2b320*/  PRMT R13, R27, 0x7772, RZ ;  /* 0x000077721b0d7816 */ /* 0x000fe200000000ff */
[----:B------:R-:W-:Y:S01]  /*2b330*/  VIADD R0, R28, 0xe3 ;  /* 0x000000e31c007836 */ /* 0x000fe20000000000 */
[----:B------:R-:W-:Y:S01]  /*2b340*/  LEA.HI.X.SX32 R15, R8, R3, 0x1, P6 ;  /* 0x00000003080f7211 */ /* 0x000fe200030f0eff */
[----:B------:R-:W4:Y:S01]  /*2b350*/  LDCU UR6, c[0x0][0x3b8] ;  /* 0x00007700ff0677ac */ /* 0x000f220008000800 */
[----:B------:R-:W-:-:S02]  /*2b360*/  IADD3 R8, P6, PT, R12, R2, RZ ;  /* 0x000000020c087210 */ /* 0x000fc40007fde0ff */
[----:B------:R-:W-:Y:S01]  /*2b370*/  PRMT R27, R27, 0x7773, RZ ;  /* 0x000077731b1b7816 */ /* 0x000fe200000000ff */
[----:B------:R2:W-:Y:S01]  /*2b380*/  @P3 STG.E.U8 desc[UR12][R14.64], R13 ;  /* 0x0000000d0e003986 */ /* 0x0005e2000c10110c */
[----:B0-----:R-:W-:Y:S01]  /*2b390*/  ISETP.LT.AND P3, PT, R0, UR7, !P0 ;  /* 0x0000000700007c0c */ /* 0x001fe2000c761270 */
[----:B------:R-:W0:Y:S01]  /*2b3a0*/  LDCU UR7, c[0x0][0x39c] ;  /* 0x00007380ff0777ac */ /* 0x000e220008000800 */
[-C--:B------:R-:W-:Y:S01]  /*2b3b0*/  LEA.HI.X.SX32 R9, R12, R3.reuse, 0x1, P6 ;  /* 0x000000030c097211 */ /* 0x080fe200030f0eff */
[----:B------:R-:W-:Y:S02]  /*2b3c0*/  VIADD R0, R28, 0xe4 ;  /* 0x000000e41c007836 */ /* 0x000fe40000000000 */
[----:B-1----:R-:W-:Y:S01]  /*2b3d0*/  VIADD R12, R12, UR4 ;  /* 0x000000040c0c7c36 */ /* 0x002fe20008000000 */
[----:B------:R-:W1:Y:S01]  /*2b3e0*/  LDCU UR4, c[0x0][0x3b8] ;  /* 0x00007700ff0477ac */ /* 0x000e620008000800 */
[----:B------:R0:W-:Y:S01]  /*2b3f0*/  @P2 STG.E.U8 desc[UR12][R8.64], R27 ;  /* 0x0000001b08002986 */ /* 0x0001e2000c10110c */
[----:B---3--:R-:W-:Y:S01]  /*2b400*/  ISETP.LT.AND P2, PT, R0, UR8, !P0 ;  /* 0x0000000800007c0c */ /* 0x008fe2000c741270 */
[----:B------:R-:W3:Y:S01]  /*2b410*/  LDCU UR8, c[0x0][0x39c] ;  /* 0x00007380ff0877ac */ /* 0x000ee20008000800 */
[CC--:B-----5:R-:W-:Y:S01]  /*2b420*/  IADD3 R10, P6, PT, R12.reuse, R2.reuse, RZ ;  /* 0x000000020c0a7210 */ /* 0x0e0fe20007fde0ff */
[----:B--2---:R-:W-:Y:S01]  /*2b430*/  VIADD R14, R12, UR5 ;  /* 0x000000050c0e7c36 */ /* 0x004fe20008000000 */
[----:B------:R-:W-:Y:S01]  /*2b440*/  PRMT R15, R4, 0x7770, RZ ;  /* 0x00007770040f7816 */ /* 0x000fe200000000ff */
[----:B------:R-:W-:Y:S01]  /*2b450*/  VIADD R0, R28, 0xe5 ;  /* 0x000000e51c007836 */ /* 0x000fe20000000000 */
[----:B------:R-:W-:Y:S01]  /*2b460*/  LEA.HI.X.SX32 R11, R12, R3, 0x1, P6 ;  /* 0x000000030c0b7211 */ /* 0x000fe200030f0eff */
[----:B------:R-:W2:Y:S01]  /*2b470*/  LDCU UR5, c[0x0][0x3b8] ;  /* 0x00007700ff0577ac */ /* 0x000ea20008000800 */
[----:B------:R-:W-:-:S02]  /*2b480*/  IADD3 R12, P6, PT, R14, R2, RZ ;  /* 0x000000020e0c7210 */ /* 0x000fc40007fde0ff */
[----:B------:R-:W-:Y:S01]  /*2b490*/  PRMT R17, R4, 0x7771, RZ ;  /* 0x0000777104117816 */ /* 0x000fe200000000ff */
        /* <DEDUP_REMOVED lines=8> */
[----:B---3--:R-:W-:Y:S01]  /*2b520*/  ISETP.LT.AND P4, PT, R0, UR8, !P0 ;  /* 0x0000000800007c0c */ /* 0x008fe2000c781270 */
[----:B------:R-:W3:Y:S01]  /*2b530*/  LDCU UR8, c[0x0][0x39c] ;  /* 0x00007380ff0877ac */ /* 0x000ee20008000800 */
[CC--:B------:R-:W-:Y:S01]  /*2b540*/  IADD3 R8, P6, PT, R14.reuse, R2.reuse, RZ ;  /* 0x000000020e087210 */ /* 0x0c0fe20007fde0ff */
[----:B-1----:R-:W-:Y:S01]  /*2b550*/  VIADD R10, R14, UR4 ;  /* 0x000000040e0a7c36 */ /* 0x002fe20008000000 */
[----:B------:R-:W-:Y:S01]  /*2b560*/  PRMT R11, R5, 0x7770, RZ ;  /* 0x00007770050b7816 */ /* 0x000fe200000000ff */
[----:B------:R-:W-:Y:S01]  /*2b570*/  VIADD R0, R28, 0xe7 ;  /* 0x000000e71c007836 */ /* 0x000fe20000000000 */
[----:B------:R-:W-:Y:S01]  /*2b580*/  LEA.HI.X.SX32 R9, R14, R3, 0x1, P6 ;  /* 0x000000030e097211 */ /* 0x000fe200030f0eff */
[----:B------:R-:W1:Y:S01]  /*2b590*/  LDCU UR4, c[0x0][0x3b8] ;  /* 0x00007700ff0477ac */ /* 0x000e620008000800 */
[----:B------:R-:W-:-:S02]  /*2b5a0*/  IADD3 R14, P6, PT, R10, R2, RZ ;  /* 0x000000020a0e7210 */ /* 0x000fc40007fde0ff */
[----:B-----5:R-:W-:Y:S01]  /*2b5b0*/  PRMT R13, R5, 0x7771, RZ ;  /* 0x00007771050d7816 */ /* 0x020fe200000000ff */
[----:B------:R-:W-:Y:S01]  /*2b5c0*/  @P5 STG.E.U8 desc[UR12][R8.64], R11 ;  /* 0x0000000b08005986 */ /* 0x000fe2000c10110c */
[----:B0-----:R-:W-:Y:S01]  /*2b5d0*/  ISETP.LT.AND P5, PT, R0, UR7, !P0 ;  /* 0x0000000700007c0c */ /* 0x001fe2000c7a1270 */
[C---:B--2---:R-:W-:Y:S01]  /*2b5e0*/  VIADD R12, R10.reuse, UR5 ;  /* 0x000000050a0c7c36 */ /* 0x044fe20008000000 */
[-C--:B------:R-:W-:Y:S01]  /*2b5f0*/  LEA.HI.X.SX32 R15, R10, R3.reuse, 0x1, P6 ;  /* 0x000000030a0f7211 */ /* 0x080fe200030f0eff */
[----:B------:R-:W0:Y:S01]  /*2b600*/  LDCU UR7, c[0x0][0x39c] ;  /* 0x00007380ff0777ac */ /* 0x000e220008000800 */
[----:B------:R-:W-:Y:S01]  /*2b610*/  VIADD R0, R28, 0xe8 ;  /* 0x000000e81c007836 */ /* 0x000fe20000000000 */
[----:B------:R-:W2:Y:S01]  /*2b620*/  LDS.128 R8, [R29+0x400] ;  /* 0x000400001d087984 */ /* 0x000ea20000000c00 */
[-C--:B------:R-:W-:Y:S01]  /*2b630*/  IADD3 R16, P6, PT, R12, R2.reuse, RZ ;  /* 0x000000020c107210 */ /* 0x080fe20007fde0ff */
[----:B------:R-:W5:Y:S02]  /*2b640*/  LDCU UR5, c[0x0][0x3b8] ;  /* 0x00007700ff0577ac */ /* 0x000f640008000800 */
[----:B------:R0:W-:Y:S01]  /*2b650*/  @P3 STG.E.U8 desc[UR12][R14.64], R13 ;  /* 0x0000000d0e003986 */ /* 0x0001e2000c10110c */
[----:B---3--:R-:W-:Y:S01]  /*2b660*/  ISETP.LT.AND P3, PT, R0, UR8, !P0 ;  /* 0x0000000800007c0c */ /* 0x008fe2000c761270 */
[----:B------:R-:W3:Y:S01]  /*2b670*/  LDCU UR8, c[0x0][0x39c] ;  /* 0x00007380ff0877ac */ /* 0x000ee20008000800 */
[CC--:B------:R-:W-:Y:S01]  /*2b680*/  LEA.HI.X.SX32 R17, R12.reuse, R3.reuse, 0x1, P6 ;  /* 0x000000030c117211 */ /* 0x0c0fe200030f0eff */
[----:B----4-:R-:W-:Y:S01]  /*2b690*/  VIADD R12, R12, UR6 ;  /* 0x000000060c0c7c36 */ /* 0x010fe20008000000 */
[----:B------:R-:W-:Y:S01]  /*2b6a0*/  PRMT R21, R6, 0x7770, RZ ;  /* 0x0000777006157816 */ /* 0x000fe200000000ff */
[----:B------:R-:W-:Y:S01]  /*2b6b0*/  VIADD R0, R28, 0xe9 ;  /* 0x000000e91c007836 */ /* 0x000fe20000000000 */
[----:B------:R-:W-:Y:S01]  /*2b6c0*/  PRMT R19, R6, 0x7771, RZ ;  /* 0x0000777106137816 */ /* 0x000fe200000000ff */
[C---:B-1----:R-:W-:Y:S01]  /*2b6d0*/  VIADD R18, R12.reuse, UR4 ;  /* 0x000000040c127c36 */ /* 0x042fe20008000000 */
[----:B------:R-:W1:Y:S01]  /*2b6e0*/  LDCU UR6, c[0x0][0x3b8] ;  /* 0x00007700ff0677ac */ /* 0x000e620008000800 */
[-C--:B0-----:R-:W-:Y:S01]  /*2b6f0*/  IADD3 R14, P6, PT, R12, R2.reuse, RZ ;  /* 0x000000020c0e7210 */ /* 0x081fe20007fde0ff */
[----:B------:R0:W-:Y:S01]  /*2b700*/  @P2 STG.E.U8 desc[UR12][R16.64], R21 ;  /* 0x0000001510002986 */ /* 0x0001e2000c10110c */
[----:B------:R-:W-:Y:S01]  /*2b710*/  ISETP.LT.AND P2, PT, R0, UR7, !P0 ;  /* 0x0000000700007c0c */ /* 0x000fe2000c741270 */
[----:B------:R-:W4:Y:S01]  /*2b720*/  LDCU UR7, c[0x0][0x39c] ;  /* 0x00007380ff0777ac */ /* 0x000f220008000800 */
[-C--:B------:R-:W-:Y:S01]  /*2b730*/  LEA.HI.X.SX32 R15, R12, R3.reuse, 0x1, P6 ;  /* 0x000000030c0f7211 */ /* 0x080fe200030f0eff */
[----:B------:R-:W-:Y:S01]  /*2b740*/  VIADD R0, R28, 0xea ;  /* 0x000000ea1c007836 */ /* 0x000fe20000000000 */
[-C--:B------:R-:W-:Y:S01]  /*2b750*/  IADD3 R12, P6, PT, R18, R2.reuse, RZ ;  /* 0x00000002120c7210 */ /* 0x080fe20007fde0ff */
[----:B------:R-:W2:Y:S02]  /*2b760*/  LDCU UR4, c[0x0][0x3b8] ;  /* 0x00007700ff0477ac */ /* 0x000ea40008000800 */
[----:B------:R1:W-:Y:S01]  /*2b770*/  @P1 STG.E.U8 desc[UR12][R14.64], R19 ;  /* 0x000000130e001986 */ /* 0x0003e2000c10110c */
[----:B---3--:R-:W-:Y:S01]  /*2b780*/  ISETP.LT.AND P1, PT, R0, UR8, !P0 ;  /* 0x0000000800007c0c */ /* 0x008fe2000c721270 */
[----:B------:R-:W3:Y:S01]  /*2b790*/  LDCU UR8, c[0x0][0x39c] ;  /* 0x00007380ff0877ac */ /* 0x000ee20008000800 */
[CC--:B------:R-:W-:Y:S01]  /*2b7a0*/  LEA.HI.X.SX32 R13, R18.reuse, R3.reuse, 0x1, P6 ;  /* 0x00000003120d7211 */ /* 0x0c0fe200030f0eff */
[----:B-----5:R-:W-:Y:S01]  /*2b7b0*/  VIADD R18, R18, UR5 ;  /* 0x0000000512127c36 */ /* 0x020fe20008000000 */
[C---:B------:R-:W-:Y:S01]  /*2b7c0*/  PRMT R23, R7.reuse, 0x7770, RZ ;  /* 0x0000777007177816 */ /* 0x040fe200000000ff */
[----:B------:R-:W-:Y:S01]  /*2b7d0*/  VIADD R0, R28, 0xeb ;  /* 0x000000eb1c007836 */ /* 0x000fe20000000000 */
[----:B------:R-:W5:Y:S02]  /*2b7e0*/  LDCU UR5, c[0x0][0x3b8] ;  /* 0x00007700ff0577ac */ /* 0x000f640008000800 */
[CC--:B0-----:R-:W-:Y:S01]  /*2b7f0*/  IADD3 R16, P6, PT, R18.reuse, R2.reuse, RZ ;  /* 0x0000000212107210 */ /* 0x0c1fe20007fde0ff */
[----:B------:R0:W-:Y:S01]  /*2b800*/  @P4 STG.E.U8 desc[UR12][R12.64], R23 ;  /* 0x000000170c004986 */ /* 0x0001e2000c10110c */
[----:B------:R-:W-:Y:S01]  /*2b810*/  PRMT R21, R7, 0x7771, RZ ;  /* 0x0000777107157816 */ /* 0x000fe200000000ff */
[----:B-1----:R-:W-:Y:S01]  /*2b820*/  VIADD R19, R18, UR6 ;  /* 0x0000000612137c36 */ /* 0x002fe20008000000 */
[----:B----4-:R-:W-:Y:S01]  /*2b830*/  ISETP.LT.AND P4, PT, R0, UR7, !P0 ;  /* 0x0000000700007c0c */ /* 0x010fe2000c781270 */
[----:B------:R-:W1:Y:S01]  /*2b840*/  LDCU UR7, c[0x0][0x39c] ;  /* 0x00007380ff0777ac */ /* 0x000e620008000800 */
[-C--:B------:R-:W-:Y:S01]  /*2b850*/  LEA.HI.X.SX32 R17, R18, R3.reuse, 0x1, P6 ;  /* 0x0000000312117211 */ /* 0x080fe200030f0eff */
[----:B------:R-:W-:Y:S01]  /*2b860*/  VIADD R0, R28, 0xec ;  /* 0x000000ec1c007836 */ /* 0x000fe20000000000 */
[CC--:B------:R-:W-:Y:S01]  /*2b870*/  IADD3 R14, P6, PT, R19.reuse, R2.reuse, RZ ;  /* 0x00000002130e7210 */ /* 0x0c0fe20007fde0ff */
[----:B------:R-:W4:Y:S02]  /*2b880*/  LDCU UR6, c[0x0][0x3b8] ;  /* 0x00007700ff0677ac */ /* 0x000f240008000800 */
[----:B------:R5:W-:Y:S01]  /*2b890*/  @P5 STG.E.U8 desc[UR12][R16.64], R21 ;  /* 0x0000001510005986 */ /* 0x000be2000c10110c */
[----:B---3--:R-:W-:Y:S01]  /*2b8a0*/  ISETP.LT.AND P5, PT, R0, UR8, !P0 ;  /* 0x0000000800007c0c */ /* 0x008fe2000c7a1270 */
[----:B------:R-:W3:Y:S01]  /*2b8b0*/  LDCU UR8, c[0x0][0x39c] ;  /* 0x00007380ff0877ac */ /* 0x000ee20008000800 */
[CC--:B------:R-:W-:Y:S01]  /*2b8c0*/  LEA.HI.X.SX32 R15, R19.reuse, R3.reuse, 0x1, P6 ;  /* 0x00000003130f7211 */ /* 0x0c0fe200030f0eff */
[----:B--2---:R-:W-:Y:S01]  /*2b8d0*/  VIADD R19, R19, UR4 ;  /* 0x0000000413137c36 */ /* 0x004fe20008000000 */
[----:B------:R-:W-:Y:S01]  /*2b8e0*/  PRMT R25, R8, 0x7770, RZ ;  /* 0x0000777008197816 */ /* 0x000fe200000000ff */
[----:B------:R-:W-:Y:S01]  /*2b8f0*/  VIADD R0, R28, 0xed ;  /* 0x000000ed1c007836 */ /* 0x000fe20000000000 */
[----:B0-----:R-:W-:Y:S01]  /*2b900*/  PRMT R23, R8, 0x7771, RZ ;  /* 0x0000777108177816 */ /* 0x001fe200000000ff */
[----:B------:R-:W0:Y:S01]  /*2b910*/  LDCU UR4, c[0x0][0x3b8] ;  /* 0x00007700ff0477ac */ /* 0x000e220008000800 */
[CC--:B------:R-:W-:Y:S01]  /*2b920*/  IADD3 R18, P6, PT, R19.reuse, R2.reuse, RZ ;  /* 0x0000000213127210 */ /* 0x0c0fe20007fde0ff */
[----:B------:R4:W-:Y:S01]  /*2b930*/  @P3 STG.E.U8 desc[UR12][R14.64], R25 ;  /* 0x000000190e003986 */ /* 0x0009e2000c10110c */
[C---:B-----5:R-:W-:Y:S01]  /*2b940*/  VIADD R16, R19.reuse, UR5 ;  /* 0x0000000513107c36 */ /* 0x060fe20008000000 */
[----:B-1----:R-:W-:Y:S01]  /*2b950*/  ISETP.LT.AND P3, PT, R0, UR7, !P0 ;  /* 0x0000000700007c0c */ /* 0x002fe2000c761270 */
[----:B------:R-:W1:Y:S01]  /*2b960*/  LDCU UR7, c[0x0][0x39c] ;  /* 0x00007380ff0777ac */ /* 0x000e620008000800 */
[-C--:B------:R-:W-:Y:S01]  /*2b970*/  LEA.HI.X.SX32 R19, R19, R3.reuse, 0x1, P6 ;  /* 0x0000000313137211 */ /* 0x080fe200030f0eff */
[----:B------:R-:W-:Y:S01]  /*2b980*/  VIADD R0, R28, 0xee ;  /* 0x000000ee1c007836 */ /* 0x000fe20000000000 */
[----:B------:R-:W2:Y:S03]  /*2b990*/  LDCU UR5, c[0x0][0x3b8] ;  /* 0x00007700ff0577ac */ /* 0x000ea60008000800 */
        /* <DEDUP_REMOVED lines=9> */
[----:B------:R-:W-:-:S03]  /*2ba30*/  IADD3 R16, P6, PT, R14, R2, RZ ;  /* 0x000000020e107210 */ /* 0x000fc60007fde0ff */
[----:B------:R2:W-:Y:S01]  /*2ba40*/  @P1 STG.E.U8 desc[UR12][R12.64], R21 ;  /* 0x000000150c001986 */ /* 0x0005e2000c10110c */
[----:B-1----:R-:W-:Y:S01]  /*2ba50*/  ISETP.LT.AND P1, PT, R0, UR7, !P0 ;  /* 0x0000000700007c0c */ /* 0x002fe2000c721270 */
[C---:B0-----:R-:W-:Y:S01]  /*2ba60*/  VIADD R18, R14.reuse, UR4 ;  /* 0x000000040e127c36 */ /* 0x041fe20008000000 */
[-C--:B------:R-:W-:Y:S01]  /*2ba70*/  LEA.HI.X.SX32 R17, R14, R3.reuse, 0x1, P6 ;  /* 0x000000030e117211 */ /* 0x080fe200030f0eff */
[----:B------:R-:W0:Y:S01]  /*2ba80*/  LDCU UR7, c[0x0][0x39c] ;  /* 0x00007380ff0777ac */ /* 0x000e220008000800 */
[----:B------:R-:W-:Y:S01]  /*2ba90*/  PRMT R23, R9, 0x7771, RZ ;  /* 0x0000777109177816 */ /* 0x000fe200000000ff */
[----:B------:R-:W-:Y:S01]  /*2baa0*/  VIADD R0, R28, 0xf0 ;  /* 0x000000f01c007836 */ /* 0x000fe20000000000 */
[-C--:B------:R-:W-:Y:S01]  /*2bab0*/  IADD3 R14, P6, PT, R18, R2.reuse, RZ ;  /* 0x00000002120e7210 */ /* 0x080fe20007fde0ff */
[----:B------:R-:W1:Y:S02]  /*2bac0*/  LDCU UR4, c[0x0][0x3b8] ;  /* 0x00007700ff0477ac */ /* 0x000e640008000800 */
[----:B------:R5:W-:Y:S01]  /*2bad0*/  @P4 STG.E.U8 desc[UR12][R16.64], R23 ;  /* 0x0000001710004986 */ /* 0x000be2000c10110c */
[----:B---3--:R-:W-:Y:S01]  /*2bae0*/  ISETP.LT.AND P4, PT, R0, UR8, !P0 ;  /* 0x0000000800007c0c */ /* 0x008fe2000c781270 */
[----:B------:R-:W3:Y:S01]  /*2baf0*/  LDCU UR8, c[0x0][0x39c] ;  /* 0x00007380ff0877ac */ /* 0x000ee20008000800 */
[C---:B------:R-:W-:Y:S01]  /*2bb00*/  LEA.HI.X.SX32 R15, R18.reuse, R3, 0x1, P6 ;  /* 0x00000003120f7211 */ /* 0x040fe200030f0eff */
[----:B--2---:R-:W-:Y:S01]  /*2bb10*/  VIADD R12, R18, UR5 ;  /* 0x00000005120c7c36 */ /* 0x004fe20008000000 */
[----:B------:R-:W-:Y:S01]  /*2bb20*/  PRMT R21, R10, 0x7770, RZ ;  /* 0x000077700a157816 */ /* 0x000fe200000000ff */
[----:B------:R-:W-:Y:S01]  /*2bb30*/  VIADD R0, R28, 0xf1 ;  /* 0x000000f11c007836 */ /* 0x000fe20000000000 */
[----:B------:R-:W2:Y:S03]  /*2bb40*/  LDCU UR5, c[0x0][0x3b8] ;  /* 0x00007700ff0577ac */ /* 0x000ea60008000800 */
[----:B------:R1:W-:Y:S01]  /*2bb50*/  @P5 STG.E.U8 desc[UR12][R14.64], R21 ;  /* 0x000000150e005986 */ /* 0x0003e2000c10110c */
[----:B------:R-:W-:-:S02]  /*2bb60*/  IADD3 R18, P5, PT, R12, R2, RZ ;  /* 0x000000020c127210 */ /* 0x000fc40007fbe0ff */
[----:B0-----:R-:W-:Y:S01]  /*2bb70*/  ISETP.LT.AND P6, PT, R0, UR7, !P0 ;  /* 0x0000000700007c0c */ /* 0x001fe2000c7c1270 */
[----:B------:R-:W0:Y:S01]  /*2bb80*/  LDCU UR7, c[0x0][0x39c] ;  /* 0x00007380ff0777ac */ /* 0x000e220008000800 */
[-C--:B------:R-:W-:Y:S01]  /*2bb90*/  LEA.HI.X.SX32 R19, R12, R3.reuse, 0x1, P5 ;  /* 0x000000030c137211 */ /* 0x080fe200028f0eff */
[----:B------:R-:W-:Y:S01]  /*2bba0*/  VIADD R0, R28, 0xf2 ;  /* 0x000000f21c007836 */ /* 0x000fe20000000000 */
[----:B-----5:R-:W-:Y:S01]  /*2bbb0*/  PRMT R23, R10, 0x7771, RZ ;  /* 0x000077710a177816 */ /* 0x020fe200000000ff */
[----:B----4-:R-:W-:Y:S01]  /*2bbc0*/  VIADD R16, R12, UR6 ;  /* 0x000000060c107c36 */ /* 0x010fe20008000000 */
[----:B------:R-:W4:Y:S03]  /*2bbd0*/  LDCU UR6, c[0x0][0x3b8] ;  /* 0x00007700ff0677ac */ /* 0x000f260008000800 */
        /* <DEDUP_REMOVED lines=9> */
[----:B------:R-:W-:-:S03]  /*2bc70*/  IADD3 R16, P5, PT, R14, R2, RZ ;  /* 0x000000020e107210 */ /* 0x000fc60007fbe0ff */
[----:B------:R4:W-:Y:S01]  /*2bc80*/  @P2 STG.E.U8 desc[UR12][R12.64], R21 ;  /* 0x000000150c002986 */ /* 0x0009e2000c10110c */
[----:B0-----:R-:W-:Y:S01]  /*2bc90*/  ISETP.LT.AND P2, PT, R0, UR7, !P0 ;  /* 0x0000000700007c0c */ /* 0x001fe2000c741270 */
[----:B------:R-:W0:Y:S01]  /*2bca0*/  LDCU UR7, c[0x0][0x39c] ;  /* 0x00007380ff0777ac */ /* 0x000e220008000800 */
[-C--:B------:R-:W-:Y:S01]  /*2bcb0*/  LEA.HI.X.SX32 R17, R14, R3.reuse, 0x1, P5 ;  /* 0x000000030e117211 */ /* 0x080fe200028f0eff */
[----:B------:R-:W-:Y:S01]  /*2bcc0*/  VIADD R0, R28, 0xf4 ;  /* 0x000000f41c007836 */ /* 0x000fe20000000000 */
[----:B-----5:R-:W-:Y:S01]  /*2bcd0*/  PRMT R23, R11, 0x7771, RZ ;  /* 0x000077710b177816 */ /* 0x020fe200000000ff */
[----:B--2---:R-:W-:Y:S01]  /*2bce0*/  VIADD R18, R14, UR5 ;  /* 0x000000050e127c36 */ /* 0x004fe20008000000 */
        /* <DEDUP_REMOVED lines=12> */
[----:B0-----:R-:W-:Y:S01]  /*2bdb0*/  ISETP.LT.AND P4, PT, R0, UR7, !P0 ;  /* 0x0000000700007c0c */ /* 0x001fe2000c781270 */
[C---:B-1----:R-:W-:Y:S01]  /*2bdc0*/  VIADD R16, R12.reuse, UR4 ;  /* 0x000000040c107c36 */ /* 0x042fe20008000000 */
        /* <DEDUP_REMOVED lines=9> */
[CC--:B------:R-:W-:Y:S01]  /*2be60*/  LEA.HI.X.SX32 R13, R16.reuse, R3.reuse, 0x1, P5 ;  /* 0x00000003100d7211 */ /* 0x0c0fe200028f0eff */
[----:B--2---:R-:W-:Y:S01]  /*2be70*/  VIADD R16, R16, UR5 ;  /* 0x0000000510107c36 */ /* 0x004fe20008000000 */
[C---:B------:R-:W-:Y:S01]  /*2be80*/  PRMT R23, R5.reuse, 0x7772, RZ ;  /* 0x0000777205177816 */ /* 0x040fe200000000ff */
[----:B------:R-:W-:Y:S01]  /*2be90*/  VIADD R0, R28, 0xf7 ;  /* 0x000000f71c007836 */ /* 0x000fe20000000000 */
[----:B------:R-:W2:Y:S02]  /*2bea0*/  LDCU UR5, c[0x0][0x3b8] ;  /* 0x00007700ff0577ac */ /* 0x000ea40008000800 */
[C---:B-----5:R-:W-:Y:S01]  /*2beb0*/  IADD3 R14, P5, PT, R16.reuse, R2, RZ ;  /* 0x00000002100e7210 */ /* 0x060fe20007fbe0ff */
[----:B----4-:R-:W-:Y:S01]  /*2bec0*/  VIADD R17, R16, UR6 ;  /* 0x0000000610117c36 */ /* 0x010fe20008000000 */
[----:B------:R4:W-:Y:S01]  /*2bed0*/  @P3 STG.E.U8 desc[UR12][R12.64], R23 ;  /* 0x000000170c003986 */ /* 0x0009e2000c10110c */
[----:B0-----:R-:W-:Y:S01]  /*2bee0*/  ISETP.LT.AND P3, PT, R0, UR7, !P0 ;  /* 0x0000000700007c0c */ /* 0x001fe2000c761270 */
[----:B------:R-:W-:Y:S01]  /*2bef0*/  VIADD R0, R28, 0xf8 ;  /* 0x000000f81c007836 */ /* 0x000fe20000000000 */
[----:B------:R-:W-:Y:S01]  /*2bf00*/  LEA.HI.X.SX32 R15, R16, R3, 0x1, P5 ;  /* 0x00000003100f7211 */ /* 0x000fe200028f0eff */
[----:B------:R-:W0:Y:S01]  /*2bf10*/  LDCU UR6, c[0x0][0x3b8] ;  /* 0x00007700ff0677ac */ /* 0x000e220008000800 */
[----:B------:R-:W-:-:S02]  /*2bf20*/  PRMT R21, R5, 0x7773, RZ ;  /* 0x0000777305157816 */ /* 0x000fc400000000ff */
[CC--:B------:R-:W-:Y:S01]  /*2bf30*/  IADD3 R4, P5, PT, R17.reuse, R2.reuse, RZ ;  /* 0x0000000211047210 */ /* 0x0c0fe20007fbe0ff */
[----:B------:R-:W5:Y:S01]  /*2bf40*/  LDCU UR7, c[0x0][0x3b8] ;  /* 0x00007700ff0777ac */ /* 0x000f620008000800 */
[----:B------:R-:W-:Y:S01]  /*2bf50*/  PRMT R19, R6, 0x7772, RZ ;  /* 0x0000777206137816 */ /* 0x000fe200000000ff */
[----:B------:R0:W-:Y:S01]  /*2bf60*/  @P2 STG.E.U8 desc[UR12][R14.64], R21 ;  /* 0x000000150e002986 */ /* 0x0001e2000c10110c */
[C---:B------:R-:W-:Y:S01]  /*2bf70*/  LEA.HI.X.SX32 R5, R17.reuse, R3, 0x1, P5 ;  /* 0x0000000311057211 */ /* 0x040fe200028f0eff */
[----:B-1----:R-:W-:Y:S01]  /*2bf80*/  VIADD R17, R17, UR4 ;  /* 0x0000000411117c36 */ /* 0x002fe20008000000 */
[----:B---3--:R-:W-:Y:S01]  /*2bf90*/  ISETP.LT.AND P2, PT, R0, UR8, !P0 ;  /* 0x0000000800007c0c */ /* 0x008fe2000c741270 */
[----:B------:R-:W-:Y:S01]  /*2bfa0*/  VIADD R0, R28, 0xf9 ;  /* 0x000000f91c007836 */ /* 0x000fe20000000000 */
[----:B------:R-:W1:Y:S01]  /*2bfb0*/  LDCU UR4, c[0x0][0x3b8] ;  /* 0x00007700ff0477ac */ /* 0x000e620008000800 */
[----:B------:R3:W-:Y:S01]  /*2bfc0*/  @P1 STG.E.U8 desc[UR12][R4.64], R19 ;  /* 0x0000001304001986 */ /* 0x0007e2000c10110c */
[----:B----4-:R-:W-:-:S02]  /*2bfd0*/  IADD3 R12, P5, PT, R17, R2, RZ ;  /* 0x00000002110c7210 */ /* 0x010fc40007fbe0ff */
[----:B------:R-:W-:Y:S01]  /*2bfe0*/  ISETP.LT.AND P1, PT, R0, UR10, !P0 ;  /* 0x0000000a00007c0c */ /* 0x000fe2000c721270 */
[----:B------:R-:W-:Y:S01]  /*2bff0*/  VIADD R0, R28, 0xfa ;  /* 0x000000fa1c007836 */ /* 0x000fe20000000000 */
[----:B------:R-:W4:Y:S01]  /*2c000*/  LDCU UR10, c[0x0][0x39c] ;  /* 0x00007380ff0a77ac */ /* 0x000f220008000800 */
[C---:B------:R-:W-:Y:S01]  /*2c010*/  LEA.HI.X.SX32 R13, R17.reuse, R3, 0x1, P5 ;  /* 0x00000003110d7211 */ /* 0x040fe200028f0eff */
[----:B--2---:R-:W-:Y:S01]  /*2c020*/  VIADD R17, R17, UR5 ;  /* 0x0000000511117c36 */ /* 0x004fe20008000000 */
[----:B0-----:R-:W-:Y:S01]  /*2c030*/  PRMT R21, R6, 0x7773, RZ ;  /* 0x0000777306157816 */ /* 0x001fe200000000ff */
[----:B------:R-:W0:Y:S01]  /*2c040*/  LDCU UR8, c[0x0][0x3b8] ;  /* 0x00007700ff0877ac */ /* 0x000e220008000800 */
[----:B------:R-:W-:Y:S02]  /*2c050*/  ISETP.LT.AND P5, PT, R0, UR11, !P0 ;  /* 0x0000000b00007c0c */ /* 0x000fe4000c7a1270 */
[C---:B------:R-:W-:Y:S01]  /*2c060*/  PRMT R15, R7.reuse, 0x7773, RZ ;  /* 0x00007773070f7816 */ /* 0x040fe200000000ff */
[----:B------:R-:W2:Y:S01]  /*2c070*/  LDCU UR11, c[0x0][0x39c] ;  /* 0x00007380ff0b77ac */ /* 0x000ea20008000800 */
[----:B------:R0:W-:Y:S01]  /*2c080*/  @P4 STG.E.U8 desc[UR12][R12.64], R21 ;  /* 0x000000150c004986 */ /* 0x0001e2000c10110c */
[----:B---3--:R-:W-:Y:S01]  /*2c090*/  PRMT R19, R7, 0x7772, RZ ;  /* 0x0000777207137816 */ /* 0x008fe200000000ff */
[C---:B------:R-:W-:Y:S01]  /*2c0a0*/  VIADD R7, R17.reuse, UR6 ;  /* 0x0000000611077c36 */ /* 0x040fe20008000000 */
[----:B------:R-:W-:Y:S01]  /*2c0b0*/  IADD3 R4, P4, PT, R17, R2, RZ ;  /* 0x0000000211047210 */ /* 0x000fe20007f9e0ff */
[----:B------:R-:W3:Y:S01]  /*2c0c0*/  LDCU UR5, c[0x0][0x3b8] ;  /* 0x00007700ff0577ac */ /* 0x000ee20008000800 */
[----:B------:R-:W-:-:S02]  /*2c0d0*/  VIADD R0, R28, 0xfb ;  /* 0x000000fb1c007836 */ /* 0x000fc40000000000 */
[-C--:B------:R-:W-:Y:S01]  /*2c0e0*/  LEA.HI.X.SX32 R5, R17, R3.reuse, 0x1, P4 ;  /* 0x0000000311057211 */ /* 0x080fe200020f0eff */
[C---:B-----5:R-:W-:Y:S01]  /*2c0f0*/  VIADD R14, R7.reuse, UR7 ;  /* 0x00000007070e7c36 */ /* 0x060fe20008000000 */
[CC--:B------:R-:W-:Y:S01]  /*2c100*/  IADD3 R6, P4, PT, R7.reuse, R2.reuse, RZ ;  /* 0x0000000207067210 */ /* 0x0c0fe20007f9e0ff */
[----:B------:R-:W5:Y:S02]  /*2c110*/  LDCU UR6, c[0x0][0x3b8] ;  /* 0x00007700ff0677ac */ /* 0x000f640008000800 */
[----:B------:R3:W-:Y:S01]  /*2c120*/  @P6 STG.E.U8 desc[UR12][R4.64], R19 ;  /* 0x0000001304006986 */ /* 0x0007e2000c10110c */
[-C--:B------:R-:W-:Y:S01]  /*2c130*/  LEA.HI.X.SX32 R7, R7, R3.reuse, 0x1, P4 ;  /* 0x0000000307077211 */ /* 0x080fe200020f0eff */
[----:B------:R-:W5:Y:S01]  /*2c140*/  LDCU UR7, c[0x0][0x3b8] ;  /* 0x00007700ff0777ac */ /* 0x000f620008000800 */
[----:B----4-:R-:W-:Y:S01]  /*2c150*/  ISETP.LT.AND P4, PT, R0, UR10, !P0 ;  /* 0x0000000a00007c0c */ /* 0x010fe2000c781270 */
[----:B------:R-:W-:Y:S01]  /*2c160*/  VIADD R0, R28, 0xfc ;  /* 0x000000fc1c007836 */ /* 0x000fe20000000000 */
[-C--:B0-----:R-:W-:Y:S01]  /*2c170*/  IADD3 R12, P6, PT, R14, R2.reuse, RZ ;  /* 0x000000020e0c7210 */ /* 0x081fe20007fde0ff */
[----:B------:R-:W-:Y:S01]  /*2c180*/  @P3 STG.E.U8 desc[UR12][R6.64], R15 ;  /* 0x0000000f06003986 */ /* 0x000fe2000c10110c */
[----:B------:R-:W-:Y:S01]  /*2c190*/  PRMT R23, R8, 0x7772, RZ ;  /* 0x0000777208177816 */ /* 0x000fe200000000ff */
[----:B------:R-:W0:Y:S01]  /*2c1a0*/  LDCU UR10, c[0x0][0x3b8] ;  /* 0x00007700ff0a77ac */ /* 0x000e220008000800 */
[C---:B------:R-:W-:Y:S01]  /*2c1b0*/  LEA.HI.X.SX32 R13, R14.reuse, R3, 0x1, P6 ;  /* 0x000000030e0d7211 */ /* 0x040fe200030f0eff */
[----:B-1----:R-:W-:Y:S01]  /*2c1c0*/  VIADD R14, R14, UR4 ;  /* 0x000000040e0e7c36 */ /* 0x002fe20008000000 */
[----:B--2---:R-:W-:Y:S01]  /*2c1d0*/  ISETP.LT.AND P3, PT, R0, UR11, !P0 ;  /* 0x0000000b00007c0c */ /* 0x004fe2000c761270 */
[----:B------:R-:W-:Y:S01]  /*2c1e0*/  VIADD R0, R28, 0xfd ;  /* 0x000000fd1c007836 */ /* 0x000fe20000000000 */
[----:B------:R-:W1:Y:S01]  /*2c1f0*/  LDCU UR4, c[0x0][0x3b8] ;  /* 0x00007700ff0477ac */ /* 0x000e620008000800 */
[----:B---3--:R-:W-:Y:S01]  /*2c200*/  VIADD R5, R14, UR8 ;  /* 0x000000080e057c36 */ /* 0x008fe20008000000 */
[----:B------:R5:W-:Y:S02]  /*2c210*/  @P2 STG.E.U8 desc[UR12][R12.64], R23 ;  /* 0x000000170c002986 */ /* 0x000be4000c10110c */
[----:B------:R-:W-:Y:S01]  /*2c220*/  ISETP.LT.AND P2, PT, R0, UR14, !P0 ;  /* 0x0000000e00007c0c */ /* 0x000fe2000c741270 */
[----:B------:R-:W-:Y:S01]  /*2c230*/  VIADD R0, R5, UR5 ;  /* 0x0000000505007c36 */ /* 0x000fe20008000000 */
[----:B------:R-:W-:Y:S01]  /*2c240*/  IADD3 R16, P6, PT, R14, R2, RZ ;  /* 0x000000020e107210 */ /* 0x000fe20007fde0ff */
[----:B------:R-:W2:Y:S01]  /*2c250*/  LDCU UR11, c[0x0][0x39c] ;  /* 0x00007380ff0b77ac */ /* 0x000ea20008000800 */
[----:B------:R-:W-:-:S02]  /*2c260*/  PRMT R21, R8, 0x7773, RZ ;  /* 0x0000777308157816 */ /* 0x000fc400000000ff */
[----:B------:R-:W-:Y:S01]  /*2c270*/  LEA.HI.X.SX32 R17, R14, R3, 0x1, P6 ;  /* 0x000000030e117211 */ /* 0x000fe200030f0eff */
[----:B------:R-:W3:Y:S01]  /*2c280*/  LDCU UR5, c[0x0][0x39c] ;  /* 0x00007380ff0577ac */ /* 0x000ee20008000800 */
[----:B-----5:R-:W-:Y:S01]  /*2c290*/  VIADD R13, R0, UR6 ;  /* 0x00000006000d7c36 */ /* 0x020fe20008000000 */
[----:B------:R-:W-:-:S03]  /*2c2a0*/  IADD3 R4, P6, PT, R5, R2, RZ ;  /* 0x0000000205047210 */ /* 0x000fc60007fde0ff */
[----:B------:R-:W-:Y:S01]  /*2c2b0*/  VIADD R15, R13, UR7 ;  /* 0x000000070d0f7c36 */ /* 0x000fe20008000000 */
[----:B------:R4:W-:Y:S01]  /*2c2c0*/  @P1 STG.E.U8 desc[UR12][R16.64], R21 ;  /* 0x0000001510001986 */ /* 0x0009e2000c10110c */
[-C--:B------:R-:W-:Y:S02]  /*2c2d0*/  IADD3 R6, P1, PT, R0, R2.reuse, RZ ;  /* 0x0000000200067210 */ /* 0x080fe40007f3e0ff */
[----:B0-----:R-:W-:Y:S01]  /*2c2e0*/  VIADD R18, R15, UR10 ;  /* 0x0000000a0f127c36 */ /* 0x001fe20008000000 */
[-C--:B------:R-:W-:Y:S02]  /*2c2f0*/  LEA.HI.X.SX32 R5, R5, R3.reuse, 0x1, P6 ;  /* 0x0000000305057211 */ /* 0x080fe400030f0eff */
[C---:B------:R-:W-:Y:S01]  /*2c300*/  IADD3 R12, P6, PT, R13.reuse, R2, RZ ;  /* 0x000000020d0c7210 */ /* 0x040fe20007fde0ff */
[----:B------:R-:W-:Y:S01]  /*2c310*/  VIADD R8, R28, 0xfe ;  /* 0x000000fe1c087836 */ /* 0x000fe20000000000 */
[-C--:B------:R-:W-:Y:S01]  /*2c320*/  LEA.HI.X.SX32 R7, R0, R3.reuse, 0x1, P1 ;  /* 0x0000000300077211 */ /* 0x080fe200008f0eff */
[----:B------:R-:W-:Y:S01]  /*2c330*/  VIADD R0, R28, 0xff ;  /* 0x000000ff1c007836 */ /* 0x000fe20000000000 */
[----:B------:R-:W-:-:S02]  /*2c340*/  LEA.HI.X.SX32 R13, R13, R3, 0x1, P6 ;  /* 0x000000030d0d7211 */ /* 0x000fc400030f0eff */
[CC--:B----4-:R-:W-:Y:S01]  /*2c350*/  IADD3 R16, P1, PT, R18.reuse, R2.reuse, RZ ;  /* 0x0000000212107210 */ /* 0x0d0fe20007f3e0ff */
[C---:B-1----:R-:W-:Y:S01]  /*2c360*/  VIADD R19, R18.reuse, UR4 ;  /* 0x0000000412137c36 */ /* 0x042fe20008000000 */
[C---:B------:R-:W-:Y:S02]  /*2c370*/  IADD3 R14, P6, PT, R15.reuse, R2, RZ ;  /* 0x000000020f0e7210 */ /* 0x040fe40007fde0ff */
[-C--:B------:R-:W-:Y:S02]  /*2c380*/  LEA.HI.X.SX32 R17, R18, R3.reuse, 0x1, P1 ;  /* 0x0000000312117211 */ /* 0x080fe400008f0eff */
[----:B--2---:R-:W-:Y:S02]  /*2c390*/  ISETP.LT.AND P1, PT, R8, UR11, !P0 ;  /* 0x0000000b08007c0c */ /* 0x004fe4000c721270 */
[----:B------:R-:W-:Y:S02]  /*2c3a0*/  LEA.HI.X.SX32 R15, R15, R3, 0x1, P6 ;  /* 0x000000030f0f7211 */ /* 0x000fe400030f0eff */
[----:B---3--:R-:W-:-:S02]  /*2c3b0*/  ISETP.LT.AND P0, PT, R0, UR5, !P0 ;  /* 0x0000000500007c0c */ /* 0x008fc4000c701270 */
[----:B------:R-:W-:Y:S02]  /*2c3c0*/  IADD3 R2, P6, PT, R19, R2, RZ ;  /* 0x0000000213027210 */ /* 0x000fe40007fde0ff */
[C---:B------:R-:W-:Y:S02]  /*2c3d0*/  PRMT R25, R9.reuse, 0x7772, RZ ;  /* 0x0000777209197816 */ /* 0x040fe400000000ff */
[----:B------:R-:W-:Y:S02]  /*2c3e0*/  PRMT R23, R9, 0x7773, RZ ;  /* 0x0000777309177816 */ /* 0x000fe400000000ff */
[----:B------:R-:W-:Y:S02]  /*2c3f0*/  LEA.HI.X.SX32 R3, R19, R3, 0x1, P6 ;  /* 0x0000000313037211 */ /* 0x000fe400030f0eff */
[C---:B------:R-:W-:Y:S02]  /*2c400*/  PRMT R21, R10.reuse, 0x7772, RZ ;  /* 0x000077720a157816 */ /* 0x040fe400000000ff */
[----:B------:R-:W-:-:S02]  /*2c410*/  PRMT R19, R10, 0x7773, RZ ;  /* 0x000077730a137816 */ /* 0x000fc400000000ff */
[C---:B------:R-:W-:Y:S01]  /*2c420*/  PRMT R9, R11.reuse, 0x7773, RZ ;  /* 0x000077730b097816 */ /* 0x040fe200000000ff */
[----:B------:R0:W-:Y:S01]  /*2c430*/  @P5 STG.E.U8 desc[UR12][R4.64], R25 ;  /* 0x0000001904005986 */ /* 0x0001e2000c10110c */
[----:B------:R-:W-:-:S03]  /*2c440*/  PRMT R11, R11, 0x7772, RZ ;  /* 0x000077720b0b7816 */ /* 0x000fc600000000ff */
[----:B------:R0:W-:Y:S04]  /*2c450*/  @P4 STG.E.U8 desc[UR12][R6.64], R23 ;  /* 0x0000001706004986 */ /* 0x0001e8000c10110c */
[----:B------:R0:W-:Y:S04]  /*2c460*/  @P3 STG.E.U8 desc[UR12][R12.64], R21 ;  /* 0x000000150c003986 */ /* 0x0001e8000c10110c */
[----:B------:R0:W-:Y:S04]  /*2c470*/  @P2 STG.E.U8 desc[UR12][R14.64], R19 ;  /* 0x000000130e002986 */ /* 0x0001e8000c10110c */
[----:B------:R0:W-:Y:S01]  /*2c480*/  @P1 STG.E.U8 desc[UR12][R16.64], R11 ;  /* 0x0000000b10001986 */ /* 0x0001e2000c10110c */
[----:B------:R-:W-:Y:S05]  /*2c490*/  @!P0 EXIT ;  /* 0x000000000000894d */ /* 0x000fea0003800000 */
[----:B------:R-:W-:Y:S01]  /*2c4a0*/  STG.E.U8 desc[UR12][R2.64], R9 ;  /* 0x0000000902007986 */ /* 0x000fe2000c10110c */
[----:B------:R-:W-:Y:S05]  /*2c4b0*/  EXIT ;  /* 0x000000000000794d */ /* 0x000fea0003800000 */
.L_x_2:
[----:B------:R-:W-:-:S00]  /*2c4c0*/  BRA `(.L_x_2) ;  /* 0xfffffffc00fc7947 */ /* 0x000fc0000383ffff */
[----:B------:R-:W-:-:S00]  /*2c4d0*/  NOP ;  /* 0x0000000000007918 */ /* 0x000fc00000000000 */
        /* <DEDUP_REMOVED lines=10> */
.L_x_3:


//--------------------- .nv.shared.matmul_kernel  --------------------------
	.section	.nv.shared.matmul_kernel,"aw",@nobits
	.sectionflags	@""
	.align	16
	.zero		1024


//--------------------- .nv.shared.reserved.0     --------------------------
	.section	.nv.shared.reserved.0,"aw",@nobits
	.weak		__nv_reservedSMEM_offset_0_alias
	.size		__nv_reservedSMEM_offset_0_alias, 0, 64
	.other		__nv_reservedSMEM_offset_0_alias,@"STO_CUDA_RESERVED_SHARED STV_DEFAULT"
__nv_reservedSMEM_offset_0_alias:
	.zero		0
	.zero		64


//--------------------- .nv.constant0.matmul_kernel --------------------------
	.section	.nv.constant0.matmul_kernel,"a",@progbits
	.sectionflags	@""
	.align	4
.nv.constant0.matmul_kernel:
	.zero		976


//--------------------- SYMBOLS --------------------------

	.type		.nv.reservedSmem.offset0,@object
	.size		.nv.reservedSmem.offset0,0x4
	.type		.nv.reservedSmem.cap,@object
	.size		.nv.reservedSmem.cap,0x4
